	.target	sm_90a

	.elftype	@"ET_EXEC"


//--------------------- .note.nv.tkinfo           --------------------------
	.section	.note.nv.tkinfo,"",@"SHT_NOTE"
	.sectionflags	@"SHF_NOTE_NV_TKINFO"
	.tkinfo
        /*0018*/ 	.word	0x00000002
        /*0030*/ 	.string	""
        /*0030*/ 	.string	"ptxas"
        /*0030*/ 	.string	"Cuda compilation tools, release 13.0, V13.0.88"
        /*0030*/ 	.string	"Build cuda_13.0.r13.0/compiler.36424714_0"
        /*0030*/ 	.string	"-arch sm_90a -m 64 "



//--------------------- .note.nv.cuinfo           --------------------------
	.section	.note.nv.cuinfo,"",@"SHT_NOTE"
	.sectionflags	@"SHF_NOTE_NV_CUINFO"
        /*0018*/ 	.short	0x0002
        /*001a*/ 	.short	0x005a
        /*001c*/ 	.short	0x0082
	.zero		2


//--------------------- .nv.info                  --------------------------
	.section	.nv.info,"",@"SHT_CUDA_INFO"
	.align	4


	//----- nvinfo : EIATTR_REGCOUNT
	.align		4
        /*0000*/ 	.byte	0x04, 0x2f
        /*0002*/ 	.short	(.L_21 - .L_20)
	.align		4
.L_20:
        /*0004*/ 	.word	index@(_ZN7cutlass13device_kernelIN5flash11enable_sm90INS1_16FlashAttnFwdSm90INS1_25CollectiveMainloopFwdSm90ILi2EN4cute5tupleIJNS5_1CILi1EEES8_S8_EEENS6_IJNS7_ILi192EEENS7_ILi160EEENS7_ILi64EEEEEELi64ENS_12float_e4m3_tEfNS_4arch4Sm90ELb1ELb0ELb1ELb1ELb0ELb1ELb0ELb1ELb1ELb0ELb0ELb0EEENS1_21CollectiveEpilogueFwdINS6_IJSA_SC_SB_EEES9_NS_10bfloat16_tESG_Li384ELb1ELb0ELb0ELb1EEENS1_36VarlenDynamicPersistentTileSchedulerILi192ELi160ELi384ELi128ELb0ELb0ELb1ELb1ELb1ELb1EEEEEEEEEvNT_6ParamsE)
        /*0008*/ 	.word	0x00000080


	//----- nvinfo : EIATTR_FRAME_SIZE
	.align		4
.L_21:
        /*000c*/ 	.byte	0x04, 0x11
        /*000e*/ 	.short	(.L_23 - .L_22)
	.align		4
.L_22:
        /*0010*/ 	.word	index@(_ZN7cutlass13device_kernelIN5flash11enable_sm90INS1_16FlashAttnFwdSm90INS1_25CollectiveMainloopFwdSm90ILi2EN4cute5tupleIJNS5_1CILi1EEES8_S8_EEENS6_IJNS7_ILi192EEENS7_ILi160EEENS7_ILi64EEEEEELi64ENS_12float_e4m3_tEfNS_4arch4Sm90ELb1ELb0ELb1ELb1ELb0ELb1ELb0ELb1ELb1ELb0ELb0ELb0EEENS1_21CollectiveEpilogueFwdINS6_IJSA_SC_SB_EEES9_NS_10bfloat16_tESG_Li384ELb1ELb0ELb0ELb1EEENS1_36VarlenDynamicPersistentTileSchedulerILi192ELi160ELi384ELi128ELb0ELb0ELb1ELb1ELb1ELb1EEEEEEEEEvNT_6ParamsE)
        /*0014*/ 	.word	0x00000070


	//----- nvinfo : EIATTR_REGCOUNT
	.align		4
.L_23:
        /*0018*/ 	.byte	0x04, 0x2f
        /*001a*/ 	.short	(.L_25 - .L_24)
	.align		4
.L_24:
        /*001c*/ 	.word	index@(_ZN7cutlass13device_kernelIN5flash11enable_sm90INS1_16FlashAttnFwdSm90INS1_25CollectiveMainloopFwdSm90ILi2EN4cute5tupleIJNS5_1CILi1EEES8_S8_EEENS6_IJNS7_ILi192EEENS7_ILi160EEENS7_ILi64EEEEEELi64ENS_12float_e4m3_tEfNS_4arch4Sm90ELb1ELb0ELb1ELb1ELb0ELb0ELb0ELb1ELb1ELb0ELb0ELb0EEENS1_21CollectiveEpilogueFwdINS6_IJSA_SC_SB_EEES9_NS_10bfloat16_tESG_Li384ELb1ELb0ELb0ELb1EEENS1_36VarlenDynamicPersistentTileSchedulerILi192ELi160ELi384ELi128ELb0ELb0ELb1ELb1ELb1ELb1EEEEEEEEEvNT_6ParamsE)
        /*0020*/ 	.word	0x00000080


	//----- nvinfo : EIATTR_FRAME_SIZE
	.align		4
.L_25:
        /*0024*/ 	.byte	0x04, 0x11
        /*0026*/ 	.short	(.L_27 - .L_26)
	.align		4
.L_26:
        /*0028*/ 	.word	index@(_ZN7cutlass13device_kernelIN5flash11enable_sm90INS1_16FlashAttnFwdSm90INS1_25CollectiveMainloopFwdSm90ILi2EN4cute5tupleIJNS5_1CILi1EEES8_S8_EEENS6_IJNS7_ILi192EEENS7_ILi160EEENS7_ILi64EEEEEELi64ENS_12float_e4m3_tEfNS_4arch4Sm90ELb1ELb0ELb1ELb1ELb0ELb0ELb0ELb1ELb1ELb0ELb0ELb0EEENS1_21CollectiveEpilogueFwdINS6_IJSA_SC_SB_EEES9_NS_10bfloat16_tESG_Li384ELb1ELb0ELb0ELb1EEENS1_36VarlenDynamicPersistentTileSchedulerILi192ELi160ELi384ELi128ELb0ELb0ELb1ELb1ELb1ELb1EEEEEEEEEvNT_6ParamsE)
        /*002c*/ 	.word	0x00000008


	//----- nvinfo : EIATTR_REGCOUNT
	.align		4
.L_27:
        /*0030*/ 	.byte	0x04, 0x2f
        /*0032*/ 	.short	(.L_29 - .L_28)
	.align		4
.L_28:
        /*0034*/ 	.word	index@(_ZN7cutlass13device_kernelIN5flash11enable_sm90INS1_16FlashAttnFwdSm90INS1_25CollectiveMainloopFwdSm90ILi2EN4cute5tupleIJNS5_1CILi1EEES8_S8_EEENS6_IJNS7_ILi192EEENS7_ILi160EEENS7_ILi64EEEEEELi64ENS_12float_e4m3_tEfNS_4arch4Sm90ELb1ELb0ELb1ELb0ELb0ELb0ELb0ELb1ELb1ELb0ELb0ELb0EEENS1_21CollectiveEpilogueFwdINS6_IJSA_SC_SB_EEES9_NS_10bfloat16_tESG_Li384ELb0ELb0ELb0ELb1EEENS1_30DynamicPersistentTileSchedulerILi384ELi128ELb0ELb0ELb1EEEEEEEEEvNT_6ParamsE)
        /*0038*/ 	.word	0x00000080


	//----- nvinfo : EIATTR_FRAME_SIZE
	.align		4
.L_29:
        /*003c*/ 	.byte	0x04, 0x11
        /*003e*/ 	.short	(.L_31 - .L_30)
	.align		4
.L_30:
        /*0040*/ 	.word	index@(_ZN7cutlass13device_kernelIN5flash11enable_sm90INS1_16FlashAttnFwdSm90INS1_25CollectiveMainloopFwdSm90ILi2EN4cute5tupleIJNS5_1CILi1EEES8_S8_EEENS6_IJNS7_ILi192EEENS7_ILi160EEENS7_ILi64EEEEEELi64ENS_12float_e4m3_tEfNS_4arch4Sm90ELb1ELb0ELb1ELb0ELb0ELb0ELb0ELb1ELb1ELb0ELb0ELb0EEENS1_21CollectiveEpilogueFwdINS6_IJSA_SC_SB_EEES9_NS_10bfloat16_tESG_Li384ELb0ELb0ELb0ELb1EEENS1_30DynamicPersistentTileSchedulerILi384ELi128ELb0ELb0ELb1EEEEEEEEEvNT_6ParamsE)
        /*0044*/ 	.word	0x00000010


	//----- nvinfo : EIATTR_REGCOUNT
	.align		4
.L_31:
        /*0048*/ 	.byte	0x04, 0x2f
        /*004a*/ 	.short	(.L_33 - .L_32)
	.align		4
.L_32:
        /*004c*/ 	.word	index@(_ZN7cutlass13device_kernelIN5flash11enable_sm90INS1_16FlashAttnFwdSm90INS1_25CollectiveMainloopFwdSm90ILi2EN4cute5tupleIJNS5_1CILi1EEES8_S8_EEENS6_IJNS7_ILi192EEENS7_ILi160EEENS7_ILi64EEEEEELi64ENS_12float_e4m3_tEfNS_4arch4Sm90ELb0ELb1ELb1ELb1ELb0ELb1ELb0ELb1ELb1ELb0ELb0ELb0EEENS1_21CollectiveEpilogueFwdINS6_IJSA_SC_SB_EEES9_NS_10bfloat16_tESG_Li384ELb1ELb0ELb0ELb1EEENS1_36VarlenDynamicPersistentTileSchedulerILi192ELi160ELi384ELi128ELb0ELb0ELb1ELb1ELb0ELb1EEEEEEEEEvNT_6ParamsE)
        /*0050*/ 	.word	0x00000080


	//----- nvinfo : EIATTR_FRAME_SIZE
	.align		4
.L_33:
        /*0054*/ 	.byte	0x04, 0x11
        /*0056*/ 	.short	(.L_35 - .L_34)
	.align		4
.L_34:
        /*0058*/ 	.word	index@(_ZN7cutlass13device_kernelIN5flash11enable_sm90INS1_16FlashAttnFwdSm90INS1_25CollectiveMainloopFwdSm90ILi2EN4cute5tupleIJNS5_1CILi1EEES8_S8_EEENS6_IJNS7_ILi192EEENS7_ILi160EEENS7_ILi64EEEEEELi64ENS_12float_e4m3_tEfNS_4arch4Sm90ELb0ELb1ELb1ELb1ELb0ELb1ELb0ELb1ELb1ELb0ELb0ELb0EEENS1_21CollectiveEpilogueFwdINS6_IJSA_SC_SB_EEES9_NS_10bfloat16_tESG_Li384ELb1ELb0ELb0ELb1EEENS1_36VarlenDynamicPersistentTileSchedulerILi192ELi160ELi384ELi128ELb0ELb0ELb1ELb1ELb0ELb1EEEEEEEEEvNT_6ParamsE)
        /*005c*/ 	.word	0x00000080


	//----- nvinfo : EIATTR_REGCOUNT
	.align		4
.L_35:
        /*0060*/ 	.byte	0x04, 0x2f
        /*0062*/ 	.short	(.L_37 - .L_36)
	.align		4
.L_36:
        /*0064*/ 	.word	index@(_ZN7cutlass13device_kernelIN5flash11enable_sm90INS1_16FlashAttnFwdSm90INS1_25CollectiveMainloopFwdSm90ILi2EN4cute5tupleIJNS5_1CILi1EEES8_S8_EEENS6_IJNS7_ILi192EEENS7_ILi160EEENS7_ILi64EEEEEELi64ENS_12float_e4m3_tEfNS_4arch4Sm90ELb0ELb1ELb1ELb1ELb0ELb0ELb0ELb1ELb1ELb0ELb0ELb0EEENS1_21CollectiveEpilogueFwdINS6_IJSA_SC_SB_EEES9_NS_10bfloat16_tESG_Li384ELb1ELb0ELb0ELb1EEENS1_36VarlenDynamicPersistentTileSchedulerILi192ELi160ELi384ELi128ELb0ELb0ELb1ELb1ELb0ELb1EEEEEEEEEvNT_6ParamsE)
        /*0068*/ 	.word	0x00000080


	//----- nvinfo : EIATTR_FRAME_SIZE
	.align		4
.L_37:
        /*006c*/ 	.byte	0x04, 0x11
        /*006e*/ 	.short	(.L_39 - .L_38)
	.align		4
.L_38:
        /*0070*/ 	.word	index@(_ZN7cutlass13device_kernelIN5flash11enable_sm90INS1_16FlashAttnFwdSm90INS1_25CollectiveMainloopFwdSm90ILi2EN4cute5tupleIJNS5_1CILi1EEES8_S8_EEENS6_IJNS7_ILi192EEENS7_ILi160EEENS7_ILi64EEEEEELi64ENS_12float_e4m3_tEfNS_4arch4Sm90ELb0ELb1ELb1ELb1ELb0ELb0ELb0ELb1ELb1ELb0ELb0ELb0EEENS1_21CollectiveEpilogueFwdINS6_IJSA_SC_SB_EEES9_NS_10bfloat16_tESG_Li384ELb1ELb0ELb0ELb1EEENS1_36VarlenDynamicPersistentTileSchedulerILi192ELi160ELi384ELi128ELb0ELb0ELb1ELb1ELb0ELb1EEEEEEEEEvNT_6ParamsE)
        /*0074*/ 	.word	0x00000008


	//----- nvinfo : EIATTR_REGCOUNT
	.align		4
.L_39:
        /*0078*/ 	.byte	0x04, 0x2f
        /*007a*/ 	.short	(.L_41 - .L_40)
	.align		4
.L_40:
        /*007c*/ 	.word	index@(_ZN7cutlass13device_kernelIN5flash11enable_sm90INS1_16FlashAttnFwdSm90INS1_25CollectiveMainloopFwdSm90ILi2EN4cute5tupleIJNS5_1CILi1EEES8_S8_EEENS6_IJNS7_ILi192EEENS7_ILi160EEENS7_ILi64EEEEEELi64ENS_12float_e4m3_tEfNS_4arch4Sm90ELb0ELb1ELb1ELb0ELb0ELb0ELb0ELb1ELb1ELb0ELb0ELb0EEENS1_21CollectiveEpilogueFwdINS6_IJSA_SC_SB_EEES9_NS_10bfloat16_tESG_Li384ELb0ELb0ELb0ELb1EEENS1_30DynamicPersistentTileSchedulerILi384ELi128ELb0ELb0ELb1EEEEEEEEEvNT_6ParamsE)
        /*0080*/ 	.word	0x00000080


	//----- nvinfo : EIATTR_FRAME_SIZE
	.align		4
.L_41:
        /*0084*/ 	.byte	0x04, 0x11
        /*0086*/ 	.short	(.L_43 - .L_42)
	.align		4
.L_42:
        /*0088*/ 	.word	index@(_ZN7cutlass13device_kernelIN5flash11enable_sm90INS1_16FlashAttnFwdSm90INS1_25CollectiveMainloopFwdSm90ILi2EN4cute5tupleIJNS5_1CILi1EEES8_S8_EEENS6_IJNS7_ILi192EEENS7_ILi160EEENS7_ILi64EEEEEELi64ENS_12float_e4m3_tEfNS_4arch4Sm90ELb0ELb1ELb1ELb0ELb0ELb0ELb0ELb1ELb1ELb0ELb0ELb0EEENS1_21CollectiveEpilogueFwdINS6_IJSA_SC_SB_EEES9_NS_10bfloat16_tESG_Li384ELb0ELb0ELb0ELb1EEENS1_30DynamicPersistentTileSchedulerILi384ELi128ELb0ELb0ELb1EEEEEEEEEvNT_6ParamsE)
        /*008c*/ 	.word	0x00000008


	//----- nvinfo : EIATTR_REGCOUNT
	.align		4
.L_43:
        /*0090*/ 	.byte	0x04, 0x2f
        /*0092*/ 	.short	(.L_45 - .L_44)
	.align		4
.L_44:
        /*0094*/ 	.word	index@(_ZN7cutlass13device_kernelIN5flash11enable_sm90INS1_16FlashAttnFwdSm90INS1_25CollectiveMainloopFwdSm90ILi2EN4cute5tupleIJNS5_1CILi1EEES8_S8_EEENS6_IJNS7_ILi192EEENS7_ILi160EEENS7_ILi64EEEEEELi64ENS_12float_e4m3_tEfNS_4arch4Sm90ELb0ELb0ELb1ELb1ELb0ELb1ELb0ELb1ELb1ELb0ELb0ELb0EEENS1_21CollectiveEpilogueFwdINS6_IJSA_SC_SB_EEES9_NS_10bfloat16_tESG_Li384ELb1ELb0ELb0ELb1EEENS1_36VarlenDynamicPersistentTileSchedulerILi192ELi160ELi384ELi128ELb0ELb0ELb1ELb0ELb1ELb1EEEEEEEEEvNT_6ParamsE)
        /*0098*/ 	.word	0x00000080


	//----- nvinfo : EIATTR_FRAME_SIZE
	.align		4
.L_45:
        /*009c*/ 	.byte	0x04, 0x11
        /*009e*/ 	.short	(.L_47 - .L_46)
	.align		4
.L_46:
        /*00a0*/ 	.word	index@(_ZN7cutlass13device_kernelIN5flash11enable_sm90INS1_16FlashAttnFwdSm90INS1_25CollectiveMainloopFwdSm90ILi2EN4cute5tupleIJNS5_1CILi1EEES8_S8_EEENS6_IJNS7_ILi192EEENS7_ILi160EEENS7_ILi64EEEEEELi64ENS_12float_e4m3_tEfNS_4arch4Sm90ELb0ELb0ELb1ELb1ELb0ELb1ELb0ELb1ELb1ELb0ELb0ELb0EEENS1_21CollectiveEpilogueFwdINS6_IJSA_SC_SB_EEES9_NS_10bfloat16_tESG_Li384ELb1ELb0ELb0ELb1EEENS1_36VarlenDynamicPersistentTileSchedulerILi192ELi160ELi384ELi128ELb0ELb0ELb1ELb0ELb1ELb1EEEEEEEEEvNT_6ParamsE)
        /*00a4*/ 	.word	0x00000058


	//----- nvinfo : EIATTR_REGCOUNT
	.align		4
.L_47:
        /*00a8*/ 	.byte	0x04, 0x2f
        /*00aa*/ 	.short	(.L_49 - .L_48)
	.align		4
.L_48:
        /*00ac*/ 	.word	index@(_ZN7cutlass13device_kernelIN5flash11enable_sm90INS1_16FlashAttnFwdSm90INS1_25CollectiveMainloopFwdSm90ILi2EN4cute5tupleIJNS5_1CILi1EEES8_S8_EEENS6_IJNS7_ILi192EEENS7_ILi160EEENS7_ILi64EEEEEELi64ENS_12float_e4m3_tEfNS_4arch4Sm90ELb0ELb0ELb1ELb1ELb0ELb0ELb0ELb1ELb1ELb0ELb0ELb0EEENS1_21CollectiveEpilogueFwdINS6_IJSA_SC_SB_EEES9_NS_10bfloat16_tESG_Li384ELb1ELb0ELb0ELb1EEENS1_36VarlenDynamicPersistentTileSchedulerILi192ELi160ELi384ELi128ELb0ELb0ELb1ELb0ELb1ELb1EEEEEEEEEvNT_6ParamsE)
        /*00b0*/ 	.word	0x00000080


	//----- nvinfo : EIATTR_FRAME_SIZE
	.align		4
.L_49:
        /*00b4*/ 	.byte	0x04, 0x11
        /*00b6*/ 	.short	(.L_51 - .L_50)
	.align		4
.L_50:
        /*00b8*/ 	.word	index@(_ZN7cutlass13device_kernelIN5flash11enable_sm90INS1_16FlashAttnFwdSm90INS1_25CollectiveMainloopFwdSm90ILi2EN4cute5tupleIJNS5_1CILi1EEES8_S8_EEENS6_IJNS7_ILi192EEENS7_ILi160EEENS7_ILi64EEEEEELi64ENS_12float_e4m3_tEfNS_4arch4Sm90ELb0ELb0ELb1ELb1ELb0ELb0ELb0ELb1ELb1ELb0ELb0ELb0EEENS1_21CollectiveEpilogueFwdINS6_IJSA_SC_SB_EEES9_NS_10bfloat16_tESG_Li384ELb1ELb0ELb0ELb1EEENS1_36VarlenDynamicPersistentTileSchedulerILi192ELi160ELi384ELi128ELb0ELb0ELb1ELb0ELb1ELb1EEEEEEEEEvNT_6ParamsE)
        /*00bc*/ 	.word	0x00000008


	//----- nvinfo : EIATTR_REGCOUNT
	.align		4
.L_51:
        /*00c0*/ 	.byte	0x04, 0x2f
        /*00c2*/ 	.short	(.L_53 - .L_52)
	.align		4
.L_52:
        /*00c4*/ 	.word	index@(_ZN7cutlass13device_kernelIN5flash11enable_sm90INS1_16FlashAttnFwdSm90INS1_25CollectiveMainloopFwdSm90ILi2EN4cute5tupleIJNS5_1CILi1EEES8_S8_EEENS6_IJNS7_ILi192EEENS7_ILi160EEENS7_ILi64EEEEEELi64ENS_12float_e4m3_tEfNS_4arch4Sm90ELb0ELb0ELb1ELb0ELb0ELb0ELb0ELb1ELb1ELb0ELb0ELb0EEENS1_21CollectiveEpilogueFwdINS6_IJSA_SC_SB_EEES9_NS_10bfloat16_tESG_Li384ELb0ELb0ELb0ELb1EEENS1_29StaticPersistentTileSchedulerILb0EEEEEEEEEvNT_6ParamsE)
        /*00c8*/ 	.word	0x00000080


	//----- nvinfo : EIATTR_FRAME_SIZE
	.align		4
.L_53:
        /*00cc*/ 	.byte	0x04, 0x11
        /*00ce*/ 	.short	(.L_55 - .L_54)
	.align		4
.L_54:
        /*00d0*/ 	.word	index@(_ZN7cutlass13device_kernelIN5flash11enable_sm90INS1_16FlashAttnFwdSm90INS1_25CollectiveMainloopFwdSm90ILi2EN4cute5tupleIJNS5_1CILi1EEES8_S8_EEENS6_IJNS7_ILi192EEENS7_ILi160EEENS7_ILi64EEEEEELi64ENS_12float_e4m3_tEfNS_4arch4Sm90ELb0ELb0ELb1ELb0ELb0ELb0ELb0ELb1ELb1ELb0ELb0ELb0EEENS1_21CollectiveEpilogueFwdINS6_IJSA_SC_SB_EEES9_NS_10bfloat16_tESG_Li384ELb0ELb0ELb0ELb1EEENS1_29StaticPersistentTileSchedulerILb0EEEEEEEEEvNT_6ParamsE)
        /*00d4*/ 	.word	0x00000000


	//----- nvinfo : EIATTR_MIN_STACK_SIZE
	.align		4
.L_55:
        /*00d8*/ 	.byte	0x04, 0x12
        /*00da*/ 	.short	(.L_57 - .L_56)
	.align		4
.L_56:
        /*00dc*/ 	.word	index@(_ZN7cutlass13device_kernelIN5flash11enable_sm90INS1_16FlashAttnFwdSm90INS1_25CollectiveMainloopFwdSm90ILi2EN4cute5tupleIJNS5_1CILi1EEES8_S8_EEENS6_IJNS7_ILi192EEENS7_ILi160EEENS7_ILi64EEEEEELi64ENS_12float_e4m3_tEfNS_4arch4Sm90ELb0ELb0ELb1ELb0ELb0ELb0ELb0ELb1ELb1ELb0ELb0ELb0EEENS1_21CollectiveEpilogueFwdINS6_IJSA_SC_SB_EEES9_NS_10bfloat16_tESG_Li384ELb0ELb0ELb0ELb1EEENS1_29StaticPersistentTileSchedulerILb0EEEEEEEEEvNT_6ParamsE)
        /*00e0*/ 	.word	0x00000000


	//----- nvinfo : EIATTR_MIN_STACK_SIZE
	.align		4
.L_57:
        /*00e4*/ 	.byte	0x04, 0x12
        /*00e6*/ 	.short	(.L_59 - .L_58)
	.align		4
.L_58:
        /*00e8*/ 	.word	index@(_ZN7cutlass13device_kernelIN5flash11enable_sm90INS1_16FlashAttnFwdSm90INS1_25CollectiveMainloopFwdSm90ILi2EN4cute5tupleIJNS5_1CILi1EEES8_S8_EEENS6_IJNS7_ILi192EEENS7_ILi160EEENS7_ILi64EEEEEELi64ENS_12float_e4m3_tEfNS_4arch4Sm90ELb0ELb0ELb1ELb1ELb0ELb0ELb0ELb1ELb1ELb0ELb0ELb0EEENS1_21CollectiveEpilogueFwdINS6_IJSA_SC_SB_EEES9_NS_10bfloat16_tESG_Li384ELb1ELb0ELb0ELb1EEENS1_36VarlenDynamicPersistentTileSchedulerILi192ELi160ELi384ELi128ELb0ELb0ELb1ELb0ELb1ELb1EEEEEEEEEvNT_6ParamsE)
        /*00ec*/ 	.word	0x00000008


	//----- nvinfo : EIATTR_MIN_STACK_SIZE
	.align		4
.L_59:
        /*00f0*/ 	.byte	0x04, 0x12
        /*00f2*/ 	.short	(.L_61 - .L_60)
	.align		4
.L_60:
        /*00f4*/ 	.word	index@(_ZN7cutlass13device_kernelIN5flash11enable_sm90INS1_16FlashAttnFwdSm90INS1_25CollectiveMainloopFwdSm90ILi2EN4cute5tupleIJNS5_1CILi1EEES8_S8_EEENS6_IJNS7_ILi192EEENS7_ILi160EEENS7_ILi64EEEEEELi64ENS_12float_e4m3_tEfNS_4arch4Sm90ELb0ELb0ELb1ELb1ELb0ELb1ELb0ELb1ELb1ELb0ELb0ELb0EEENS1_21CollectiveEpilogueFwdINS6_IJSA_SC_SB_EEES9_NS_10bfloat16_tESG_Li384ELb1ELb0ELb0ELb1EEENS1_36VarlenDynamicPersistentTileSchedulerILi192ELi160ELi384ELi128ELb0ELb0ELb1ELb0ELb1ELb1EEEEEEEEEvNT_6ParamsE)
        /*00f8*/ 	.word	0x00000058


	//----- nvinfo : EIATTR_MIN_STACK_SIZE
	.align		4
.L_61:
        /*00fc*/ 	.byte	0x04, 0x12
        /*00fe*/ 	.short	(.L_63 - .L_62)
	.align		4
.L_62:
        /*0100*/ 	.word	index@(_ZN7cutlass13device_kernelIN5flash11enable_sm90INS1_16FlashAttnFwdSm90INS1_25CollectiveMainloopFwdSm90ILi2EN4cute5tupleIJNS5_1CILi1EEES8_S8_EEENS6_IJNS7_ILi192EEENS7_ILi160EEENS7_ILi64EEEEEELi64ENS_12float_e4m3_tEfNS_4arch4Sm90ELb0ELb1ELb1ELb0ELb0ELb0ELb0ELb1ELb1ELb0ELb0ELb0EEENS1_21CollectiveEpilogueFwdINS6_IJSA_SC_SB_EEES9_NS_10bfloat16_tESG_Li384ELb0ELb0ELb0ELb1EEENS1_30DynamicPersistentTileSchedulerILi384ELi128ELb0ELb0ELb1EEEEEEEEEvNT_6ParamsE)
        /*0104*/ 	.word	0x00000008


	//----- nvinfo : EIATTR_MIN_STACK_SIZE
	.align		4
.L_63:
        /*0108*/ 	.byte	0x04, 0x12
        /*010a*/ 	.short	(.L_65 - .L_64)
	.align		4
.L_64:
        /*010c*/ 	.word	index@(_ZN7cutlass13device_kernelIN5flash11enable_sm90INS1_16FlashAttnFwdSm90INS1_25CollectiveMainloopFwdSm90ILi2EN4cute5tupleIJNS5_1CILi1EEES8_S8_EEENS6_IJNS7_ILi192EEENS7_ILi160EEENS7_ILi64EEEEEELi64ENS_12float_e4m3_tEfNS_4arch4Sm90ELb0ELb1ELb1ELb1ELb0ELb0ELb0ELb1ELb1ELb0ELb0ELb0EEENS1_21CollectiveEpilogueFwdINS6_IJSA_SC_SB_EEES9_NS_10bfloat16_tESG_Li384ELb1ELb0ELb0ELb1EEENS1_36VarlenDynamicPersistentTileSchedulerILi192ELi160ELi384ELi128ELb0ELb0ELb1ELb1ELb0ELb1EEEEEEEEEvNT_6ParamsE)
        /*0110*/ 	.word	0x00000008


	//----- nvinfo : EIATTR_MIN_STACK_SIZE
	.align		4
.L_65:
        /*0114*/ 	.byte	0x04, 0x12
        /*0116*/ 	.short	(.L_67 - .L_66)
	.align		4
.L_66:
        /*0118*/ 	.word	index@(_ZN7cutlass13device_kernelIN5flash11enable_sm90INS1_16FlashAttnFwdSm90INS1_25CollectiveMainloopFwdSm90ILi2EN4cute5tupleIJNS5_1CILi1EEES8_S8_EEENS6_IJNS7_ILi192EEENS7_ILi160EEENS7_ILi64EEEEEELi64ENS_12float_e4m3_tEfNS_4arch4Sm90ELb0ELb1ELb1ELb1ELb0ELb1ELb0ELb1ELb1ELb0ELb0ELb0EEENS1_21CollectiveEpilogueFwdINS6_IJSA_SC_SB_EEES9_NS_10bfloat16_tESG_Li384ELb1ELb0ELb0ELb1EEENS1_36VarlenDynamicPersistentTileSchedulerILi192ELi160ELi384ELi128ELb0ELb0ELb1ELb1ELb0ELb1EEEEEEEEEvNT_6ParamsE)
        /*011c*/ 	.word	0x00000080


	//----- nvinfo : EIATTR_MIN_STACK_SIZE
	.align		4
.L_67:
        /*0120*/ 	.byte	0x04, 0x12
        /*0122*/ 	.short	(.L_69 - .L_68)
	.align		4
.L_68:
        /*0124*/ 	.word	index@(_ZN7cutlass13device_kernelIN5flash11enable_sm90INS1_16FlashAttnFwdSm90INS1_25CollectiveMainloopFwdSm90ILi2EN4cute5tupleIJNS5_1CILi1EEES8_S8_EEENS6_IJNS7_ILi192EEENS7_ILi160EEENS7_ILi64EEEEEELi64ENS_12float_e4m3_tEfNS_4arch4Sm90ELb1ELb0ELb1ELb0ELb0ELb0ELb0ELb1ELb1ELb0ELb0ELb0EEENS1_21CollectiveEpilogueFwdINS6_IJSA_SC_SB_EEES9_NS_10bfloat16_tESG_Li384ELb0ELb0ELb0ELb1EEENS1_30DynamicPersistentTileSchedulerILi384ELi128ELb0ELb0ELb1EEEEEEEEEvNT_6ParamsE)
        /*0128*/ 	.word	0x00000010


	//----- nvinfo : EIATTR_MIN_STACK_SIZE
	.align		4
.L_69:
        /*012c*/ 	.byte	0x04, 0x12
        /*012e*/ 	.short	(.L_71 - .L_70)
	.align		4
.L_70:
        /*0130*/ 	.word	index@(_ZN7cutlass13device_kernelIN5flash11enable_sm90INS1_16FlashAttnFwdSm90INS1_25CollectiveMainloopFwdSm90ILi2EN4cute5tupleIJNS5_1CILi1EEES8_S8_EEENS6_IJNS7_ILi192EEENS7_ILi160EEENS7_ILi64EEEEEELi64ENS_12float_e4m3_tEfNS_4arch4Sm90ELb1ELb0ELb1ELb1ELb0ELb0ELb0ELb1ELb1ELb0ELb0ELb0EEENS1_21CollectiveEpilogueFwdINS6_IJSA_SC_SB_EEES9_NS_10bfloat16_tESG_Li384ELb1ELb0ELb0ELb1EEENS1_36VarlenDynamicPersistentTileSchedulerILi192ELi160ELi384ELi128ELb0ELb0ELb1ELb1ELb1ELb1EEEEEEEEEvNT_6ParamsE)
        /*0134*/ 	.word	0x00000008


	//----- nvinfo : EIATTR_MIN_STACK_SIZE
	.align		4
.L_71:
        /*0138*/ 	.byte	0x04, 0x12
        /*013a*/ 	.short	(.L_73 - .L_72)
	.align		4
.L_72:
        /*013c*/ 	.word	index@(_ZN7cutlass13device_kernelIN5flash11enable_sm90INS1_16FlashAttnFwdSm90INS1_25CollectiveMainloopFwdSm90ILi2EN4cute5tupleIJNS5_1CILi1EEES8_S8_EEENS6_IJNS7_ILi192EEENS7_ILi160EEENS7_ILi64EEEEEELi64ENS_12float_e4m3_tEfNS_4arch4Sm90ELb1ELb0ELb1ELb1ELb0ELb1ELb0ELb1ELb1ELb0ELb0ELb0EEENS1_21CollectiveEpilogueFwdINS6_IJSA_SC_SB_EEES9_NS_10bfloat16_tESG_Li384ELb1ELb0ELb0ELb1EEENS1_36VarlenDynamicPersistentTileSchedulerILi192ELi160ELi384ELi128ELb0ELb0ELb1ELb1ELb1ELb1EEEEEEEEEvNT_6ParamsE)
        /*0140*/ 	.word	0x00000070
.L_73:


//--------------------- .nv.compat                --------------------------
	.section	.nv.compat,"",@"SHT_CUDA_COMPAT_INFO"
	.align	4
        /*0000*/ 	.byte	0x02, 0x09, 0x01, 0x00, 0x02, 0x02, 0x04, 0x00, 0x02, 0x05, 0x05, 0x00, 0x03, 0x07, 0x01, 0x01
        /*0010*/ 	.byte	0x02, 0x03, 0x01, 0x00, 0x02, 0x06, 0x01, 0x00, 0x04, 0x0b, 0x08, 0x00, 0x00, 0x00, 0x00, 0x00
        /*0020*/ 	.byte	0x00, 0x00, 0x00, 0x00


//--------------------- .nv.info._ZN7cutlass13device_kernelIN5flash11enable_sm90INS1_16FlashAttnFwdSm90INS1_25CollectiveMainloopFwdSm90ILi2EN4cute5tupleIJNS5_1CILi1EEES8_S8_EEENS6_IJNS7_ILi192EEENS7_ILi160EEENS7_ILi64EEEEEELi64ENS_12float_e4m3_tEfNS_4arch4Sm90ELb0ELb0ELb1ELb0ELb0ELb0ELb0ELb1ELb1ELb0ELb0ELb0EEENS1_21CollectiveEpilogueFwdINS6_IJSA_SC_SB_EEES9_NS_10bfloat16_tESG_Li384ELb0ELb0ELb0ELb1EEENS1_29StaticPersistentTileSchedulerILb0EEEEEEEEEvNT_6ParamsE --------------------------
	.section	.nv.info._ZN7cutlass13device_kernelIN5flash11enable_sm90INS1_16FlashAttnFwdSm90INS1_25CollectiveMainloopFwdSm90ILi2EN4cute5tupleIJNS5_1CILi1EEES8_S8_EEENS6_IJNS7_ILi192EEENS7_ILi160EEENS7_ILi64EEEEEELi64ENS_12float_e4m3_tEfNS_4arch4Sm90ELb0ELb0ELb1ELb0ELb0ELb0ELb0ELb1ELb1ELb0ELb0ELb0EEENS1_21CollectiveEpilogueFwdINS6_IJSA_SC_SB_EEES9_NS_10bfloat16_tESG_Li384ELb0ELb0ELb0ELb1EEENS1_29StaticPersistentTileSchedulerILb0EEEEEEEEEvNT_6ParamsE,"",@"SHT_CUDA_INFO"
	.sectionflags	@""
	.align	4


	//----- nvinfo : EIATTR_CUDA_API_VERSION
	.align		4
        /*0000*/ 	.byte	0x04, 0x37
        /*0002*/ 	.short	(.L_75 - .L_74)
.L_74:
        /*0004*/ 	.word	0x00000082


	//----- nvinfo : EIATTR_KPARAM_INFO
	.align		4
.L_75:
        /*0008*/ 	.byte	0x04, 0x17
        /*000a*/ 	.short	(.L_77 - .L_76)
.L_76:
        /*000c*/ 	.word	0x00000000
        /*0010*/ 	.short	0x0000
        /*0012*/ 	.short	0x0070
        /*0014*/ 	.byte	0x00, 0xf0, 0x01, 0x2e


	//----- nvinfo : EIATTR_SPARSE_MMA_MASK
	.align		4
.L_77:
        /*0018*/ 	.byte	0x03, 0x50
        /*001a*/ 	.short	0x0000


	//----- nvinfo : EIATTR_MAXREG_COUNT
	.align		4
        /*001c*/ 	.byte	0x03, 0x1b
        /*001e*/ 	.short	0x0080


	//----- nvinfo : EIATTR_NUM_BARRIERS
	.align		4
        /*0020*/ 	.byte	0x02, 0x4c
        /*0022*/ 	.byte	0x09
	.zero		1


	//----- nvinfo : EIATTR_EXTERNS
	.align		4
        /*0024*/ 	.byte	0x04, 0x0f
        /*0026*/ 	.short	(.L_79 - .L_78)


	//   ....[0]....
	.align		4
.L_78:
        /*0028*/ 	.word	index@(__assertfail)


	//----- nvinfo : EIATTR_MERCURY_ISA_VERSION
	.align		4
.L_79:
        /*002c*/ 	.byte	0x03, 0x5f
        /*002e*/ 	.short	0x0101


	//----- nvinfo : EIATTR_INT_WARP_WIDE_INSTR_OFFSETS
	.align		4
        /*0030*/ 	.byte	0x04, 0x31
        /*0032*/ 	.short	(.L_81 - .L_80)


	//   ....[0]....
.L_80:
        /*0034*/ 	.word	0x00000180


	//   ....[1]....
        /*0038*/ 	.word	0x000001b0


	//   ....[2]....
        /*003c*/ 	.word	0x000001c0


	//   ....[3]....
        /*0040*/ 	.word	0x00008f90


	//----- nvinfo : EIATTR_COOP_GROUP_MASK_REGIDS
	.align		4
.L_81:
        /*0044*/ 	.byte	0x04, 0x29
        /*0046*/ 	.short	(.L_83 - .L_82)


	//   ....[0]....
.L_82:
        /*0048*/ 	.word	0xffffffff


	//   ....[1]....
        /*004c*/ 	.word	0xffffffff


	//   ....[2]....
        /*0050*/ 	.word	0xffffffff


	//   ....[3]....
        /*0054*/ 	.word	0xffffffff


	//   ....[4]....
        /*0058*/ 	.word	0xffffffff


	//   ....[5]....
        /*005c*/ 	.word	0xffffffff


	//   ....[6]....
        /*0060*/ 	.word	0xffffffff


	//   ....[7]....
        /*0064*/ 	.word	0xffffffff


	//   ....[8]....
        /*0068*/ 	.word	0xffffffff


	//   ....[9]....
        /*006c*/ 	.word	0xffffffff


	//   ....[10]....
        /*0070*/ 	.word	0xffffffff


	//   ....[11]....
        /*0074*/ 	.word	0xffffffff


	//   ....[12]....
        /*0078*/ 	.word	0xffffffff


	//   ....[13]....
        /*007c*/ 	.word	0xffffffff


	//   ....[14]....
        /*0080*/ 	.word	0xffffffff


	//   ....[15]....
        /*0084*/ 	.word	0xffffffff


	//   ....[16]....
        /*0088*/ 	.word	0xffffffff


	//   ....[17]....
        /*008c*/ 	.word	0xffffffff


	//   ....[18]....
        /*0090*/ 	.word	0xffffffff


	//   ....[19]....
        /*0094*/ 	.word	0xffffffff


	//   ....[20]....
        /*0098*/ 	.word	0xffffffff


	//   ....[21]....
        /*009c*/ 	.word	0xffffffff


	//   ....[22]....
        /*00a0*/ 	.word	0xffffffff


	//   ....[23]....
        /*00a4*/ 	.word	0xffffffff


	//   ....[24]....
        /*00a8*/ 	.word	0xffffffff


	//   ....[25]....
        /*00ac*/ 	.word	0xffffffff


	//   ....[26]....
        /*00b0*/ 	.word	0xffffffff


	//   ....[27]....
        /*00b4*/ 	.word	0xffffffff


	//   ....[28]....
        /*00b8*/ 	.word	0xffffffff


	//   ....[29]....
        /*00bc*/ 	.word	0xffffffff


	//   ....[30]....
        /*00c0*/ 	.word	0xffffffff


	//   ....[31]....
        /*00c4*/ 	.word	0xffffffff


	//   ....[32]....
        /*00c8*/ 	.word	0xffffffff


	//   ....[33]....
        /*00cc*/ 	.word	0xffffffff


	//   ....[34]....
        /*00d0*/ 	.word	0xffffffff


	//   ....[35]....
        /*00d4*/ 	.word	0xffffffff


	//   ....[36]....
        /*00d8*/ 	.word	0xffffffff


	//   ....[37]....
        /*00dc*/ 	.word	0xffffffff


	//   ....[38]....
        /*00e0*/ 	.word	0xffffffff


	//   ....[39]....
        /*00e4*/ 	.word	0x0500000f


	//----- nvinfo : EIATTR_COOP_GROUP_INSTR_OFFSETS
	.align		4
.L_83:
        /*00e8*/ 	.byte	0x04, 0x28
        /*00ea*/ 	.short	(.L_85 - .L_84)


	//   ....[0]....
.L_84:
        /*00ec*/ 	.word	0x00000050


	//   ....[1]....
        /*00f0*/ 	.word	0x00000190


	//   ....[2]....
        /*00f4*/ 	.word	0x000001e0


	//   ....[3]....
        /*00f8*/ 	.word	0x000003d0


	//   ....[4]....
        /*00fc*/ 	.word	0x00000530


	//   ....[5]....
        /*0100*/ 	.word	0x00000650


	//   ....[6]....
        /*0104*/ 	.word	0x000007b0


	//   ....[7]....
        /*0108*/ 	.word	0x00000d40


	//   ....[8]....
        /*010c*/ 	.word	0x00002d80


	//   ....[9]....
        /*0110*/ 	.word	0x00002de0


	//   ....[10]....
        /*0114*/ 	.word	0x000034b0


	//   ....[11]....
        /*0118*/ 	.word	0x00003550


	//   ....[12]....
        /*011c*/ 	.word	0x00005bd0


	//   ....[13]....
        /*0120*/ 	.word	0x00005c30


	//   ....[14]....
        /*0124*/ 	.word	0x00005c40


	//   ....[15]....
        /*0128*/ 	.word	0x00005cd0


	//   ....[16]....
        /*012c*/ 	.word	0x00007610


	//   ....[17]....
        /*0130*/ 	.word	0x00007620


	//   ....[18]....
        /*0134*/ 	.word	0x000076a0


	//   ....[19]....
        /*0138*/ 	.word	0x000076b0


	//   ....[20]....
        /*013c*/ 	.word	0x00008090


	//   ....[21]....
        /*0140*/ 	.word	0x000080a0


	//   ....[22]....
        /*0144*/ 	.word	0x000080b0


	//   ....[23]....
        /*0148*/ 	.word	0x000080c0


	//   ....[24]....
        /*014c*/ 	.word	0x000080d0


	//   ....[25]....
        /*0150*/ 	.word	0x000080e0


	//   ....[26]....
        /*0154*/ 	.word	0x000080f0


	//   ....[27]....
        /*0158*/ 	.word	0x00008100


	//   ....[28]....
        /*015c*/ 	.word	0x00008130


	//   ....[29]....
        /*0160*/ 	.word	0x00008150


	//   ....[30]....
        /*0164*/ 	.word	0x00008180


	//   ....[31]....
        /*0168*/ 	.word	0x00008190


	//   ....[32]....
        /*016c*/ 	.word	0x000081c0


	//   ....[33]....
        /*0170*/ 	.word	0x000081d0


	//   ....[34]....
        /*0174*/ 	.word	0x000081e0


	//   ....[35]....
        /*0178*/ 	.word	0x000081f0


	//   ....[36]....
        /*017c*/ 	.word	0x000083a0


	//   ....[37]....
        /*0180*/ 	.word	0x00009090


	//   ....[38]....
        /*0184*/ 	.word	0x0000a730


	//   ....[39]....
        /*0188*/ 	.word	0x0000ac20


	//----- nvinfo : EIATTR_REG_RECONFIG
	.align		4
.L_85:
        /*018c*/ 	.byte	0x01, 0x54
	.zero		2


	//----- nvinfo : EIATTR_SYSCALL_OFFSETS
	.align		4
        /*0190*/ 	.byte	0x04, 0x46
        /*0192*/ 	.short	(.L_87 - .L_86)


	//   ....[0]....
.L_86:
        /*0194*/ 	.word	0x00001110


	//   ....[1]....
        /*0198*/ 	.word	0x00008ac0


	//   ....[2]....
        /*019c*/ 	.word	0x00008c10


	//   ....[3]....
        /*01a0*/ 	.word	0x00008d50


	//   ....[4]....
        /*01a4*/ 	.word	0x00008e70


	//----- nvinfo : EIATTR_MBARRIER_INSTR_OFFSETS
	.align		4
.L_87:
        /*01a8*/ 	.byte	0x04, 0x39
        /*01aa*/ 	.short	(.L_89 - .L_88)


	//   ....[0]....
.L_88:
        /*01ac*/ 	.word	0x00000280
        /*01b0*/ 	.word	0x000000ff
        /*01b4*/ 	.word	0x00013200
        /*01b8*/ 	.short	0x0100
        /*01ba*/ 	.byte	0x06
	.zero		1


	//   ....[1]....
        /*01bc*/ 	.word	0x00000290
        /*01c0*/ 	.word	0x000000ff
        /*01c4*/ 	.word	0x00013220
        /*01c8*/ 	.short	0x0100
        /*01ca*/ 	.byte	0x06
	.zero		1


	//   ....[2]....
        /*01cc*/ 	.word	0x00000380
        /*01d0*/ 	.word	0x000000ff
        /*01d4*/ 	.word	0x00013230
        /*01d8*/ 	.short	0x0100
        /*01da*/ 	.byte	0x08
	.zero		1


	//   ....[3]....
        /*01dc*/ 	.word	0x00000390
        /*01e0*/ 	.word	0x000000ff
        /*01e4*/ 	.word	0x00013240
        /*01e8*/ 	.short	0x0100
        /*01ea*/ 	.byte	0x08
	.zero		1


	//   ....[4]....
        /*01ec*/ 	.word	0x000003a0
        /*01f0*/ 	.word	0x000000ff
        /*01f4*/ 	.word	0x00013238
        /*01f8*/ 	.short	0x0100
        /*01fa*/ 	.byte	0x08
	.zero		1


	//   ....[5]....
        /*01fc*/ 	.word	0x000003b0
        /*0200*/ 	.word	0x000000ff
        /*0204*/ 	.word	0x00013248
        /*0208*/ 	.short	0x0100
        /*020a*/ 	.byte	0x08
	.zero		1


	//   ....[6]....
        /*020c*/ 	.word	0x000004e0
        /*0210*/ 	.word	0x000000ff
        /*0214*/ 	.word	0x00013250
        /*0218*/ 	.short	0x0100
        /*021a*/ 	.byte	0x08
	.zero		1


	//   ....[7]....
        /*021c*/ 	.word	0x000004f0
        /*0220*/ 	.word	0x000000ff
        /*0224*/ 	.word	0x00013260
        /*0228*/ 	.short	0x0100
        /*022a*/ 	.byte	0x08
	.zero		1


	//   ....[8]....
        /*022c*/ 	.word	0x00000500
        /*0230*/ 	.word	0x000000ff
        /*0234*/ 	.word	0x00013258
        /*0238*/ 	.short	0x0100
        /*023a*/ 	.byte	0x08
	.zero		1


	//   ....[9]....
        /*023c*/ 	.word	0x00000510
        /*0240*/ 	.word	0x000000ff
        /*0244*/ 	.word	0x00013268
        /*0248*/ 	.short	0x0100
        /*024a*/ 	.byte	0x08
	.zero		1


	//   ....[10]....
        /*024c*/ 	.word	0x00000600
        /*0250*/ 	.word	0x000000ff
        /*0254*/ 	.word	0x00013270
        /*0258*/ 	.short	0x0100
        /*025a*/ 	.byte	0x06
	.zero		1


	//   ....[11]....
        /*025c*/ 	.word	0x00000610
        /*0260*/ 	.word	0x000000ff
        /*0264*/ 	.word	0x00013280
        /*0268*/ 	.short	0x0100
        /*026a*/ 	.byte	0x06
	.zero		1


	//   ....[12]....
        /*026c*/ 	.word	0x00000620
        /*0270*/ 	.word	0x000000ff
        /*0274*/ 	.word	0x00013278
        /*0278*/ 	.short	0x0100
        /*027a*/ 	.byte	0x06
	.zero		1


	//   ....[13]....
        /*027c*/ 	.word	0x00000630
        /*0280*/ 	.word	0x000000ff
        /*0284*/ 	.word	0x00013288
        /*0288*/ 	.short	0x0100
        /*028a*/ 	.byte	0x06
	.zero		1


	//   ....[14]....
        /*028c*/ 	.word	0x00000760
        /*0290*/ 	.word	0x000000ff
        /*0294*/ 	.word	0x00013290
        /*0298*/ 	.short	0x0100
        /*029a*/ 	.byte	0x08
	.zero		1


	//   ....[15]....
        /*029c*/ 	.word	0x00000770
        /*02a0*/ 	.word	0x000000ff
        /*02a4*/ 	.word	0x000132a0
        /*02a8*/ 	.short	0x0100
        /*02aa*/ 	.byte	0x08
	.zero		1


	//   ....[16]....
        /*02ac*/ 	.word	0x00000780
        /*02b0*/ 	.word	0x000000ff
        /*02b4*/ 	.word	0x00013298
        /*02b8*/ 	.short	0x0100
        /*02ba*/ 	.byte	0x08
	.zero		1


	//   ....[17]....
        /*02bc*/ 	.word	0x00000790
        /*02c0*/ 	.word	0x000000ff
        /*02c4*/ 	.word	0x000132a8
        /*02c8*/ 	.short	0x0100
        /*02ca*/ 	.byte	0x08
	.zero		1


	//   ....[18]....
        /*02cc*/ 	.word	0x000008c0
        /*02d0*/ 	.word	0x000000ff
        /*02d4*/ 	.word	0x000132b0
        /*02d8*/ 	.short	0x0100
        /*02da*/ 	.byte	0x08
	.zero		1


	//   ....[19]....
        /*02dc*/ 	.word	0x000008d0
        /*02e0*/ 	.word	0x000000ff
        /*02e4*/ 	.word	0x000132c0
        /*02e8*/ 	.short	0x0100
        /*02ea*/ 	.byte	0x08
	.zero		1


	//   ....[20]....
        /*02ec*/ 	.word	0x000008e0
        /*02f0*/ 	.word	0x000000ff
        /*02f4*/ 	.word	0x000132b8
        /*02f8*/ 	.short	0x0100
        /*02fa*/ 	.byte	0x08
	.zero		1


	//   ....[21]....
        /*02fc*/ 	.word	0x000008f0
        /*0300*/ 	.word	0x000000ff
        /*0304*/ 	.word	0x000132c8
        /*0308*/ 	.short	0x0100
        /*030a*/ 	.byte	0x08
	.zero		1


	//   ....[22]....
        /*030c*/ 	.word	0x00001440
        /*0310*/ 	.word	0x000000ff
        /*0314*/ 	.word	0x00013200
        /*0318*/ 	.short	0x010a
        /*031a*/ 	.byte	0x28
	.zero		1


	//   ....[23]....
        /*031c*/ 	.word	0x000014e0
        /*0320*/ 	.word	0x00000004
        /*0324*/ 	.word	0x00013230
        /*0328*/ 	.short	0x010a
        /*032a*/ 	.byte	0x3f
	.zero		1


	//   ....[24]....
        /*032c*/ 	.word	0x00001520
        /*0330*/ 	.word	0x00000004
        /*0334*/ 	.word	0x00013230
        /*0338*/ 	.short	0x010a
        /*033a*/ 	.byte	0x3f
	.zero		1


	//   ....[25]....
        /*033c*/ 	.word	0x00003890
        /*0340*/ 	.word	0x0000001c
        /*0344*/ 	.word	0x00000000
        /*0348*/ 	.short	0x0101
        /*034a*/ 	.byte	0x3f
	.zero		1


	//   ....[26]....
        /*034c*/ 	.word	0x00004710
        /*0350*/ 	.word	0x000000ff
        /*0354*/ 	.word	0x00013230
        /*0358*/ 	.short	0x010a
        /*035a*/ 	.byte	0x15
	.zero		1


	//   ....[27]....
        /*035c*/ 	.word	0x00004750
        /*0360*/ 	.word	0x000000ff
        /*0364*/ 	.word	0x00013230
        /*0368*/ 	.short	0x010a
        /*036a*/ 	.byte	0x15
	.zero		1


	//   ....[28]....
        /*036c*/ 	.word	0x00004ba0
        /*0370*/ 	.word	0x000000ff
        /*0374*/ 	.word	0x00013250
        /*0378*/ 	.short	0x010a
        /*037a*/ 	.byte	0x0b
	.zero		1


	//   ....[29]....
        /*037c*/ 	.word	0x00005390
        /*0380*/ 	.word	0x000000ff
        /*0384*/ 	.word	0x00013250
        /*0388*/ 	.short	0x010a
        /*038a*/ 	.byte	0x0b
	.zero		1


	//   ....[30]....
        /*038c*/ 	.word	0x00006bc0
        /*0390*/ 	.word	0x00000007
        /*0394*/ 	.word	0x00000000
        /*0398*/ 	.short	0x0101
        /*039a*/ 	.byte	0x3f
	.zero		1


	//   ....[31]....
        /*039c*/ 	.word	0x00006e50
        /*03a0*/ 	.word	0x000000ff
        /*03a4*/ 	.word	0x00000000
        /*03a8*/ 	.short	0x0101
        /*03aa*/ 	.byte	0x06
	.zero		1


	//   ....[32]....
        /*03ac*/ 	.word	0x00007300
        /*03b0*/ 	.word	0x000000ff
        /*03b4*/ 	.word	0x00013250
        /*03b8*/ 	.short	0x010a
        /*03ba*/ 	.byte	0x08
	.zero		1


	//   ....[33]....
        /*03bc*/ 	.word	0x00007340
        /*03c0*/ 	.word	0x000000ff
        /*03c4*/ 	.word	0x00013250
        /*03c8*/ 	.short	0x010a
        /*03ca*/ 	.byte	0x08
	.zero		1


	//   ....[34]....
        /*03cc*/ 	.word	0x00007da0
        /*03d0*/ 	.word	0x000000ff
        /*03d4*/ 	.word	0x00000000
        /*03d8*/ 	.short	0x0101
        /*03da*/ 	.byte	0x08
	.zero		1


	//   ....[35]....
        /*03dc*/ 	.word	0x000084d0
        /*03e0*/ 	.word	0x000000ff
        /*03e4*/ 	.word	0x00000000
        /*03e8*/ 	.short	0x0101
        /*03ea*/ 	.byte	0x06
	.zero		1


	//   ....[36]....
        /*03ec*/ 	.word	0x000092a0
        /*03f0*/ 	.word	0x0000000b
        /*03f4*/ 	.word	0x00013280
        /*03f8*/ 	.short	0x010a
        /*03fa*/ 	.byte	0x3f
	.zero		1


	//   ....[37]....
        /*03fc*/ 	.word	0x00009430
        /*0400*/ 	.word	0x0000000b
        /*0404*/ 	.word	0x00013240
        /*0408*/ 	.short	0x010a
        /*040a*/ 	.byte	0x3f
	.zero		1


	//   ....[38]....
        /*040c*/ 	.word	0x000096d0
        /*0410*/ 	.word	0x000000ff
        /*0414*/ 	.word	0x00013220
        /*0418*/ 	.short	0x010a
        /*041a*/ 	.byte	0x28
	.zero		1


	//   ....[39]....
        /*041c*/ 	.word	0x00009940
        /*0420*/ 	.word	0x00000008
        /*0424*/ 	.word	0x00013280
        /*0428*/ 	.short	0x010a
        /*042a*/ 	.byte	0x3f
	.zero		1


	//   ....[40]....
        /*042c*/ 	.word	0x00009b70
        /*0430*/ 	.word	0x00000008
        /*0434*/ 	.word	0x00013240
        /*0438*/ 	.short	0x010a
        /*043a*/ 	.byte	0x3f
	.zero		1


	//   ....[41]....
        /*043c*/ 	.word	0x00009e20
        /*0440*/ 	.word	0x0000000d
        /*0444*/ 	.word	0x00013270
        /*0448*/ 	.short	0x010a
        /*044a*/ 	.byte	0x3f
	.zero		1


	//   ....[42]....
        /*044c*/ 	.word	0x00009e90
        /*0450*/ 	.word	0x0000000d
        /*0454*/ 	.word	0x00013260
        /*0458*/ 	.short	0x010a
        /*045a*/ 	.byte	0x3f
	.zero		1


	//   ....[43]....
        /*045c*/ 	.word	0x0000a150
        /*0460*/ 	.word	0x0000000d
        /*0464*/ 	.word	0x00013250
        /*0468*/ 	.short	0x0101
        /*046a*/ 	.byte	0x3f
	.zero		1


	//   ....[44]....
        /*046c*/ 	.word	0x0000a1d0
        /*0470*/ 	.word	0x00000004
        /*0474*/ 	.word	0x00000000
        /*0478*/ 	.short	0x0101
        /*047a*/ 	.byte	0x3f
	.zero		1


	//   ....[45]....
        /*047c*/ 	.word	0x0000a290
        /*0480*/ 	.word	0x00000000
        /*0484*/ 	.word	0x00013270
        /*0488*/ 	.short	0x010a
        /*048a*/ 	.byte	0x3f
	.zero		1


	//   ....[46]....
        /*048c*/ 	.word	0x0000a300
        /*0490*/ 	.word	0x00000000
        /*0494*/ 	.word	0x00013260
        /*0498*/ 	.short	0x010a
        /*049a*/ 	.byte	0x3f
	.zero		1


	//   ....[47]....
        /*049c*/ 	.word	0x0000a620
        /*04a0*/ 	.word	0x00000000
        /*04a4*/ 	.word	0x00013250
        /*04a8*/ 	.short	0x0101
        /*04aa*/ 	.byte	0x3f
	.zero		1


	//   ....[48]....
        /*04ac*/ 	.word	0x0000a670
        /*04b0*/ 	.word	0x00000003
        /*04b4*/ 	.word	0x00000000
        /*04b8*/ 	.short	0x0101
        /*04ba*/ 	.byte	0x3f
	.zero		1


	//   ....[49]....
        /*04bc*/ 	.word	0x0000a710
        /*04c0*/ 	.word	0x00000006
        /*04c4*/ 	.word	0x00013220
        /*04c8*/ 	.short	0x010a
        /*04ca*/ 	.byte	0x3f
	.zero		1


	//   ....[50]....
        /*04cc*/ 	.word	0x0000a830
        /*04d0*/ 	.word	0x00000005
        /*04d4*/ 	.word	0x00000000
        /*04d8*/ 	.short	0x010a
        /*04da*/ 	.byte	0x3f
	.zero		1


	//   ....[51]....
        /*04dc*/ 	.word	0x0000a8a0
        /*04e0*/ 	.word	0x00000009
        /*04e4*/ 	.word	0x00000000
        /*04e8*/ 	.short	0x010a
        /*04ea*/ 	.byte	0x3f
	.zero		1


	//   ....[52]....
        /*04ec*/ 	.word	0x0000a8f0
        /*04f0*/ 	.word	0x00000013
        /*04f4*/ 	.word	0x00013260
        /*04f8*/ 	.short	0x010a
        /*04fa*/ 	.byte	0x3f
	.zero		1


	//   ....[53]....
        /*04fc*/ 	.word	0x0000a940
        /*0500*/ 	.word	0x00000007
        /*0504*/ 	.word	0x00013260
        /*0508*/ 	.short	0x010a
        /*050a*/ 	.byte	0x3f
	.zero		1


	//   ....[54]....
        /*050c*/ 	.word	0x0000a980
        /*0510*/ 	.word	0x00000013
        /*0514*/ 	.word	0x00013280
        /*0518*/ 	.short	0x010a
        /*051a*/ 	.byte	0x3f
	.zero		1


	//   ....[55]....
        /*051c*/ 	.word	0x0000a9a0
        /*0520*/ 	.word	0x00000007
        /*0524*/ 	.word	0x00013280
        /*0528*/ 	.short	0x010a
        /*052a*/ 	.byte	0x3f
	.zero		1


	//   ....[56]....
        /*052c*/ 	.word	0x0000aa10
        /*0530*/ 	.word	0x00000003
        /*0534*/ 	.word	0x00013200
        /*0538*/ 	.short	0x010a
        /*053a*/ 	.byte	0x3f
	.zero		1


	//   ....[57]....
        /*053c*/ 	.word	0x0000aa60
        /*0540*/ 	.word	0x00000004
        /*0544*/ 	.word	0x00013230
        /*0548*/ 	.short	0x010a
        /*054a*/ 	.byte	0x3f
	.zero		1


	//   ....[58]....
        /*054c*/ 	.word	0x0000aac0
        /*0550*/ 	.word	0x00000009
        /*0554*/ 	.word	0x00013230
        /*0558*/ 	.short	0x010a
        /*055a*/ 	.byte	0x3f
	.zero		1


	//   ....[59]....
        /*055c*/ 	.word	0x0000ab20
        /*0560*/ 	.word	0x00000055
        /*0564*/ 	.word	0x00013250
        /*0568*/ 	.short	0x010a
        /*056a*/ 	.byte	0x3f
	.zero		1


	//   ....[60]....
        /*056c*/ 	.word	0x0000ab80
        /*0570*/ 	.word	0x00000003
        /*0574*/ 	.word	0x00013250
        /*0578*/ 	.short	0x010a
        /*057a*/ 	.byte	0x3f
	.zero		1


	//   ....[61]....
        /*057c*/ 	.word	0x0000acd0
        /*0580*/ 	.word	0x0000000b
        /*0584*/ 	.word	0x00013280
        /*0588*/ 	.short	0x010a
        /*058a*/ 	.byte	0x3f
	.zero		1


	//   ....[62]....
        /*058c*/ 	.word	0x0000ad20
        /*0590*/ 	.word	0x0000000b
        /*0594*/ 	.word	0x00013240
        /*0598*/ 	.short	0x010a
        /*059a*/ 	.byte	0x3f
	.zero		1


	//   ....[63]....
        /*059c*/ 	.word	0x0000ad80
        /*05a0*/ 	.word	0x00000005
        /*05a4*/ 	.word	0x00013220
        /*05a8*/ 	.short	0x010a
        /*05aa*/ 	.byte	0x3f
	.zero		1


	//   ....[64]....
        /*05ac*/ 	.word	0x0000add0
        /*05b0*/ 	.word	0x00000008
        /*05b4*/ 	.word	0x00013280
        /*05b8*/ 	.short	0x010a
        /*05ba*/ 	.byte	0x3f
	.zero		1


	//   ....[65]....
        /*05bc*/ 	.word	0x0000ae20
        /*05c0*/ 	.word	0x00000008
        /*05c4*/ 	.word	0x00013240
        /*05c8*/ 	.short	0x010a
        /*05ca*/ 	.byte	0x3f
	.zero		1


	//   ....[66]....
        /*05cc*/ 	.word	0x0000ae70
        /*05d0*/ 	.word	0x0000000d
        /*05d4*/ 	.word	0x00013270
        /*05d8*/ 	.short	0x010a
        /*05da*/ 	.byte	0x3f
	.zero		1


	//   ....[67]....
        /*05dc*/ 	.word	0x0000aec0
        /*05e0*/ 	.word	0x0000000d
        /*05e4*/ 	.word	0x00013260
        /*05e8*/ 	.short	0x010a
        /*05ea*/ 	.byte	0x3f
	.zero		1


	//   ....[68]....
        /*05ec*/ 	.word	0x0000af10
        /*05f0*/ 	.word	0x00000000
        /*05f4*/ 	.word	0x00013270
        /*05f8*/ 	.short	0x010a
        /*05fa*/ 	.byte	0x3f
	.zero		1


	//   ....[69]....
        /*05fc*/ 	.word	0x0000af60
        /*0600*/ 	.word	0x00000000
        /*0604*/ 	.word	0x00013260
        /*0608*/ 	.short	0x010a
        /*060a*/ 	.byte	0x3f
	.zero		1


	//   ....[70]....
        /*060c*/ 	.word	0x0000afb0
        /*0610*/ 	.word	0x00000006
        /*0614*/ 	.word	0x00013220
        /*0618*/ 	.short	0x010a
        /*061a*/ 	.byte	0x3f
	.zero		1


	//   ....[71]....
        /*061c*/ 	.word	0x0000b000
        /*0620*/ 	.word	0x00000005
        /*0624*/ 	.word	0x00000000
        /*0628*/ 	.short	0x010a
        /*062a*/ 	.byte	0x3f
	.zero		1


	//   ....[72]....
        /*062c*/ 	.word	0x0000b050
        /*0630*/ 	.word	0x00000009
        /*0634*/ 	.word	0x00000000
        /*0638*/ 	.short	0x010a
        /*063a*/ 	.byte	0x3f
	.zero		1


	//   ....[73]....
        /*063c*/ 	.word	0x0000b0a0
        /*0640*/ 	.word	0x00000013
        /*0644*/ 	.word	0x00013260
        /*0648*/ 	.short	0x010a
        /*064a*/ 	.byte	0x3f
	.zero		1


	//   ....[74]....
        /*064c*/ 	.word	0x0000b0f0
        /*0650*/ 	.word	0x00000007
        /*0654*/ 	.word	0x00013260
        /*0658*/ 	.short	0x010a
        /*065a*/ 	.byte	0x3f
	.zero		1


	//   ....[75]....
        /*065c*/ 	.word	0x0000b140
        /*0660*/ 	.word	0x00000013
        /*0664*/ 	.word	0x00013280
        /*0668*/ 	.short	0x010a
        /*066a*/ 	.byte	0x3f
	.zero		1


	//----- nvinfo : EIATTR_NUM_MBARRIERS
	.align		4
.L_89:
        /*066c*/ 	.byte	0x03, 0x38
        /*066e*/ 	.short	0x0016


	//----- nvinfo : EIATTR_EXIT_INSTR_OFFSETS
	.align		4
        /*0670*/ 	.byte	0x04, 0x1c
        /*0672*/ 	.short	(.L_91 - .L_90)


	//   ....[0]....
.L_90:
        /*0674*/ 	.word	0x00000a10


	//   ....[1]....
        /*0678*/ 	.word	0x00008580


	//   ....[2]....
        /*067c*/ 	.word	0x0000a750


	//   ....[3]....
        /*0680*/ 	.word	0x0000a9f0


	//----- nvinfo : EIATTR_MAX_THREADS
	.align		4
.L_91:
        /*0684*/ 	.byte	0x04, 0x05
        /*0686*/ 	.short	(.L_93 - .L_92)
.L_92:
        /*0688*/ 	.word	0x00000200
        /*068c*/ 	.word	0x00000001
        /*0690*/ 	.word	0x00000001


	//----- nvinfo : EIATTR_CRS_STACK_SIZE
	.align		4
.L_93:
        /*0694*/ 	.byte	0x04, 0x1e
        /*0696*/ 	.short	(.L_95 - .L_94)
.L_94:
        /*0698*/ 	.word	0x00000000


	//----- nvinfo : EIATTR_CBANK_PARAM_SIZE
	.align		4
.L_95:
        /*069c*/ 	.byte	0x03, 0x19
        /*069e*/ 	.short	0x0bf0


	//----- nvinfo : EIATTR_PARAM_CBANK
	.align		4
        /*06a0*/ 	.byte	0x04, 0x0a
        /*06a2*/ 	.short	(.L_97 - .L_96)
	.align		4
.L_96:
        /*06a4*/ 	.word	index@(.nv.constant0._ZN7cutlass13device_kernelIN5flash11enable_sm90INS1_16FlashAttnFwdSm90INS1_25CollectiveMainloopFwdSm90ILi2EN4cute5tupleIJNS5_1CILi1EEES8_S8_EEENS6_IJNS7_ILi192EEENS7_ILi160EEENS7_ILi64EEEEEELi64ENS_12float_e4m3_tEfNS_4arch4Sm90ELb0ELb0ELb1ELb0ELb0ELb0ELb0ELb1ELb1ELb0ELb0ELb0EEENS1_21CollectiveEpilogueFwdINS6_IJSA_SC_SB_EEES9_NS_10bfloat16_tESG_Li384ELb0ELb0ELb0ELb1EEENS1_29StaticPersistentTileSchedulerILb0EEEEEEEEEvNT_6ParamsE)
        /*06a8*/ 	.short	0x0210
        /*06aa*/ 	.short	0x0bf0


	//----- nvinfo : EIATTR_SW_WAR
	.align		4
.L_97:
        /*06ac*/ 	.byte	0x04, 0x36
        /*06ae*/ 	.short	(.L_99 - .L_98)
.L_98:
        /*06b0*/ 	.word	0x00000008
.L_99:


//--------------------- .nv.info._ZN7cutlass13device_kernelIN5flash11enable_sm90INS1_16FlashAttnFwdSm90INS1_25CollectiveMainloopFwdSm90ILi2EN4cute5tupleIJNS5_1CILi1EEES8_S8_EEENS6_IJNS7_ILi192EEENS7_ILi160EEENS7_ILi64EEEEEELi64ENS_12float_e4m3_tEfNS_4arch4Sm90ELb0ELb0ELb1ELb1ELb0ELb0ELb0ELb1ELb1ELb0ELb0ELb0EEENS1_21CollectiveEpilogueFwdINS6_IJSA_SC_SB_EEES9_NS_10bfloat16_tESG_Li384ELb1ELb0ELb0ELb1EEENS1_36VarlenDynamicPersistentTileSchedulerILi192ELi160ELi384ELi128ELb0ELb0ELb1ELb0ELb1ELb1EEEEEEEEEvNT_6ParamsE --------------------------
	.section	.nv.info._ZN7cutlass13device_kernelIN5flash11enable_sm90INS1_16FlashAttnFwdSm90INS1_25CollectiveMainloopFwdSm90ILi2EN4cute5tupleIJNS5_1CILi1EEES8_S8_EEENS6_IJNS7_ILi192EEENS7_ILi160EEENS7_ILi64EEEEEELi64ENS_12float_e4m3_tEfNS_4arch4Sm90ELb0ELb0ELb1ELb1ELb0ELb0ELb0ELb1ELb1ELb0ELb0ELb0EEENS1_21CollectiveEpilogueFwdINS6_IJSA_SC_SB_EEES9_NS_10bfloat16_tESG_Li384ELb1ELb0ELb0ELb1EEENS1_36VarlenDynamicPersistentTileSchedulerILi192ELi160ELi384ELi128ELb0ELb0ELb1ELb0ELb1ELb1EEEEEEEEEvNT_6ParamsE,"",@"SHT_CUDA_INFO"
	.sectionflags	@""
	.align	4


	//----- nvinfo : EIATTR_CUDA_API_VERSION
	.align		4
        /*0000*/ 	.byte	0x04, 0x37
        /*0002*/ 	.short	(.L_101 - .L_100)
.L_100:
        /*0004*/ 	.word	0x00000082


	//----- nvinfo : EIATTR_KPARAM_INFO
	.align		4
.L_101:
        /*0008*/ 	.byte	0x04, 0x17
        /*000a*/ 	.short	(.L_103 - .L_102)
.L_102:
        /*000c*/ 	.word	0x00000000
        /*0010*/ 	.short	0x0000
        /*0012*/ 	.short	0x0070
        /*0014*/ 	.byte	0x00, 0xf0, 0x01, 0x28


	//----- nvinfo : EIATTR_SPARSE_MMA_MASK
	.align		4
.L_103:
        /*0018*/ 	.byte	0x03, 0x50
        /*001a*/ 	.short	0x0000


	//----- nvinfo : EIATTR_MAXREG_COUNT
	.align		4
        /*001c*/ 	.byte	0x03, 0x1b
        /*001e*/ 	.short	0x0080


	//----- nvinfo : EIATTR_NUM_BARRIERS
	.align		4
        /*0020*/ 	.byte	0x02, 0x4c
        /*0022*/ 	.byte	0x09
	.zero		1


	//----- nvinfo : EIATTR_EXTERNS
	.align		4
        /*0024*/ 	.byte	0x04, 0x0f
        /*0026*/ 	.short	(.L_105 - .L_104)


	//   ....[0]....
	.align		4
.L_104:
        /*0028*/ 	.word	index@(__assertfail)


	//----- nvinfo : EIATTR_ANNOTATIONS
	.align		4
.L_105:
        /*002c*/ 	.byte	0x04, 0x55
        /*002e*/ 	.short	(.L_107 - .L_106)


	//   ....[0]....
.L_106:
        /*0030*/ 	.word	0x00000001
        /*0034*/ 	.byte	0x70, 0x0c, 0x00, 0x00, 0x01, 0x00, 0x00, 0x00, 0x20, 0x81, 0x00, 0x00, 0x01, 0x00, 0x00, 0x00
        /*0044*/ 	.byte	0x40, 0x9d, 0x00, 0x00, 0x01, 0x00, 0x00, 0x00, 0x50, 0xcd, 0x00, 0x00


	//----- nvinfo : EIATTR_MERCURY_ISA_VERSION
	.align		4
.L_107:
        /*0050*/ 	.byte	0x03, 0x5f
        /*0052*/ 	.short	0x0101


	//----- nvinfo : EIATTR_UNUSED_LOAD_BYTE_OFFSET
	.align		4
        /*0054*/ 	.byte	0x04, 0x44
        /*0056*/ 	.short	(.L_109 - .L_108)


	//   ....[0]....
.L_108:
        /*0058*/ 	.word	0x00000a30
        /*005c*/ 	.word	0x0000fff0


	//   ....[1]....
        /*0060*/ 	.word	0x000080c0
        /*0064*/ 	.word	0x0000fff0


	//----- nvinfo : EIATTR_INT_WARP_WIDE_INSTR_OFFSETS
	.align		4
.L_109:
        /*0068*/ 	.byte	0x04, 0x31
        /*006a*/ 	.short	(.L_111 - .L_110)


	//   ....[0]....
.L_110:
        /*006c*/ 	.word	0x00000160


	//   ....[1]....
        /*0070*/ 	.word	0x000001a0


	//   ....[2]....
        /*0074*/ 	.word	0x00000210


	//   ....[3]....
        /*0078*/ 	.word	0x0000ad60


	//   ....[4]....
        /*007c*/ 	.word	0x0000adf0


	//   ....[5]....
        /*0080*/ 	.word	0x0000b4b0


	//   ....[6]....
        /*0084*/ 	.word	0x0000c810


	//   ....[7]....
        /*0088*/ 	.word	0x0000c8a0


	//----- nvinfo : EIATTR_COOP_GROUP_MASK_REGIDS
	.align		4
.L_111:
        /*008c*/ 	.byte	0x04, 0x29
        /*008e*/ 	.short	(.L_113 - .L_112)


	//   ....[0]....
.L_112:
        /*0090*/ 	.word	0xffffffff


	//   ....[1]....
        /*0094*/ 	.word	0xffffffff


	//   ....[2]....
        /*0098*/ 	.word	0xffffffff


	//   ....[3]....
        /*009c*/ 	.word	0xffffffff


	//   ....[4]....
        /*00a0*/ 	.word	0xffffffff


	//   ....[5]....
        /*00a4*/ 	.word	0xffffffff


	//   ....[6]....
        /*00a8*/ 	.word	0xffffffff


	//   ....[7]....
        /*00ac*/ 	.word	0xffffffff


	//   ....[8]....
        /*00b0*/ 	.word	0xffffffff


	//   ....[9]....
        /*00b4*/ 	.word	0xffffffff


	//   ....[10]....
        /*00b8*/ 	.word	0xffffffff


	//   ....[11]....
        /*00bc*/ 	.word	0xffffffff


	//   ....[12]....
        /*00c0*/ 	.word	0xffffffff


	//   ....[13]....
        /*00c4*/ 	.word	0xffffffff


	//   ....[14]....
        /*00c8*/ 	.word	0xffffffff


	//   ....[15]....
        /*00cc*/ 	.word	0xffffffff


	//   ....[16]....
        /*00d0*/ 	.word	0xffffffff


	//   ....[17]....
        /*00d4*/ 	.word	0xffffffff


	//   ....[18]....
        /*00d8*/ 	.word	0xffffffff


	//   ....[19]....
        /*00dc*/ 	.word	0xffffffff


	//   ....[20]....
        /*00e0*/ 	.word	0xffffffff


	//   ....[21]....
        /*00e4*/ 	.word	0xffffffff


	//   ....[22]....
        /*00e8*/ 	.word	0xffffffff


	//   ....[23]....
        /*00ec*/ 	.word	0xffffffff


	//   ....[24]....
        /*00f0*/ 	.word	0xffffffff


	//   ....[25]....
        /*00f4*/ 	.word	0xffffffff


	//   ....[26]....
        /*00f8*/ 	.word	0xffffffff


	//   ....[27]....
        /*00fc*/ 	.word	0xffffffff


	//   ....[28]....
        /*0100*/ 	.word	0xffffffff


	//   ....[29]....
        /*0104*/ 	.word	0xffffffff


	//   ....[30]....
        /*0108*/ 	.word	0xffffffff


	//   ....[31]....
        /*010c*/ 	.word	0xffffffff


	//   ....[32]....
        /*0110*/ 	.word	0xffffffff


	//   ....[33]....
        /*0114*/ 	.word	0xffffffff


	//   ....[34]....
        /*0118*/ 	.word	0xffffffff


	//   ....[35]....
        /*011c*/ 	.word	0xffffffff


	//   ....[36]....
        /*0120*/ 	.word	0xffffffff


	//   ....[37]....
        /*0124*/ 	.word	0xffffffff


	//   ....[38]....
        /*0128*/ 	.word	0xffffffff


	//   ....[39]....
        /*012c*/ 	.word	0xffffffff


	//   ....[40]....
        /*0130*/ 	.word	0xffffffff


	//   ....[41]....
        /*0134*/ 	.word	0xffffffff


	//   ....[42]....
        /*0138*/ 	.word	0xffffffff


	//   ....[43]....
        /*013c*/ 	.word	0xffffffff


	//   ....[44]....
        /*0140*/ 	.word	0xffffffff


	//   ....[45]....
        /*0144*/ 	.word	0xffffffff


	//   ....[46]....
        /*0148*/ 	.word	0xffffffff


	//   ....[47]....
        /*014c*/ 	.word	0xffffffff


	//   ....[48]....
        /*0150*/ 	.word	0xffffffff


	//   ....[49]....
        /*0154*/ 	.word	0xffffffff


	//   ....[50]....
        /*0158*/ 	.word	0xffffffff


	//   ....[51]....
        /*015c*/ 	.word	0xffffffff


	//   ....[52]....
        /*0160*/ 	.word	0xffffffff


	//   ....[53]....
        /*0164*/ 	.word	0xffffffff


	//   ....[54]....
        /*0168*/ 	.word	0xffffffff


	//   ....[55]....
        /*016c*/ 	.word	0xffffffff


	//   ....[56]....
        /*0170*/ 	.word	0xffffffff


	//   ....[57]....
        /*0174*/ 	.word	0xffffffff


	//   ....[58]....
        /*0178*/ 	.word	0xffffffff


	//   ....[59]....
        /*017c*/ 	.word	0xffffffff


	//   ....[60]....
        /*0180*/ 	.word	0xffffffff


	//   ....[61]....
        /*0184*/ 	.word	0xffffffff


	//   ....[62]....
        /*0188*/ 	.word	0xffffffff


	//   ....[63]....
        /*018c*/ 	.word	0xffffffff


	//   ....[64]....
        /*0190*/ 	.word	0xffffffff


	//   ....[65]....
        /*0194*/ 	.word	0xffffffff


	//   ....[66]....
        /*0198*/ 	.word	0xffffffff


	//   ....[67]....
        /*019c*/ 	.word	0xffffffff


	//   ....[68]....
        /*01a0*/ 	.word	0xffffffff


	//   ....[69]....
        /*01a4*/ 	.word	0xffffffff


	//   ....[70]....
        /*01a8*/ 	.word	0xffffffff


	//   ....[71]....
        /*01ac*/ 	.word	0x0500000f


	//   ....[72]....
        /*01b0*/ 	.word	0x0500000f


	//----- nvinfo : EIATTR_COOP_GROUP_INSTR_OFFSETS
	.align		4
.L_113:
        /*01b4*/ 	.byte	0x04, 0x28
        /*01b6*/ 	.short	(.L_115 - .L_114)


	//   ....[0]....
.L_114:
        /*01b8*/ 	.word	0x00000060


	//   ....[1]....
        /*01bc*/ 	.word	0x00000170


	//   ....[2]....
        /*01c0*/ 	.word	0x000001c0


	//   ....[3]....
        /*01c4*/ 	.word	0x000003f0


	//   ....[4]....
        /*01c8*/ 	.word	0x00000550


	//   ....[5]....
        /*01cc*/ 	.word	0x00000670


	//   ....[6]....
        /*01d0*/ 	.word	0x000007d0


	//   ....[7]....
        /*01d4*/ 	.word	0x000012d0


	//   ....[8]....
        /*01d8*/ 	.word	0x00003190


	//   ....[9]....
        /*01dc*/ 	.word	0x000031d0


	//   ....[10]....
        /*01e0*/ 	.word	0x00003840


	//   ....[11]....
        /*01e4*/ 	.word	0x000038f0


	//   ....[12]....
        /*01e8*/ 	.word	0x00006130


	//   ....[13]....
        /*01ec*/ 	.word	0x00006150


	//   ....[14]....
        /*01f0*/ 	.word	0x00006180


	//   ....[15]....
        /*01f4*/ 	.word	0x00006190


	//   ....[16]....
        /*01f8*/ 	.word	0x00007b00


	//   ....[17]....
        /*01fc*/ 	.word	0x00007b10


	//   ....[18]....
        /*0200*/ 	.word	0x00007ba0


	//   ....[19]....
        /*0204*/ 	.word	0x00007bc0


	//   ....[20]....
        /*0208*/ 	.word	0x000085c0


	//   ....[21]....
        /*020c*/ 	.word	0x000085d0


	//   ....[22]....
        /*0210*/ 	.word	0x000085e0


	//   ....[23]....
        /*0214*/ 	.word	0x000085f0


	//   ....[24]....
        /*0218*/ 	.word	0x00008600


	//   ....[25]....
        /*021c*/ 	.word	0x00008610


	//   ....[26]....
        /*0220*/ 	.word	0x00008630


	//   ....[27]....
        /*0224*/ 	.word	0x00008640


	//   ....[28]....
        /*0228*/ 	.word	0x00008670


	//   ....[29]....
        /*022c*/ 	.word	0x00008680


	//   ....[30]....
        /*0230*/ 	.word	0x000086a0


	//   ....[31]....
        /*0234*/ 	.word	0x000086c0


	//   ....[32]....
        /*0238*/ 	.word	0x00008730


	//   ....[33]....
        /*023c*/ 	.word	0x00008740


	//   ....[34]....
        /*0240*/ 	.word	0x00008750


	//   ....[35]....
        /*0244*/ 	.word	0x00008760


	//   ....[36]....
        /*0248*/ 	.word	0x00009d00


	//   ....[37]....
        /*024c*/ 	.word	0x00009ef0


	//   ....[38]....
        /*0250*/ 	.word	0x00009f20


	//   ....[39]....
        /*0254*/ 	.word	0x00009f50


	//   ....[40]....
        /*0258*/ 	.word	0x00009f80


	//   ....[41]....
        /*025c*/ 	.word	0x00009fb0


	//   ....[42]....
        /*0260*/ 	.word	0x00009ff0


	//   ....[43]....
        /*0264*/ 	.word	0x0000a170


	//   ....[44]....
        /*0268*/ 	.word	0x0000a1a0


	//   ....[45]....
        /*026c*/ 	.word	0x0000a1d0


	//   ....[46]....
        /*0270*/ 	.word	0x0000a200


	//   ....[47]....
        /*0274*/ 	.word	0x0000a230


	//   ....[48]....
        /*0278*/ 	.word	0x0000a270


	//   ....[49]....
        /*027c*/ 	.word	0x0000a2f0


	//   ....[50]....
        /*0280*/ 	.word	0x0000a330


	//   ....[51]....
        /*0284*/ 	.word	0x0000a3c0


	//   ....[52]....
        /*0288*/ 	.word	0x0000b5d0


	//   ....[53]....
        /*028c*/ 	.word	0x0000cef0


	//   ....[54]....
        /*0290*/ 	.word	0x0000cf20


	//   ....[55]....
        /*0294*/ 	.word	0x0000cf50


	//   ....[56]....
        /*0298*/ 	.word	0x0000cf60


	//   ....[57]....
        /*029c*/ 	.word	0x0000cf90


	//   ....[58]....
        /*02a0*/ 	.word	0x0000cfa0


	//   ....[59]....
        /*02a4*/ 	.word	0x0000cfd0


	//   ....[60]....
        /*02a8*/ 	.word	0x0000d010


	//   ....[61]....
        /*02ac*/ 	.word	0x0000d130


	//   ....[62]....
        /*02b0*/ 	.word	0x0000d160


	//   ....[63]....
        /*02b4*/ 	.word	0x0000d190


	//   ....[64]....
        /*02b8*/ 	.word	0x0000d1c0


	//   ....[65]....
        /*02bc*/ 	.word	0x0000d1f0


	//   ....[66]....
        /*02c0*/ 	.word	0x0000d230


	//   ....[67]....
        /*02c4*/ 	.word	0x0000d2c0


	//   ....[68]....
        /*02c8*/ 	.word	0x0000d300


	//   ....[69]....
        /*02cc*/ 	.word	0x0000d3a0


	//   ....[70]....
        /*02d0*/ 	.word	0x0000d7a0


	//   ....[71]....
        /*02d4*/ 	.word	0x0000dc80


	//   ....[72]....
        /*02d8*/ 	.word	0x0000e0f0


	//----- nvinfo : EIATTR_REG_RECONFIG
	.align		4
.L_115:
        /*02dc*/ 	.byte	0x01, 0x54
	.zero		2


	//----- nvinfo : EIATTR_SYSCALL_OFFSETS
	.align		4
        /*02e0*/ 	.byte	0x04, 0x46
        /*02e2*/ 	.short	(.L_117 - .L_116)


	//   ....[0]....
.L_116:
        /*02e4*/ 	.word	0x000014b0


	//   ....[1]....
        /*02e8*/ 	.word	0x0000af80


	//   ....[2]....
        /*02ec*/ 	.word	0x0000b0c0


	//   ....[3]....
        /*02f0*/ 	.word	0x0000b200


	//   ....[4]....
        /*02f4*/ 	.word	0x0000b320


	//----- nvinfo : EIATTR_MBARRIER_INSTR_OFFSETS
	.align		4
.L_117:
        /*02f8*/ 	.byte	0x04, 0x39
        /*02fa*/ 	.short	(.L_119 - .L_118)


	//   ....[0]....
.L_118:
        /*02fc*/ 	.word	0x000002a0
        /*0300*/ 	.word	0x000000ff
        /*0304*/ 	.word	0x00013200
        /*0308*/ 	.short	0x0100
        /*030a*/ 	.byte	0x08
	.zero		1


	//   ....[1]....
        /*030c*/ 	.word	0x000002b0
        /*0310*/ 	.word	0x000000ff
        /*0314*/ 	.word	0x00013220
        /*0318*/ 	.short	0x0100
        /*031a*/ 	.byte	0x08
	.zero		1


	//   ....[2]....
        /*031c*/ 	.word	0x000003a0
        /*0320*/ 	.word	0x000000ff
        /*0324*/ 	.word	0x00013230
        /*0328*/ 	.short	0x0100
        /*032a*/ 	.byte	0x08
	.zero		1


	//   ....[3]....
        /*032c*/ 	.word	0x000003b0
        /*0330*/ 	.word	0x000000ff
        /*0334*/ 	.word	0x00013240
        /*0338*/ 	.short	0x0100
        /*033a*/ 	.byte	0x08
	.zero		1


	//   ....[4]....
        /*033c*/ 	.word	0x000003c0
        /*0340*/ 	.word	0x000000ff
        /*0344*/ 	.word	0x00013238
        /*0348*/ 	.short	0x0100
        /*034a*/ 	.byte	0x08
	.zero		1


	//   ....[5]....
        /*034c*/ 	.word	0x000003d0
        /*0350*/ 	.word	0x000000ff
        /*0354*/ 	.word	0x00013248
        /*0358*/ 	.short	0x0100
        /*035a*/ 	.byte	0x08
	.zero		1


	//   ....[6]....
        /*035c*/ 	.word	0x00000500
        /*0360*/ 	.word	0x000000ff
        /*0364*/ 	.word	0x00013250
        /*0368*/ 	.short	0x0100
        /*036a*/ 	.byte	0x08
	.zero		1


	//   ....[7]....
        /*036c*/ 	.word	0x00000510
        /*0370*/ 	.word	0x000000ff
        /*0374*/ 	.word	0x00013260
        /*0378*/ 	.short	0x0100
        /*037a*/ 	.byte	0x08
	.zero		1


	//   ....[8]....
        /*037c*/ 	.word	0x00000520
        /*0380*/ 	.word	0x000000ff
        /*0384*/ 	.word	0x00013258
        /*0388*/ 	.short	0x0100
        /*038a*/ 	.byte	0x08
	.zero		1


	//   ....[9]....
        /*038c*/ 	.word	0x00000530
        /*0390*/ 	.word	0x000000ff
        /*0394*/ 	.word	0x00013268
        /*0398*/ 	.short	0x0100
        /*039a*/ 	.byte	0x08
	.zero		1


	//   ....[10]....
        /*039c*/ 	.word	0x00000620
        /*03a0*/ 	.word	0x000000ff
        /*03a4*/ 	.word	0x00013270
        /*03a8*/ 	.short	0x0100
        /*03aa*/ 	.byte	0x06
	.zero		1


	//   ....[11]....
        /*03ac*/ 	.word	0x00000630
        /*03b0*/ 	.word	0x000000ff
        /*03b4*/ 	.word	0x00013280
        /*03b8*/ 	.short	0x0100
        /*03ba*/ 	.byte	0x06
	.zero		1


	//   ....[12]....
        /*03bc*/ 	.word	0x00000640
        /*03c0*/ 	.word	0x000000ff
        /*03c4*/ 	.word	0x00013278
        /*03c8*/ 	.short	0x0100
        /*03ca*/ 	.byte	0x06
	.zero		1


	//   ....[13]....
        /*03cc*/ 	.word	0x00000650
        /*03d0*/ 	.word	0x000000ff
        /*03d4*/ 	.word	0x00013288
        /*03d8*/ 	.short	0x0100
        /*03da*/ 	.byte	0x06
	.zero		1


	//   ....[14]....
        /*03dc*/ 	.word	0x00000780
        /*03e0*/ 	.word	0x000000ff
        /*03e4*/ 	.word	0x00013290
        /*03e8*/ 	.short	0x0100
        /*03ea*/ 	.byte	0x08
	.zero		1


	//   ....[15]....
        /*03ec*/ 	.word	0x00000790
        /*03f0*/ 	.word	0x000000ff
        /*03f4*/ 	.word	0x000132a0
        /*03f8*/ 	.short	0x0100
        /*03fa*/ 	.byte	0x08
	.zero		1


	//   ....[16]....
        /*03fc*/ 	.word	0x000007a0
        /*0400*/ 	.word	0x000000ff
        /*0404*/ 	.word	0x00013298
        /*0408*/ 	.short	0x0100
        /*040a*/ 	.byte	0x08
	.zero		1


	//   ....[17]....
        /*040c*/ 	.word	0x000007b0
        /*0410*/ 	.word	0x000000ff
        /*0414*/ 	.word	0x000132a8
        /*0418*/ 	.short	0x0100
        /*041a*/ 	.byte	0x08
	.zero		1


	//   ....[18]....
        /*041c*/ 	.word	0x000008e0
        /*0420*/ 	.word	0x000000ff
        /*0424*/ 	.word	0x000132b0
        /*0428*/ 	.short	0x0100
        /*042a*/ 	.byte	0x08
	.zero		1


	//   ....[19]....
        /*042c*/ 	.word	0x000008f0
        /*0430*/ 	.word	0x000000ff
        /*0434*/ 	.word	0x000132c0
        /*0438*/ 	.short	0x0100
        /*043a*/ 	.byte	0x08
	.zero		1


	//   ....[20]....
        /*043c*/ 	.word	0x00000900
        /*0440*/ 	.word	0x000000ff
        /*0444*/ 	.word	0x000132b8
        /*0448*/ 	.short	0x0100
        /*044a*/ 	.byte	0x08
	.zero		1


	//   ....[21]....
        /*044c*/ 	.word	0x00000910
        /*0450*/ 	.word	0x000000ff
        /*0454*/ 	.word	0x000132c8
        /*0458*/ 	.short	0x0100
        /*045a*/ 	.byte	0x08
	.zero		1


	//   ....[22]....
        /*045c*/ 	.word	0x00001820
        /*0460*/ 	.word	0x00000002
        /*0464*/ 	.word	0x00013200
        /*0468*/ 	.short	0x010a
        /*046a*/ 	.byte	0x3f
	.zero		1


	//   ....[23]....
        /*046c*/ 	.word	0x000018c0
        /*0470*/ 	.word	0x00000005
        /*0474*/ 	.word	0x00013230
        /*0478*/ 	.short	0x010a
        /*047a*/ 	.byte	0x3f
	.zero		1


	//   ....[24]....
        /*047c*/ 	.word	0x00001950
        /*0480*/ 	.word	0x00000005
        /*0484*/ 	.word	0x00013230
        /*0488*/ 	.short	0x010a
        /*048a*/ 	.byte	0x3f
	.zero		1


	//   ....[25]....
        /*048c*/ 	.word	0x00003c50
        /*0490*/ 	.word	0x0000004d
        /*0494*/ 	.word	0x00000000
        /*0498*/ 	.short	0x0101
        /*049a*/ 	.byte	0x3f
	.zero		1


	//   ....[26]....
        /*049c*/ 	.word	0x00004b40
        /*04a0*/ 	.word	0x00000007
        /*04a4*/ 	.word	0x00013230
        /*04a8*/ 	.short	0x010a
        /*04aa*/ 	.byte	0x3f
	.zero		1


	//   ....[27]....
        /*04ac*/ 	.word	0x00004b80
        /*04b0*/ 	.word	0x00000007
        /*04b4*/ 	.word	0x00013230
        /*04b8*/ 	.short	0x010a
        /*04ba*/ 	.byte	0x3f
	.zero		1


	//   ....[28]....
        /*04bc*/ 	.word	0x00004fe0
        /*04c0*/ 	.word	0x000000ff
        /*04c4*/ 	.word	0x00013250
        /*04c8*/ 	.short	0x010a
        /*04ca*/ 	.byte	0x0c
	.zero		1


	//   ....[29]....
        /*04cc*/ 	.word	0x00005020
        /*04d0*/ 	.word	0x000000ff
        /*04d4*/ 	.word	0x00013250
        /*04d8*/ 	.short	0x010a
        /*04da*/ 	.byte	0x0c
	.zero		1


	//   ....[30]....
        /*04dc*/ 	.word	0x00006f90
        /*04e0*/ 	.word	0x00000006
        /*04e4*/ 	.word	0x00000000
        /*04e8*/ 	.short	0x0101
        /*04ea*/ 	.byte	0x3f
	.zero		1


	//   ....[31]....
        /*04ec*/ 	.word	0x00007320
        /*04f0*/ 	.word	0x000000ff
        /*04f4*/ 	.word	0x00000000
        /*04f8*/ 	.short	0x0101
        /*04fa*/ 	.byte	0x06
	.zero		1


	//   ....[32]....
        /*04fc*/ 	.word	0x00007760
        /*0500*/ 	.word	0x0000000f
        /*0504*/ 	.word	0x00013250
        /*0508*/ 	.short	0x010a
        /*050a*/ 	.byte	0x3f
	.zero		1


	//   ....[33]....
        /*050c*/ 	.word	0x000077b0
        /*0510*/ 	.word	0x0000000f
        /*0514*/ 	.word	0x00013250
        /*0518*/ 	.short	0x010a
        /*051a*/ 	.byte	0x3f
	.zero		1


	//   ....[34]....
        /*051c*/ 	.word	0x00007e60
        /*0520*/ 	.word	0x00000004
        /*0524*/ 	.word	0x00000000
        /*0528*/ 	.short	0x0101
        /*052a*/ 	.byte	0x3f
	.zero		1


	//   ....[35]....
        /*052c*/ 	.word	0x00008f10
        /*0530*/ 	.word	0x00000003
        /*0534*/ 	.word	0x00000000
        /*0538*/ 	.short	0x0101
        /*053a*/ 	.byte	0x3f
	.zero		1


	//   ....[36]....
        /*053c*/ 	.word	0x0000b7f0
        /*0540*/ 	.word	0x00000005
        /*0544*/ 	.word	0x00013280
        /*0548*/ 	.short	0x010a
        /*054a*/ 	.byte	0x3f
	.zero		1


	//   ....[37]....
        /*054c*/ 	.word	0x0000b980
        /*0550*/ 	.word	0x00000005
        /*0554*/ 	.word	0x00013240
        /*0558*/ 	.short	0x010a
        /*055a*/ 	.byte	0x3f
	.zero		1


	//   ....[38]....
        /*055c*/ 	.word	0x0000bc50
        /*0560*/ 	.word	0x000000ff
        /*0564*/ 	.word	0x00013220
        /*0568*/ 	.short	0x010a
        /*056a*/ 	.byte	0x28
	.zero		1


	//   ....[39]....
        /*056c*/ 	.word	0x0000bf00
        /*0570*/ 	.word	0x00000009
        /*0574*/ 	.word	0x00013280
        /*0578*/ 	.short	0x010a
        /*057a*/ 	.byte	0x3f
	.zero		1


	//   ....[40]....
        /*057c*/ 	.word	0x0000c160
        /*0580*/ 	.word	0x00000009
        /*0584*/ 	.word	0x00013240
        /*0588*/ 	.short	0x010a
        /*058a*/ 	.byte	0x3f
	.zero		1


	//   ....[41]....
        /*058c*/ 	.word	0x0000c400
        /*0590*/ 	.word	0x0000000c
        /*0594*/ 	.word	0x00013270
        /*0598*/ 	.short	0x010a
        /*059a*/ 	.byte	0x3f
	.zero		1


	//   ....[42]....
        /*059c*/ 	.word	0x0000c480
        /*05a0*/ 	.word	0x0000000c
        /*05a4*/ 	.word	0x00013260
        /*05a8*/ 	.short	0x010a
        /*05aa*/ 	.byte	0x3f
	.zero		1


	//   ....[43]....
        /*05ac*/ 	.word	0x0000c740
        /*05b0*/ 	.word	0x0000000c
        /*05b4*/ 	.word	0x00013250
        /*05b8*/ 	.short	0x0101
        /*05ba*/ 	.byte	0x3f
	.zero		1


	//   ....[44]....
        /*05bc*/ 	.word	0x0000c7b0
        /*05c0*/ 	.word	0x00000003
        /*05c4*/ 	.word	0x00000000
        /*05c8*/ 	.short	0x0101
        /*05ca*/ 	.byte	0x3f
	.zero		1


	//   ....[45]....
        /*05cc*/ 	.word	0x0000c970
        /*05d0*/ 	.word	0x00000002
        /*05d4*/ 	.word	0x00013270
        /*05d8*/ 	.short	0x010a
        /*05da*/ 	.byte	0x3f
	.zero		1


	//   ....[46]....
        /*05dc*/ 	.word	0x0000c9e0
        /*05e0*/ 	.word	0x00000002
        /*05e4*/ 	.word	0x00013260
        /*05e8*/ 	.short	0x010a
        /*05ea*/ 	.byte	0x3f
	.zero		1


	//   ....[47]....
        /*05ec*/ 	.word	0x0000cca0
        /*05f0*/ 	.word	0x00000002
        /*05f4*/ 	.word	0x00013250
        /*05f8*/ 	.short	0x0101
        /*05fa*/ 	.byte	0x3f
	.zero		1


	//   ....[48]....
        /*05fc*/ 	.word	0x0000cd10
        /*0600*/ 	.word	0x00000000
        /*0604*/ 	.word	0x00000000
        /*0608*/ 	.short	0x0101
        /*060a*/ 	.byte	0x3f
	.zero		1


	//   ....[49]....
        /*060c*/ 	.word	0x0000d720
        /*0610*/ 	.word	0x00000007
        /*0614*/ 	.word	0x00013220
        /*0618*/ 	.short	0x010a
        /*061a*/ 	.byte	0x3f
	.zero		1


	//   ....[50]....
        /*061c*/ 	.word	0x0000d8c0
        /*0620*/ 	.word	0x00000005
        /*0624*/ 	.word	0x00000000
        /*0628*/ 	.short	0x010a
        /*062a*/ 	.byte	0x3f
	.zero		1


	//   ....[51]....
        /*062c*/ 	.word	0x0000d930
        /*0630*/ 	.word	0x00000003
        /*0634*/ 	.word	0x00000000
        /*0638*/ 	.short	0x010a
        /*063a*/ 	.byte	0x3f
	.zero		1


	//   ....[52]....
        /*063c*/ 	.word	0x0000d980
        /*0640*/ 	.word	0x00000003
        /*0644*/ 	.word	0x00013260
        /*0648*/ 	.short	0x010a
        /*064a*/ 	.byte	0x3f
	.zero		1


	//   ....[53]....
        /*064c*/ 	.word	0x0000d9d0
        /*0650*/ 	.word	0x00000005
        /*0654*/ 	.word	0x00013260
        /*0658*/ 	.short	0x010a
        /*065a*/ 	.byte	0x3f
	.zero		1


	//   ....[54]....
        /*065c*/ 	.word	0x0000da10
        /*0660*/ 	.word	0x00000003
        /*0664*/ 	.word	0x00013280
        /*0668*/ 	.short	0x010a
        /*066a*/ 	.byte	0x3f
	.zero		1


	//   ....[55]....
        /*066c*/ 	.word	0x0000da30
        /*0670*/ 	.word	0x00000005
        /*0674*/ 	.word	0x00013280
        /*0678*/ 	.short	0x010a
        /*067a*/ 	.byte	0x3f
	.zero		1


	//   ....[56]....
        /*067c*/ 	.word	0x0000da90
        /*0680*/ 	.word	0x00000002
        /*0684*/ 	.word	0x00013200
        /*0688*/ 	.short	0x010a
        /*068a*/ 	.byte	0x3f
	.zero		1


	//   ....[57]....
        /*068c*/ 	.word	0x0000dae0
        /*0690*/ 	.word	0x00000005
        /*0694*/ 	.word	0x00013230
        /*0698*/ 	.short	0x010a
        /*069a*/ 	.byte	0x3f
	.zero		1


	//   ....[58]....
        /*069c*/ 	.word	0x0000db30
        /*06a0*/ 	.word	0x00000007
        /*06a4*/ 	.word	0x00013230
        /*06a8*/ 	.short	0x010a
        /*06aa*/ 	.byte	0x3f
	.zero		1


	//   ....[59]....
        /*06ac*/ 	.word	0x0000db90
        /*06b0*/ 	.word	0x0000000b
        /*06b4*/ 	.word	0x00013250
        /*06b8*/ 	.short	0x010a
        /*06ba*/ 	.byte	0x3f
	.zero		1


	//   ....[60]....
        /*06bc*/ 	.word	0x0000dbe0
        /*06c0*/ 	.word	0x0000000f
        /*06c4*/ 	.word	0x00013250
        /*06c8*/ 	.short	0x010a
        /*06ca*/ 	.byte	0x3f
	.zero		1


	//   ....[61]....
        /*06cc*/ 	.word	0x0000dd30
        /*06d0*/ 	.word	0x00000005
        /*06d4*/ 	.word	0x00013280
        /*06d8*/ 	.short	0x010a
        /*06da*/ 	.byte	0x3f
	.zero		1


	//   ....[62]....
        /*06dc*/ 	.word	0x0000dd80
        /*06e0*/ 	.word	0x00000005
        /*06e4*/ 	.word	0x00013240
        /*06e8*/ 	.short	0x010a
        /*06ea*/ 	.byte	0x3f
	.zero		1


	//   ....[63]....
        /*06ec*/ 	.word	0x0000dde0
        /*06f0*/ 	.word	0x00000003
        /*06f4*/ 	.word	0x00013220
        /*06f8*/ 	.short	0x010a
        /*06fa*/ 	.byte	0x3f
	.zero		1


	//   ....[64]....
        /*06fc*/ 	.word	0x0000de30
        /*0700*/ 	.word	0x00000009
        /*0704*/ 	.word	0x00013280
        /*0708*/ 	.short	0x010a
        /*070a*/ 	.byte	0x3f
	.zero		1


	//   ....[65]....
        /*070c*/ 	.word	0x0000de80
        /*0710*/ 	.word	0x00000009
        /*0714*/ 	.word	0x00013240
        /*0718*/ 	.short	0x010a
        /*071a*/ 	.byte	0x3f
	.zero		1


	//   ....[66]....
        /*071c*/ 	.word	0x0000ded0
        /*0720*/ 	.word	0x0000000c
        /*0724*/ 	.word	0x00013270
        /*0728*/ 	.short	0x010a
        /*072a*/ 	.byte	0x3f
	.zero		1


	//   ....[67]....
        /*072c*/ 	.word	0x0000df20
        /*0730*/ 	.word	0x0000000c
        /*0734*/ 	.word	0x00013260
        /*0738*/ 	.short	0x010a
        /*073a*/ 	.byte	0x3f
	.zero		1


	//   ....[68]....
        /*073c*/ 	.word	0x0000df70
        /*0740*/ 	.word	0x00000002
        /*0744*/ 	.word	0x00013270
        /*0748*/ 	.short	0x010a
        /*074a*/ 	.byte	0x3f
	.zero		1


	//   ....[69]....
        /*074c*/ 	.word	0x0000dfc0
        /*0750*/ 	.word	0x00000002
        /*0754*/ 	.word	0x00013260
        /*0758*/ 	.short	0x010a
        /*075a*/ 	.byte	0x3f
	.zero		1


	//   ....[70]....
        /*075c*/ 	.word	0x0000e010
        /*0760*/ 	.word	0x00000007
        /*0764*/ 	.word	0x00013220
        /*0768*/ 	.short	0x010a
        /*076a*/ 	.byte	0x3f
	.zero		1


	//   ....[71]....
        /*076c*/ 	.word	0x0000e1b0
        /*0770*/ 	.word	0x00000005
        /*0774*/ 	.word	0x00000000
        /*0778*/ 	.short	0x010a
        /*077a*/ 	.byte	0x3f
	.zero		1


	//   ....[72]....
        /*077c*/ 	.word	0x0000e200
        /*0780*/ 	.word	0x00000003
        /*0784*/ 	.word	0x00000000
        /*0788*/ 	.short	0x010a
        /*078a*/ 	.byte	0x3f
	.zero		1


	//   ....[73]....
        /*078c*/ 	.word	0x0000e250
        /*0790*/ 	.word	0x00000003
        /*0794*/ 	.word	0x00013260
        /*0798*/ 	.short	0x010a
        /*079a*/ 	.byte	0x3f
	.zero		1


	//   ....[74]....
        /*079c*/ 	.word	0x0000e2a0
        /*07a0*/ 	.word	0x00000005
        /*07a4*/ 	.word	0x00013260
        /*07a8*/ 	.short	0x010a
        /*07aa*/ 	.byte	0x3f
	.zero		1


	//   ....[75]....
        /*07ac*/ 	.word	0x0000e2f0
        /*07b0*/ 	.word	0x00000003
        /*07b4*/ 	.word	0x00013280
        /*07b8*/ 	.short	0x010a
        /*07ba*/ 	.byte	0x3f
	.zero		1


	//----- nvinfo : EIATTR_NUM_MBARRIERS
	.align		4
.L_119:
        /*07bc*/ 	.byte	0x03, 0x38
        /*07be*/ 	.short	0x0016


	//----- nvinfo : EIATTR_EXIT_INSTR_OFFSETS
	.align		4
        /*07c0*/ 	.byte	0x04, 0x1c
        /*07c2*/ 	.short	(.L_121 - .L_120)


	//   ....[0]....
.L_120:
        /*07c4*/ 	.word	0x00000a70


	//   ....[1]....
        /*07c8*/ 	.word	0x00009cc0


	//   ....[2]....
        /*07cc*/ 	.word	0x0000da80


	//----- nvinfo : EIATTR_MAX_THREADS
	.align		4
.L_121:
        /*07d0*/ 	.byte	0x04, 0x05
        /*07d2*/ 	.short	(.L_123 - .L_122)
.L_122:
        /*07d4*/ 	.word	0x00000200
        /*07d8*/ 	.word	0x00000001
        /*07dc*/ 	.word	0x00000001


	//----- nvinfo : EIATTR_CRS_STACK_SIZE
	.align		4
.L_123:
        /*07e0*/ 	.byte	0x04, 0x1e
        /*07e2*/ 	.short	(.L_125 - .L_124)
.L_124:
        /*07e4*/ 	.word	0x00000000


	//----- nvinfo : EIATTR_CBANK_PARAM_SIZE
	.align		4
.L_125:
        /*07e8*/ 	.byte	0x03, 0x19
        /*07ea*/ 	.short	0x0a70


	//----- nvinfo : EIATTR_PARAM_CBANK
	.align		4
        /*07ec*/ 	.byte	0x04, 0x0a
        /*07ee*/ 	.short	(.L_127 - .L_126)
	.align		4
.L_126:
        /*07f0*/ 	.word	index@(.nv.constant0._ZN7cutlass13device_kernelIN5flash11enable_sm90INS1_16FlashAttnFwdSm90INS1_25CollectiveMainloopFwdSm90ILi2EN4cute5tupleIJNS5_1CILi1EEES8_S8_EEENS6_IJNS7_ILi192EEENS7_ILi160EEENS7_ILi64EEEEEELi64ENS_12float_e4m3_tEfNS_4arch4Sm90ELb0ELb0ELb1ELb1ELb0ELb0ELb0ELb1ELb1ELb0ELb0ELb0EEENS1_21CollectiveEpilogueFwdINS6_IJSA_SC_SB_EEES9_NS_10bfloat16_tESG_Li384ELb1ELb0ELb0ELb1EEENS1_36VarlenDynamicPersistentTileSchedulerILi192ELi160ELi384ELi128ELb0ELb0ELb1ELb0ELb1ELb1EEEEEEEEEvNT_6ParamsE)
        /*07f4*/ 	.short	0x0210
        /*07f6*/ 	.short	0x0a70


	//----- nvinfo : EIATTR_SW_WAR
	.align		4
.L_127:
        /*07f8*/ 	.byte	0x04, 0x36
        /*07fa*/ 	.short	(.L_129 - .L_128)
.L_128:
        /*07fc*/ 	.word	0x00000008
.L_129:


//--------------------- .nv.info._ZN7cutlass13device_kernelIN5flash11enable_sm90INS1_16FlashAttnFwdSm90INS1_25CollectiveMainloopFwdSm90ILi2EN4cute5tupleIJNS5_1CILi1EEES8_S8_EEENS6_IJNS7_ILi192EEENS7_ILi160EEENS7_ILi64EEEEEELi64ENS_12float_e4m3_tEfNS_4arch4Sm90ELb0ELb0ELb1ELb1ELb0ELb1ELb0ELb1ELb1ELb0ELb0ELb0EEENS1_21CollectiveEpilogueFwdINS6_IJSA_SC_SB_EEES9_NS_10bfloat16_tESG_Li384ELb1ELb0ELb0ELb1EEENS1_36VarlenDynamicPersistentTileSchedulerILi192ELi160ELi384ELi128ELb0ELb0ELb1ELb0ELb1ELb1EEEEEEEEEvNT_6ParamsE --------------------------
	.section	.nv.info._ZN7cutlass13device_kernelIN5flash11enable_sm90INS1_16FlashAttnFwdSm90INS1_25CollectiveMainloopFwdSm90ILi2EN4cute5tupleIJNS5_1CILi1EEES8_S8_EEENS6_IJNS7_ILi192EEENS7_ILi160EEENS7_ILi64EEEEEELi64ENS_12float_e4m3_tEfNS_4arch4Sm90ELb0ELb0ELb1ELb1ELb0ELb1ELb0ELb1ELb1ELb0ELb0ELb0EEENS1_21CollectiveEpilogueFwdINS6_IJSA_SC_SB_EEES9_NS_10bfloat16_tESG_Li384ELb1ELb0ELb0ELb1EEENS1_36VarlenDynamicPersistentTileSchedulerILi192ELi160ELi384ELi128ELb0ELb0ELb1ELb0ELb1ELb1EEEEEEEEEvNT_6ParamsE,"",@"SHT_CUDA_INFO"
	.sectionflags	@""
	.align	4


	//----- nvinfo : EIATTR_CUDA_API_VERSION
	.align		4
        /*0000*/ 	.byte	0x04, 0x37
        /*0002*/ 	.short	(.L_131 - .L_130)
.L_130:
        /*0004*/ 	.word	0x00000082


	//----- nvinfo : EIATTR_KPARAM_INFO
	.align		4
.L_131:
        /*0008*/ 	.byte	0x04, 0x17
        /*000a*/ 	.short	(.L_133 - .L_132)
.L_132:
        /*000c*/ 	.word	0x00000000
        /*0010*/ 	.short	0x0000
        /*0012*/ 	.short	0x0070
        /*0014*/ 	.byte	0x00, 0xf0, 0x01, 0x28


	//----- nvinfo : EIATTR_SPARSE_MMA_MASK
	.align		4
.L_133:
        /*0018*/ 	.byte	0x03, 0x50
        /*001a*/ 	.short	0x0000


	//----- nvinfo : EIATTR_MAXREG_COUNT
	.align		4
        /*001c*/ 	.byte	0x03, 0x1b
        /*001e*/ 	.short	0x0080


	//----- nvinfo : EIATTR_NUM_BARRIERS
	.align		4
        /*0020*/ 	.byte	0x02, 0x4c
        /*0022*/ 	.byte	0x10
	.zero		1


	//----- nvinfo : EIATTR_EXTERNS
	.align		4
        /*0024*/ 	.byte	0x04, 0x0f
        /*0026*/ 	.short	(.L_135 - .L_134)


	//   ....[0]....
	.align		4
.L_134:
        /*0028*/ 	.word	index@(__assertfail)


	//----- nvinfo : EIATTR_ANNOTATIONS
	.align		4
.L_135:
        /*002c*/ 	.byte	0x04, 0x55
        /*002e*/ 	.short	(.L_137 - .L_136)


	//   ....[0]....
.L_136:
        /*0030*/ 	.word	0x00000001
        /*0034*/ 	.byte	0xc0, 0x0a, 0x00, 0x00, 0x01, 0x00, 0x00, 0x00, 0x60, 0x0e, 0x00, 0x00, 0x01, 0x00, 0x00, 0x00
        /* <DEDUP_REMOVED lines=47> */
        /*0334*/ 	.byte	0xa0, 0x42, 0x01, 0x00, 0x01, 0x00, 0x00, 0x00, 0x60, 0x50, 0x01, 0x00


	//----- nvinfo : EIATTR_MERCURY_ISA_VERSION
	.align		4
.L_137:
        /*0340*/ 	.byte	0x03, 0x5f
        /*0342*/ 	.short	0x0101


	//----- nvinfo : EIATTR_UNUSED_LOAD_BYTE_OFFSET
	.align		4
        /*0344*/ 	.byte	0x04, 0x44
        /*0346*/ 	.short	(.L_139 - .L_138)


	//   ....[0]....
.L_138:
        /*0348*/ 	.word	0x00000ad0
        /*034c*/ 	.word	0x0000fff0


	//   ....[1]....
        /*0350*/ 	.word	0x0000e800
        /*0354*/ 	.word	0x0000fff0


	//----- nvinfo : EIATTR_INT_WARP_WIDE_INSTR_OFFSETS
	.align		4
.L_139:
        /*0358*/ 	.byte	0x04, 0x31
        /*035a*/ 	.short	(.L_141 - .L_140)


	//   ....[0]....
.L_140:
        /*035c*/ 	.word	0x000001c0


	//   ....[1]....
        /*0360*/ 	.word	0x00000200


	//   ....[2]....
        /*0364*/ 	.word	0x00000270


	//   ....[3]....
        /*0368*/ 	.word	0x000122d0


	//   ....[4]....
        /*036c*/ 	.word	0x00012360


	//   ....[5]....
        /*0370*/ 	.word	0x00012a70


	//   ....[6]....
        /*0374*/ 	.word	0x00012ab0


	//   ....[7]....
        /*0378*/ 	.word	0x000140c0


	//   ....[8]....
        /*037c*/ 	.word	0x00014150


	//----- nvinfo : EIATTR_COOP_GROUP_MASK_REGIDS
	.align		4
.L_141:
        /*0380*/ 	.byte	0x04, 0x29
        /*0382*/ 	.short	(.L_143 - .L_142)


	//   ....[0]....
.L_142:
        /*0384*/ 	.word	0xffffffff


	//   ....[1]....
        /*0388*/ 	.word	0xffffffff


	//   ....[2]....
        /*038c*/ 	.word	0xffffffff


	//   ....[3]....
        /*0390*/ 	.word	0xffffffff


	//   ....[4]....
        /*0394*/ 	.word	0xffffffff


	//   ....[5]....
        /*0398*/ 	.word	0xffffffff


	//   ....[6]....
        /*039c*/ 	.word	0xffffffff


	//   ....[7]....
        /*03a0*/ 	.word	0xffffffff


	//   ....[8]....
        /*03a4*/ 	.word	0xffffffff


	//   ....[9]....
        /*03a8*/ 	.word	0xffffffff


	//   ....[10]....
        /*03ac*/ 	.word	0xffffffff


	//   ....[11]....
        /*03b0*/ 	.word	0xffffffff


	//   ....[12]....
        /*03b4*/ 	.word	0xffffffff


	//   ....[13]....
        /*03b8*/ 	.word	0xffffffff


	//   ....[14]....
        /*03bc*/ 	.word	0xffffffff


	//   ....[15]....
        /*03c0*/ 	.word	0xffffffff


	//   ....[16]....
        /*03c4*/ 	.word	0xffffffff


	//   ....[17]....
        /*03c8*/ 	.word	0xffffffff


	//   ....[18]....
        /*03cc*/ 	.word	0xffffffff


	//   ....[19]....
        /*03d0*/ 	.word	0xffffffff


	//   ....[20]....
        /*03d4*/ 	.word	0xffffffff


	//   ....[21]....
        /*03d8*/ 	.word	0xffffffff


	//   ....[22]....
        /*03dc*/ 	.word	0xffffffff


	//   ....[23]....
        /*03e0*/ 	.word	0xffffffff


	//   ....[24]....
        /*03e4*/ 	.word	0xffffffff


	//   ....[25]....
        /*03e8*/ 	.word	0xffffffff


	//   ....[26]....
        /*03ec*/ 	.word	0xffffffff


	//   ....[27]....
        /*03f0*/ 	.word	0xffffffff


	//   ....[28]....
        /*03f4*/ 	.word	0xffffffff


	//   ....[29]....
        /*03f8*/ 	.word	0xffffffff


	//   ....[30]....
        /*03fc*/ 	.word	0xffffffff


	//   ....[31]....
        /*0400*/ 	.word	0xffffffff


	//   ....[32]....
        /*0404*/ 	.word	0xffffffff


	//   ....[33]....
        /*0408*/ 	.word	0xffffffff


	//   ....[34]....
        /*040c*/ 	.word	0xffffffff


	//   ....[35]....
        /*0410*/ 	.word	0xffffffff


	//   ....[36]....
        /*0414*/ 	.word	0xffffffff


	//   ....[37]....
        /*0418*/ 	.word	0xffffffff


	//   ....[38]....
        /*041c*/ 	.word	0xffffffff


	//   ....[39]....
        /*0420*/ 	.word	0xffffffff


	//   ....[40]....
        /*0424*/ 	.word	0xffffffff


	//   ....[41]....
        /*0428*/ 	.word	0xffffffff


	//   ....[42]....
        /*042c*/ 	.word	0xffffffff


	//   ....[43]....
        /*0430*/ 	.word	0xffffffff


	//   ....[44]....
        /*0434*/ 	.word	0xffffffff


	//   ....[45]....
        /*0438*/ 	.word	0xffffffff


	//   ....[46]....
        /*043c*/ 	.word	0xffffffff


	//   ....[47]....
        /*0440*/ 	.word	0xffffffff


	//   ....[48]....
        /*0444*/ 	.word	0xffffffff


	//   ....[49]....
        /*0448*/ 	.word	0xffffffff


	//   ....[50]....
        /*044c*/ 	.word	0xffffffff


	//   ....[51]....
        /*0450*/ 	.word	0xffffffff


	//   ....[52]....
        /*0454*/ 	.word	0xffffffff


	//   ....[53]....
        /*0458*/ 	.word	0xffffffff


	//   ....[54]....
        /*045c*/ 	.word	0xffffffff


	//   ....[55]....
        /*0460*/ 	.word	0xffffffff


	//   ....[56]....
        /*0464*/ 	.word	0xffffffff


	//   ....[57]....
        /*0468*/ 	.word	0xffffffff


	//   ....[58]....
        /*046c*/ 	.word	0xffffffff


	//   ....[59]....
        /*0470*/ 	.word	0xffffffff


	//   ....[60]....
        /*0474*/ 	.word	0xffffffff


	//   ....[61]....
        /*0478*/ 	.word	0xffffffff


	//   ....[62]....
        /*047c*/ 	.word	0xffffffff


	//   ....[63]....
        /*0480*/ 	.word	0xffffffff


	//   ....[64]....
        /*0484*/ 	.word	0xffffffff


	//   ....[65]....
        /*0488*/ 	.word	0xffffffff


	//   ....[66]....
        /*048c*/ 	.word	0xffffffff


	//   ....[67]....
        /*0490*/ 	.word	0xffffffff


	//   ....[68]....
        /*0494*/ 	.word	0xffffffff


	//   ....[69]....
        /*0498*/ 	.word	0xffffffff


	//   ....[70]....
        /*049c*/ 	.word	0xffffffff


	//   ....[71]....
        /*04a0*/ 	.word	0xffffffff


	//   ....[72]....
        /*04a4*/ 	.word	0x0500000f


	//   ....[73]....
        /*04a8*/ 	.word	0x0500000f


	//   ....[74]....
        /*04ac*/ 	.word	0x0500000f


	//   ....[75]....
        /*04b0*/ 	.word	0x0500000f


	//   ....[76]....
        /*04b4*/ 	.word	0x0500000f


	//   ....[77]....
        /*04b8*/ 	.word	0x0500000f


	//   ....[78]....
        /*04bc*/ 	.word	0x0500000f


	//   ....[79]....
        /*04c0*/ 	.word	0x0500000f


	//   ....[80]....
        /*04c4*/ 	.word	0x0500000f


	//   ....[81]....
        /*04c8*/ 	.word	0x0500000f


	//   ....[82]....
        /*04cc*/ 	.word	0x0500000f


	//   ....[83]....
        /*04d0*/ 	.word	0x0500000f


	//   ....[84]....
        /*04d4*/ 	.word	0x0500000f


	//   ....[85]....
        /*04d8*/ 	.word	0x0500000f


	//   ....[86]....
        /*04dc*/ 	.word	0x0500000f


	//   ....[87]....
        /*04e0*/ 	.word	0x0500000f


	//   ....[88]....
        /*04e4*/ 	.word	0x0500000f


	//   ....[89]....
        /*04e8*/ 	.word	0x0500000f


	//   ....[90]....
        /*04ec*/ 	.word	0x0500000f


	//   ....[91]....
        /*04f0*/ 	.word	0x0500000f


	//   ....[92]....
        /*04f4*/ 	.word	0x0500000f


	//   ....[93]....
        /*04f8*/ 	.word	0x0500000f


	//   ....[94]....
        /*04fc*/ 	.word	0x0500000f


	//   ....[95]....
        /*0500*/ 	.word	0x0500000f


	//   ....[96]....
        /*0504*/ 	.word	0x0500000f


	//   ....[97]....
        /*0508*/ 	.word	0x0500000f


	//   ....[98]....
        /*050c*/ 	.word	0x0500000f


	//   ....[99]....
        /*0510*/ 	.word	0x0500000f


	//----- nvinfo : EIATTR_COOP_GROUP_INSTR_OFFSETS
	.align		4
.L_143:
        /*0514*/ 	.byte	0x04, 0x28
        /*0516*/ 	.short	(.L_145 - .L_144)


	//   ....[0]....
.L_144:
        /*0518*/ 	.word	0x00000070


	//   ....[1]....
        /*051c*/ 	.word	0x000001d0


	//   ....[2]....
        /*0520*/ 	.word	0x00000220


	//   ....[3]....
        /*0524*/ 	.word	0x00000450


	//   ....[4]....
        /*0528*/ 	.word	0x000005b0


	//   ....[5]....
        /*052c*/ 	.word	0x000006d0


	//   ....[6]....
        /*0530*/ 	.word	0x00000830


	//   ....[7]....
        /*0534*/ 	.word	0x00004da0


	//   ....[8]....
        /*0538*/ 	.word	0x000097a0


	//   ....[9]....
        /*053c*/ 	.word	0x00009870


	//   ....[10]....
        /*0540*/ 	.word	0x00009b60


	//   ....[11]....
        /*0544*/ 	.word	0x00009cf0


	//   ....[12]....
        /*0548*/ 	.word	0x0000c7c0


	//   ....[13]....
        /*054c*/ 	.word	0x0000c7e0


	//   ....[14]....
        /*0550*/ 	.word	0x0000c810


	//   ....[15]....
        /*0554*/ 	.word	0x0000c850


	//   ....[16]....
        /*0558*/ 	.word	0x0000e150


	//   ....[17]....
        /*055c*/ 	.word	0x0000e160


	//   ....[18]....
        /*0560*/ 	.word	0x0000e260


	//   ....[19]....
        /*0564*/ 	.word	0x0000e340


	//   ....[20]....
        /*0568*/ 	.word	0x0000ec20


	//   ....[21]....
        /*056c*/ 	.word	0x0000ec30


	//   ....[22]....
        /*0570*/ 	.word	0x0000ec40


	//   ....[23]....
        /*0574*/ 	.word	0x0000ec50


	//   ....[24]....
        /*0578*/ 	.word	0x0000ec60


	//   ....[25]....
        /*057c*/ 	.word	0x0000ec70


	//   ....[26]....
        /*0580*/ 	.word	0x0000ec80


	//   ....[27]....
        /*0584*/ 	.word	0x0000ec90


	//   ....[28]....
        /*0588*/ 	.word	0x0000eca0


	//   ....[29]....
        /*058c*/ 	.word	0x0000ecb0


	//   ....[30]....
        /*0590*/ 	.word	0x0000ecc0


	//   ....[31]....
        /*0594*/ 	.word	0x0000ecd0


	//   ....[32]....
        /*0598*/ 	.word	0x0000ece0


	//   ....[33]....
        /*059c*/ 	.word	0x0000ecf0


	//   ....[34]....
        /*05a0*/ 	.word	0x0000ed00


	//   ....[35]....
        /*05a4*/ 	.word	0x0000ed10


	//   ....[36]....
        /*05a8*/ 	.word	0x000104b0


	//   ....[37]....
        /*05ac*/ 	.word	0x00010680


	//   ....[38]....
        /*05b0*/ 	.word	0x000106b0


	//   ....[39]....
        /*05b4*/ 	.word	0x000106e0


	//   ....[40]....
        /*05b8*/ 	.word	0x00010710


	//   ....[41]....
        /*05bc*/ 	.word	0x00010740


	//   ....[42]....
        /*05c0*/ 	.word	0x00010770


	//   ....[43]....
        /*05c4*/ 	.word	0x000108e0


	//   ....[44]....
        /*05c8*/ 	.word	0x00010910


	//   ....[45]....
        /*05cc*/ 	.word	0x00010940


	//   ....[46]....
        /*05d0*/ 	.word	0x00010970


	//   ....[47]....
        /*05d4*/ 	.word	0x000109a0


	//   ....[48]....
        /*05d8*/ 	.word	0x000109d0


	//   ....[49]....
        /*05dc*/ 	.word	0x00010a60


	//   ....[50]....
        /*05e0*/ 	.word	0x00010a90


	//   ....[51]....
        /*05e4*/ 	.word	0x00010b10


	//   ....[52]....
        /*05e8*/ 	.word	0x00011600


	//   ....[53]....
        /*05ec*/ 	.word	0x00012c60


	//   ....[54]....
        /*05f0*/ 	.word	0x00014800


	//   ....[55]....
        /*05f4*/ 	.word	0x00014850


	//   ....[56]....
        /*05f8*/ 	.word	0x00014880


	//   ....[57]....
        /*05fc*/ 	.word	0x00014890


	//   ....[58]....
        /*0600*/ 	.word	0x000148c0


	//   ....[59]....
        /*0604*/ 	.word	0x000148f0


	//   ....[60]....
        /*0608*/ 	.word	0x00014920


	//   ....[61]....
        /*060c*/ 	.word	0x00014950


	//   ....[62]....
        /*0610*/ 	.word	0x00014ad0


	//   ....[63]....
        /*0614*/ 	.word	0x00014b00


	//   ....[64]....
        /*0618*/ 	.word	0x00014b30


	//   ....[65]....
        /*061c*/ 	.word	0x00014b60


	//   ....[66]....
        /*0620*/ 	.word	0x00014b90


	//   ....[67]....
        /*0624*/ 	.word	0x00014bc0


	//   ....[68]....
        /*0628*/ 	.word	0x00014c80


	//   ....[69]....
        /*062c*/ 	.word	0x00014ca0


	//   ....[70]....
        /*0630*/ 	.word	0x00014d10


	//   ....[71]....
        /*0634*/ 	.word	0x00015180


	//   ....[72]....
        /*0638*/ 	.word	0x00015600


	//   ....[73]....
        /*063c*/ 	.word	0x000156a0


	//   ....[74]....
        /*0640*/ 	.word	0x00015740


	//   ....[75]....
        /*0644*/ 	.word	0x000157e0


	//   ....[76]....
        /*0648*/ 	.word	0x000158d0


	//   ....[77]....
        /*064c*/ 	.word	0x00015970


	//   ....[78]....
        /*0650*/ 	.word	0x00015a10


	//   ....[79]....
        /*0654*/ 	.word	0x00015ab0


	//   ....[80]....
        /*0658*/ 	.word	0x00015d10


	//   ....[81]....
        /*065c*/ 	.word	0x00015ff0


	//   ....[82]....
        /*0660*/ 	.word	0x00016410


	//   ....[83]....
        /*0664*/ 	.word	0x000164b0


	//   ....[84]....
        /*0668*/ 	.word	0x000165d0


	//   ....[85]....
        /*066c*/ 	.word	0x00016640


	//   ....[86]....
        /*0670*/ 	.word	0x000166b0


	//   ....[87]....
        /*0674*/ 	.word	0x00016720


	//   ....[88]....
        /*0678*/ 	.word	0x00016790


	//   ....[89]....
        /*067c*/ 	.word	0x00016810


	//   ....[90]....
        /*0680*/ 	.word	0x000168a0


	//   ....[91]....
        /*0684*/ 	.word	0x00016930


	//   ....[92]....
        /*0688*/ 	.word	0x000169a0


	//   ....[93]....
        /*068c*/ 	.word	0x00016a10


	//   ....[94]....
        /*0690*/ 	.word	0x00016a80


	//   ....[95]....
        /*0694*/ 	.word	0x00016b00


	//   ....[96]....
        /*0698*/ 	.word	0x00016b70


	//   ....[97]....
        /*069c*/ 	.word	0x00016c10


	//   ....[98]....
        /*06a0*/ 	.word	0x00016ca0


	//   ....[99]....
        /*06a4*/ 	.word	0x00016dc0


	//----- nvinfo : EIATTR_REG_RECONFIG
	.align		4
.L_145:
        /*06a8*/ 	.byte	0x01, 0x54
	.zero		2


	//----- nvinfo : EIATTR_SYSCALL_OFFSETS
	.align		4
        /*06ac*/ 	.byte	0x04, 0x46
        /*06ae*/ 	.short	(.L_147 - .L_146)


	//   ....[0]....
.L_146:
        /*06b0*/ 	.word	0x000017f0


	//   ....[1]....
        /*06b4*/ 	.word	0x00001940


	//   ....[2]....
        /*06b8*/ 	.word	0x00004f10


	//   ....[3]....
        /*06bc*/ 	.word	0x00005650


	//   ....[4]....
        /*06c0*/ 	.word	0x000124e0


	//   ....[5]....
        /*06c4*/ 	.word	0x00012660


	//   ....[6]....
        /*06c8*/ 	.word	0x000127c0


	//   ....[7]....
        /*06cc*/ 	.word	0x00012920


	//----- nvinfo : EIATTR_MBARRIER_INSTR_OFFSETS
	.align		4
.L_147:
        /*06d0*/ 	.byte	0x04, 0x39
        /*06d2*/ 	.short	(.L_149 - .L_148)


	//   ....[0]....
.L_148:
        /*06d4*/ 	.word	0x00000300
        /*06d8*/ 	.word	0x000000ff
        /*06dc*/ 	.word	0x00013200
        /*06e0*/ 	.short	0x0100
        /*06e2*/ 	.byte	0x08
	.zero		1


	//   ....[1]....
        /*06e4*/ 	.word	0x00000310
        /*06e8*/ 	.word	0x000000ff
        /*06ec*/ 	.word	0x00013220
        /*06f0*/ 	.short	0x0100
        /*06f2*/ 	.byte	0x08
	.zero		1


	//   ....[2]....
        /*06f4*/ 	.word	0x00000400
        /*06f8*/ 	.word	0x000000ff
        /*06fc*/ 	.word	0x00013230
        /*0700*/ 	.short	0x0100
        /*0702*/ 	.byte	0x08
	.zero		1


	//   ....[3]....
        /*0704*/ 	.word	0x00000410
        /*0708*/ 	.word	0x000000ff
        /*070c*/ 	.word	0x00013240
        /*0710*/ 	.short	0x0100
        /*0712*/ 	.byte	0x08
	.zero		1


	//   ....[4]....
        /*0714*/ 	.word	0x00000420
        /*0718*/ 	.word	0x000000ff
        /*071c*/ 	.word	0x00013238
        /*0720*/ 	.short	0x0100
        /*0722*/ 	.byte	0x08
	.zero		1


	//   ....[5]....
        /*0724*/ 	.word	0x00000430
        /*0728*/ 	.word	0x000000ff
        /*072c*/ 	.word	0x00013248
        /*0730*/ 	.short	0x0100
        /*0732*/ 	.byte	0x08
	.zero		1


	//   ....[6]....
        /*0734*/ 	.word	0x00000560
        /*0738*/ 	.word	0x000000ff
        /*073c*/ 	.word	0x00013250
        /*0740*/ 	.short	0x0100
        /*0742*/ 	.byte	0x08
	.zero		1


	//   ....[7]....
        /*0744*/ 	.word	0x00000570
        /*0748*/ 	.word	0x000000ff
        /*074c*/ 	.word	0x00013260
        /*0750*/ 	.short	0x0100
        /*0752*/ 	.byte	0x08
	.zero		1


	//   ....[8]....
        /*0754*/ 	.word	0x00000580
        /*0758*/ 	.word	0x000000ff
        /*075c*/ 	.word	0x00013258
        /*0760*/ 	.short	0x0100
        /*0762*/ 	.byte	0x08
	.zero		1


	//   ....[9]....
        /*0764*/ 	.word	0x00000590
        /*0768*/ 	.word	0x000000ff
        /*076c*/ 	.word	0x00013268
        /*0770*/ 	.short	0x0100
        /*0772*/ 	.byte	0x08
	.zero		1


	//   ....[10]....
        /*0774*/ 	.word	0x00000680
        /*0778*/ 	.word	0x000000ff
        /*077c*/ 	.word	0x00013270
        /*0780*/ 	.short	0x0100
        /*0782*/ 	.byte	0x06
	.zero		1


	//   ....[11]....
        /*0784*/ 	.word	0x00000690
        /*0788*/ 	.word	0x000000ff
        /*078c*/ 	.word	0x00013280
        /*0790*/ 	.short	0x0100
        /*0792*/ 	.byte	0x06
	.zero		1


	//   ....[12]....
        /*0794*/ 	.word	0x000006a0
        /*0798*/ 	.word	0x000000ff
        /*079c*/ 	.word	0x00013278
        /*07a0*/ 	.short	0x0100
        /*07a2*/ 	.byte	0x06
	.zero		1


	//   ....[13]....
        /*07a4*/ 	.word	0x000006b0
        /*07a8*/ 	.word	0x000000ff
        /*07ac*/ 	.word	0x00013288
        /*07b0*/ 	.short	0x0100
        /*07b2*/ 	.byte	0x06
	.zero		1


	//   ....[14]....
        /*07b4*/ 	.word	0x000007e0
        /*07b8*/ 	.word	0x000000ff
        /*07bc*/ 	.word	0x00013290
        /*07c0*/ 	.short	0x0100
        /*07c2*/ 	.byte	0x08
	.zero		1


	//   ....[15]....
        /*07c4*/ 	.word	0x000007f0
        /*07c8*/ 	.word	0x000000ff
        /*07cc*/ 	.word	0x000132a0
        /*07d0*/ 	.short	0x0100
        /*07d2*/ 	.byte	0x08
	.zero		1


	//   ....[16]....
        /*07d4*/ 	.word	0x00000800
        /*07d8*/ 	.word	0x000000ff
        /*07dc*/ 	.word	0x00013298
        /*07e0*/ 	.short	0x0100
        /*07e2*/ 	.byte	0x08
	.zero		1


	//   ....[17]....
        /*07e4*/ 	.word	0x00000810
        /*07e8*/ 	.word	0x000000ff
        /*07ec*/ 	.word	0x000132a8
        /*07f0*/ 	.short	0x0100
        /*07f2*/ 	.byte	0x08
	.zero		1


	//   ....[18]....
        /*07f4*/ 	.word	0x00000940
        /*07f8*/ 	.word	0x000000ff
        /*07fc*/ 	.word	0x000132b0
        /*0800*/ 	.short	0x0100
        /*0802*/ 	.byte	0x08
	.zero		1


	//   ....[19]....
        /*0804*/ 	.word	0x00000950
        /*0808*/ 	.word	0x000000ff
        /*080c*/ 	.word	0x000132c0
        /*0810*/ 	.short	0x0100
        /*0812*/ 	.byte	0x08
	.zero		1


	//   ....[20]....
        /*0814*/ 	.word	0x00000960
        /*0818*/ 	.word	0x000000ff
        /*081c*/ 	.word	0x000132b8
        /*0820*/ 	.short	0x0100
        /*0822*/ 	.byte	0x08
	.zero		1


	//   ....[21]....
        /*0824*/ 	.word	0x00000970
        /*0828*/ 	.word	0x000000ff
        /*082c*/ 	.word	0x000132c8
        /*0830*/ 	.short	0x0100
        /*0832*/ 	.byte	0x08
	.zero		1


	//   ....[22]....
        /*0834*/ 	.word	0x00002590
        /*0838*/ 	.word	0x0000004e
        /*083c*/ 	.word	0x00013290
        /*0840*/ 	.short	0x010a
        /*0842*/ 	.byte	0x3f
	.zero		1


	//   ....[23]....
        /*0844*/ 	.word	0x00003620
        /*0848*/ 	.word	0x0000004e
        /*084c*/ 	.word	0x00013290
        /*0850*/ 	.short	0x010a
        /*0852*/ 	.byte	0x3f
	.zero		1


	//   ....[24]....
        /*0854*/ 	.word	0x00004680
        /*0858*/ 	.word	0x0000004e
        /*085c*/ 	.word	0x00013290
        /*0860*/ 	.short	0x010a
        /*0862*/ 	.byte	0x3f
	.zero		1


	//   ....[25]....
        /*0864*/ 	.word	0x00004810
        /*0868*/ 	.word	0x00000004
        /*086c*/ 	.word	0x00000000
        /*0870*/ 	.short	0x0101
        /*0872*/ 	.byte	0x3f
	.zero		1


	//   ....[26]....
        /*0874*/ 	.word	0x00004850
        /*0878*/ 	.word	0x0000004e
        /*087c*/ 	.word	0x000132b0
        /*0880*/ 	.short	0x010a
        /*0882*/ 	.byte	0x3f
	.zero		1


	//   ....[27]....
        /*0884*/ 	.word	0x00004ad0
        /*0888*/ 	.word	0x0000004e
        /*088c*/ 	.word	0x00000000
        /*0890*/ 	.short	0x0101
        /*0892*/ 	.byte	0x3f
	.zero		1


	//   ....[28]....
        /*0894*/ 	.word	0x00005240
        /*0898*/ 	.word	0x00000010
        /*089c*/ 	.word	0x00013200
        /*08a0*/ 	.short	0x010a
        /*08a2*/ 	.byte	0x3f
	.zero		1


	//   ....[29]....
        /*08a4*/ 	.word	0x00005290
        /*08a8*/ 	.word	0x00000010
        /*08ac*/ 	.word	0x00013200
        /*08b0*/ 	.short	0x010a
        /*08b2*/ 	.byte	0x3f
	.zero		1


	//   ....[30]....
        /*08b4*/ 	.word	0x000058e0
        /*08b8*/ 	.word	0x00000010
        /*08bc*/ 	.word	0x00013200
        /*08c0*/ 	.short	0x010a
        /*08c2*/ 	.byte	0x3f
	.zero		1


	//   ....[31]....
        /*08c4*/ 	.word	0x00006a90
        /*08c8*/ 	.word	0x00000010
        /*08cc*/ 	.word	0x00013200
        /*08d0*/ 	.short	0x010a
        /*08d2*/ 	.byte	0x3f
	.zero		1


	//   ....[32]....
        /*08d4*/ 	.word	0x00007bc0
        /*08d8*/ 	.word	0x00000000
        /*08dc*/ 	.word	0x00013230
        /*08e0*/ 	.short	0x010a
        /*08e2*/ 	.byte	0x3f
	.zero		1


	//   ....[33]....
        /*08e4*/ 	.word	0x00007c60
        /*08e8*/ 	.word	0x00000000
        /*08ec*/ 	.word	0x00013230
        /*08f0*/ 	.short	0x010a
        /*08f2*/ 	.byte	0x3f
	.zero		1


	//   ....[34]....
        /*08f4*/ 	.word	0x0000a090
        /*08f8*/ 	.word	0x0000001b
        /*08fc*/ 	.word	0x00000000
        /*0900*/ 	.short	0x0101
        /*0902*/ 	.byte	0x3f
	.zero		1


	//   ....[35]....
        /*0904*/ 	.word	0x0000aff0
        /*0908*/ 	.word	0x0000000e
        /*090c*/ 	.word	0x00013230
        /*0910*/ 	.short	0x010a
        /*0912*/ 	.byte	0x3f
	.zero		1


	//   ....[36]....
        /*0914*/ 	.word	0x0000b070
        /*0918*/ 	.word	0x0000000e
        /*091c*/ 	.word	0x00013230
        /*0920*/ 	.short	0x010a
        /*0922*/ 	.byte	0x3f
	.zero		1


	//   ....[37]....
        /*0924*/ 	.word	0x0000b630
        /*0928*/ 	.word	0x0000000f
        /*092c*/ 	.word	0x00013250
        /*0930*/ 	.short	0x010a
        /*0932*/ 	.byte	0x3f
	.zero		1


	//   ....[38]....
        /*0934*/ 	.word	0x0000b680
        /*0938*/ 	.word	0x0000000f
        /*093c*/ 	.word	0x00013250
        /*0940*/ 	.short	0x010a
        /*0942*/ 	.byte	0x3f
	.zero		1


	//   ....[39]....
        /*0944*/ 	.word	0x0000d030
        /*0948*/ 	.word	0x0000000e
        /*094c*/ 	.word	0x00000000
        /*0950*/ 	.short	0x0101
        /*0952*/ 	.byte	0x3f
	.zero		1


	//   ....[40]....
        /*0954*/ 	.word	0x0000ddd0
        /*0958*/ 	.word	0x0000000f
        /*095c*/ 	.word	0x00000000
        /*0960*/ 	.short	0x0101
        /*0962*/ 	.byte	0x3f
	.zero		1


	//   ....[41]....
        /*0964*/ 	.word	0x0000de60
        /*0968*/ 	.word	0x0000000b
        /*096c*/ 	.word	0x00013250
        /*0970*/ 	.short	0x010a
        /*0972*/ 	.byte	0x3f
	.zero		1


	//   ....[42]....
        /*0974*/ 	.word	0x0000deb0
        /*0978*/ 	.word	0x0000000b
        /*097c*/ 	.word	0x00013250
        /*0980*/ 	.short	0x010a
        /*0982*/ 	.byte	0x3f
	.zero		1


	//   ....[43]....
        /*0984*/ 	.word	0x0000e720
        /*0988*/ 	.word	0x00000004
        /*098c*/ 	.word	0x00000000
        /*0990*/ 	.short	0x0101
        /*0992*/ 	.byte	0x3f
	.zero		1


	//   ....[44]....
        /*0994*/ 	.word	0x0000f6c0
        /*0998*/ 	.word	0x00000000
        /*099c*/ 	.word	0x00000000
        /*09a0*/ 	.short	0x0101
        /*09a2*/ 	.byte	0x3f
	.zero		1


	//   ....[45]....
        /*09a4*/ 	.word	0x00011710
        /*09a8*/ 	.word	0x00000006
        /*09ac*/ 	.word	0x00013220
        /*09b0*/ 	.short	0x010a
        /*09b2*/ 	.byte	0x3f
	.zero		1


	//   ....[46]....
        /*09b4*/ 	.word	0x000117c0
        /*09b8*/ 	.word	0x00000007
        /*09bc*/ 	.word	0x000132a0
        /*09c0*/ 	.short	0x010a
        /*09c2*/ 	.byte	0x3f
	.zero		1


	//   ....[47]....
        /*09c4*/ 	.word	0x000119f0
        /*09c8*/ 	.word	0x00000007
        /*09cc*/ 	.word	0x000132c0
        /*09d0*/ 	.short	0x010a
        /*09d2*/ 	.byte	0x3f
	.zero		1


	//   ....[48]....
        /*09d4*/ 	.word	0x00011d40
        /*09d8*/ 	.word	0x00000007
        /*09dc*/ 	.word	0x000132a0
        /*09e0*/ 	.short	0x010a
        /*09e2*/ 	.byte	0x3f
	.zero		1


	//   ....[49]....
        /*09e4*/ 	.word	0x00011f60
        /*09e8*/ 	.word	0x00000007
        /*09ec*/ 	.word	0x000132c0
        /*09f0*/ 	.short	0x010a
        /*09f2*/ 	.byte	0x3f
	.zero		1


	//   ....[50]....
        /*09f4*/ 	.word	0x00012ec0
        /*09f8*/ 	.word	0x00000004
        /*09fc*/ 	.word	0x00013280
        /*0a00*/ 	.short	0x010a
        /*0a02*/ 	.byte	0x3f
	.zero		1


	//   ....[51]....
        /*0a04*/ 	.word	0x00013080
        /*0a08*/ 	.word	0x00000004
        /*0a0c*/ 	.word	0x00013240
        /*0a10*/ 	.short	0x010a
        /*0a12*/ 	.byte	0x3f
	.zero		1


	//   ....[52]....
        /*0a14*/ 	.word	0x00013420
        /*0a18*/ 	.word	0x00000005
        /*0a1c*/ 	.word	0x00013220
        /*0a20*/ 	.short	0x010a
        /*0a22*/ 	.byte	0x3f
	.zero		1


	//   ....[53]....
        /*0a24*/ 	.word	0x00013710
        /*0a28*/ 	.word	0x00000007
        /*0a2c*/ 	.word	0x00013280
        /*0a30*/ 	.short	0x010a
        /*0a32*/ 	.byte	0x3f
	.zero		1


	//   ....[54]....
        /*0a34*/ 	.word	0x00013970
        /*0a38*/ 	.word	0x00000007
        /*0a3c*/ 	.word	0x00013240
        /*0a40*/ 	.short	0x010a
        /*0a42*/ 	.byte	0x3f
	.zero		1


	//   ....[55]....
        /*0a44*/ 	.word	0x00013c60
        /*0a48*/ 	.word	0x0000000d
        /*0a4c*/ 	.word	0x00013270
        /*0a50*/ 	.short	0x010a
        /*0a52*/ 	.byte	0x3f
	.zero		1


	//   ....[56]....
        /*0a54*/ 	.word	0x00013ce0
        /*0a58*/ 	.word	0x0000000d
        /*0a5c*/ 	.word	0x00013260
        /*0a60*/ 	.short	0x010a
        /*0a62*/ 	.byte	0x3f
	.zero		1


	//   ....[57]....
        /*0a64*/ 	.word	0x00013ff0
        /*0a68*/ 	.word	0x0000000d
        /*0a6c*/ 	.word	0x00013250
        /*0a70*/ 	.short	0x0101
        /*0a72*/ 	.byte	0x3f
	.zero		1


	//   ....[58]....
        /*0a74*/ 	.word	0x00014070
        /*0a78*/ 	.word	0x00000004
        /*0a7c*/ 	.word	0x00000000
        /*0a80*/ 	.short	0x0101
        /*0a82*/ 	.byte	0x3f
	.zero		1


	//   ....[59]....
        /*0a84*/ 	.word	0x00014240
        /*0a88*/ 	.word	0x00000002
        /*0a8c*/ 	.word	0x00013270
        /*0a90*/ 	.short	0x010a
        /*0a92*/ 	.byte	0x3f
	.zero		1


	//   ....[60]....
        /*0a94*/ 	.word	0x000142d0
        /*0a98*/ 	.word	0x00000002
        /*0a9c*/ 	.word	0x00013260
        /*0aa0*/ 	.short	0x010a
        /*0aa2*/ 	.byte	0x3f
	.zero		1


	//   ....[61]....
        /*0aa4*/ 	.word	0x000145d0
        /*0aa8*/ 	.word	0x00000002
        /*0aac*/ 	.word	0x00013250
        /*0ab0*/ 	.short	0x0101
        /*0ab2*/ 	.byte	0x3f
	.zero		1


	//   ....[62]....
        /*0ab4*/ 	.word	0x00014640
        /*0ab8*/ 	.word	0x00000000
        /*0abc*/ 	.word	0x00000000
        /*0ac0*/ 	.short	0x0101
        /*0ac2*/ 	.byte	0x3f
	.zero		1


	//   ....[63]....
        /*0ac4*/ 	.word	0x00015100
        /*0ac8*/ 	.word	0x00000008
        /*0acc*/ 	.word	0x00013220
        /*0ad0*/ 	.short	0x010a
        /*0ad2*/ 	.byte	0x3f
	.zero		1


	//   ....[64]....
        /*0ad4*/ 	.word	0x00015290
        /*0ad8*/ 	.word	0x00000006
        /*0adc*/ 	.word	0x00000000
        /*0ae0*/ 	.short	0x010a
        /*0ae2*/ 	.byte	0x3f
	.zero		1


	//   ....[65]....
        /*0ae4*/ 	.word	0x00015300
        /*0ae8*/ 	.word	0x00000007
        /*0aec*/ 	.word	0x00000000
        /*0af0*/ 	.short	0x010a
        /*0af2*/ 	.byte	0x3f
	.zero		1


	//   ....[66]....
        /*0af4*/ 	.word	0x00015350
        /*0af8*/ 	.word	0x00000002
        /*0afc*/ 	.word	0x00013260
        /*0b00*/ 	.short	0x010a
        /*0b02*/ 	.byte	0x3f
	.zero		1


	//   ....[67]....
        /*0b04*/ 	.word	0x000153a0
        /*0b08*/ 	.word	0x00000005
        /*0b0c*/ 	.word	0x00013260
        /*0b10*/ 	.short	0x010a
        /*0b12*/ 	.byte	0x3f
	.zero		1


	//   ....[68]....
        /*0b14*/ 	.word	0x000153e0
        /*0b18*/ 	.word	0x00000002
        /*0b1c*/ 	.word	0x00013280
        /*0b20*/ 	.short	0x010a
        /*0b22*/ 	.byte	0x3f
	.zero		1


	//   ....[69]....
        /*0b24*/ 	.word	0x00015400
        /*0b28*/ 	.word	0x00000005
        /*0b2c*/ 	.word	0x00013280
        /*0b30*/ 	.short	0x010a
        /*0b32*/ 	.byte	0x3f
	.zero		1


	//   ....[70]....
        /*0b34*/ 	.word	0x00015460
        /*0b38*/ 	.word	0x0000004e
        /*0b3c*/ 	.word	0x00013290
        /*0b40*/ 	.short	0x010a
        /*0b42*/ 	.byte	0x3f
	.zero		1


	//   ....[71]....
        /*0b44*/ 	.word	0x000154b0
        /*0b48*/ 	.word	0x0000004e
        /*0b4c*/ 	.word	0x00013290
        /*0b50*/ 	.short	0x010a
        /*0b52*/ 	.byte	0x3f
	.zero		1


	//   ....[72]....
        /*0b54*/ 	.word	0x00015500
        /*0b58*/ 	.word	0x0000004e
        /*0b5c*/ 	.word	0x00013290
        /*0b60*/ 	.short	0x010a
        /*0b62*/ 	.byte	0x3f
	.zero		1


	//   ....[73]....
        /*0b64*/ 	.word	0x00015550
        /*0b68*/ 	.word	0x0000004e
        /*0b6c*/ 	.word	0x000132b0
        /*0b70*/ 	.short	0x010a
        /*0b72*/ 	.byte	0x3f
	.zero		1


	//   ....[74]....
        /*0b74*/ 	.word	0x00015820
        /*0b78*/ 	.word	0x00000010
        /*0b7c*/ 	.word	0x00013200
        /*0b80*/ 	.short	0x010a
        /*0b82*/ 	.byte	0x3f
	.zero		1


	//   ....[75]....
        /*0b84*/ 	.word	0x00015af0
        /*0b88*/ 	.word	0x00000010
        /*0b8c*/ 	.word	0x00013200
        /*0b90*/ 	.short	0x010a
        /*0b92*/ 	.byte	0x3f
	.zero		1


	//   ....[76]....
        /*0b94*/ 	.word	0x00015b40
        /*0b98*/ 	.word	0x00000000
        /*0b9c*/ 	.word	0x00013230
        /*0ba0*/ 	.short	0x010a
        /*0ba2*/ 	.byte	0x3f
	.zero		1


	//   ....[77]....
        /*0ba4*/ 	.word	0x00015b90
        /*0ba8*/ 	.word	0x0000000e
        /*0bac*/ 	.word	0x00013230
        /*0bb0*/ 	.short	0x010a
        /*0bb2*/ 	.byte	0x3f
	.zero		1


	//   ....[78]....
        /*0bb4*/ 	.word	0x00015be0
        /*0bb8*/ 	.word	0x0000000f
        /*0bbc*/ 	.word	0x00013250
        /*0bc0*/ 	.short	0x010a
        /*0bc2*/ 	.byte	0x3f
	.zero		1


	//   ....[79]....
        /*0bc4*/ 	.word	0x00015c30
        /*0bc8*/ 	.word	0x0000000b
        /*0bcc*/ 	.word	0x00013250
        /*0bd0*/ 	.short	0x010a
        /*0bd2*/ 	.byte	0x3f
	.zero		1


	//   ....[80]....
        /*0bd4*/ 	.word	0x00015dd0
        /*0bd8*/ 	.word	0x00000006
        /*0bdc*/ 	.word	0x00013220
        /*0be0*/ 	.short	0x010a
        /*0be2*/ 	.byte	0x3f
	.zero		1


	//   ....[81]....
        /*0be4*/ 	.word	0x00015e20
        /*0be8*/ 	.word	0x00000007
        /*0bec*/ 	.word	0x000132a0
        /*0bf0*/ 	.short	0x010a
        /*0bf2*/ 	.byte	0x3f
	.zero		1


	//   ....[82]....
        /*0bf4*/ 	.word	0x00015e70
        /*0bf8*/ 	.word	0x00000007
        /*0bfc*/ 	.word	0x000132c0
        /*0c00*/ 	.short	0x010a
        /*0c02*/ 	.byte	0x3f
	.zero		1


	//   ....[83]....
        /*0c04*/ 	.word	0x00015ec0
        /*0c08*/ 	.word	0x00000007
        /*0c0c*/ 	.word	0x000132a0
        /*0c10*/ 	.short	0x010a
        /*0c12*/ 	.byte	0x3f
	.zero		1


	//   ....[84]....
        /*0c14*/ 	.word	0x00015f10
        /*0c18*/ 	.word	0x00000007
        /*0c1c*/ 	.word	0x000132c0
        /*0c20*/ 	.short	0x010a
        /*0c22*/ 	.byte	0x3f
	.zero		1


	//   ....[85]....
        /*0c24*/ 	.word	0x000160b0
        /*0c28*/ 	.word	0x00000004
        /*0c2c*/ 	.word	0x00013280
        /*0c30*/ 	.short	0x010a
        /*0c32*/ 	.byte	0x3f
	.zero		1


	//   ....[86]....
        /*0c34*/ 	.word	0x00016100
        /*0c38*/ 	.word	0x00000004
        /*0c3c*/ 	.word	0x00013240
        /*0c40*/ 	.short	0x010a
        /*0c42*/ 	.byte	0x3f
	.zero		1


	//   ....[87]....
        /*0c44*/ 	.word	0x00016180
        /*0c48*/ 	.word	0x00000004
        /*0c4c*/ 	.word	0x00013220
        /*0c50*/ 	.short	0x010a
        /*0c52*/ 	.byte	0x3f
	.zero		1


	//   ....[88]....
        /*0c54*/ 	.word	0x000161d0
        /*0c58*/ 	.word	0x00000007
        /*0c5c*/ 	.word	0x00013280
        /*0c60*/ 	.short	0x010a
        /*0c62*/ 	.byte	0x3f
	.zero		1


	//   ....[89]....
        /*0c64*/ 	.word	0x00016220
        /*0c68*/ 	.word	0x00000007
        /*0c6c*/ 	.word	0x00013240
        /*0c70*/ 	.short	0x010a
        /*0c72*/ 	.byte	0x3f
	.zero		1


	//   ....[90]....
        /*0c74*/ 	.word	0x00016270
        /*0c78*/ 	.word	0x0000000d
        /*0c7c*/ 	.word	0x00013270
        /*0c80*/ 	.short	0x010a
        /*0c82*/ 	.byte	0x3f
	.zero		1


	//   ....[91]....
        /*0c84*/ 	.word	0x000162c0
        /*0c88*/ 	.word	0x0000000d
        /*0c8c*/ 	.word	0x00013260
        /*0c90*/ 	.short	0x010a
        /*0c92*/ 	.byte	0x3f
	.zero		1


	//   ....[92]....
        /*0c94*/ 	.word	0x00016310
        /*0c98*/ 	.word	0x00000002
        /*0c9c*/ 	.word	0x00013270
        /*0ca0*/ 	.short	0x010a
        /*0ca2*/ 	.byte	0x3f
	.zero		1


	//   ....[93]....
        /*0ca4*/ 	.word	0x00016360
        /*0ca8*/ 	.word	0x00000002
        /*0cac*/ 	.word	0x00013260
        /*0cb0*/ 	.short	0x010a
        /*0cb2*/ 	.byte	0x3f
	.zero		1


	//   ....[94]....
        /*0cb4*/ 	.word	0x00016ce0
        /*0cb8*/ 	.word	0x00000008
        /*0cbc*/ 	.word	0x00013220
        /*0cc0*/ 	.short	0x010a
        /*0cc2*/ 	.byte	0x3f
	.zero		1


	//   ....[95]....
        /*0cc4*/ 	.word	0x00016e80
        /*0cc8*/ 	.word	0x00000006
        /*0ccc*/ 	.word	0x00000000
        /*0cd0*/ 	.short	0x010a
        /*0cd2*/ 	.byte	0x3f
	.zero		1


	//   ....[96]....
        /*0cd4*/ 	.word	0x00016ed0
        /*0cd8*/ 	.word	0x00000007
        /*0cdc*/ 	.word	0x00000000
        /*0ce0*/ 	.short	0x010a
        /*0ce2*/ 	.byte	0x3f
	.zero		1


	//   ....[97]....
        /*0ce4*/ 	.word	0x00016f20
        /*0ce8*/ 	.word	0x00000002
        /*0cec*/ 	.word	0x00013260
        /*0cf0*/ 	.short	0x010a
        /*0cf2*/ 	.byte	0x3f
	.zero		1


	//   ....[98]....
        /*0cf4*/ 	.word	0x00016f70
        /*0cf8*/ 	.word	0x00000005
        /*0cfc*/ 	.word	0x00013260
        /*0d00*/ 	.short	0x010a
        /*0d02*/ 	.byte	0x3f
	.zero		1


	//   ....[99]....
        /*0d04*/ 	.word	0x00016fc0
        /*0d08*/ 	.word	0x00000002
        /*0d0c*/ 	.word	0x00013280
        /*0d10*/ 	.short	0x010a
        /*0d12*/ 	.byte	0x3f
	.zero		1


	//----- nvinfo : EIATTR_NUM_MBARRIERS
	.align		4
.L_149:
        /*0d14*/ 	.byte	0x03, 0x38
        /*0d16*/ 	.short	0x0016


	//----- nvinfo : EIATTR_EXIT_INSTR_OFFSETS
	.align		4
        /*0d18*/ 	.byte	0x04, 0x1c
        /*0d1a*/ 	.short	(.L_151 - .L_150)


	//   ....[0]....
.L_150:
        /*0d1c*/ 	.word	0x00015450


	//----- nvinfo : EIATTR_MAX_THREADS
	.align		4
.L_151:
        /*0d20*/ 	.byte	0x04, 0x05
        /*0d22*/ 	.short	(.L_153 - .L_152)
.L_152:
        /*0d24*/ 	.word	0x00000200
        /*0d28*/ 	.word	0x00000001
        /*0d2c*/ 	.word	0x00000001


	//----- nvinfo : EIATTR_CRS_STACK_SIZE
	.align		4
.L_153:
        /*0d30*/ 	.byte	0x04, 0x1e
        /*0d32*/ 	.short	(.L_155 - .L_154)
.L_154:
        /*0d34*/ 	.word	0x00000000


	//----- nvinfo : EIATTR_CBANK_PARAM_SIZE
	.align		4
.L_155:
        /*0d38*/ 	.byte	0x03, 0x19
        /*0d3a*/ 	.short	0x0a70


	//----- nvinfo : EIATTR_PARAM_CBANK
	.align		4
        /*0d3c*/ 	.byte	0x04, 0x0a
        /*0d3e*/ 	.short	(.L_157 - .L_156)
	.align		4
.L_156:
        /*0d40*/ 	.word	index@(.nv.constant0._ZN7cutlass13device_kernelIN5flash11enable_sm90INS1_16FlashAttnFwdSm90INS1_25CollectiveMainloopFwdSm90ILi2EN4cute5tupleIJNS5_1CILi1EEES8_S8_EEENS6_IJNS7_ILi192EEENS7_ILi160EEENS7_ILi64EEEEEELi64ENS_12float_e4m3_tEfNS_4arch4Sm90ELb0ELb0ELb1ELb1ELb0ELb1ELb0ELb1ELb1ELb0ELb0ELb0EEENS1_21CollectiveEpilogueFwdINS6_IJSA_SC_SB_EEES9_NS_10bfloat16_tESG_Li384ELb1ELb0ELb0ELb1EEENS1_36VarlenDynamicPersistentTileSchedulerILi192ELi160ELi384ELi128ELb0ELb0ELb1ELb0ELb1ELb1EEEEEEEEEvNT_6ParamsE)
        /*0d44*/ 	.short	0x0210
        /*0d46*/ 	.short	0x0a70


	//----- nvinfo : EIATTR_SW_WAR
	.align		4
.L_157:
        /*0d48*/ 	.byte	0x04, 0x36
        /*0d4a*/ 	.short	(.L_159 - .L_158)
.L_158:
        /*0d4c*/ 	.word	0x00000008
.L_159:


//--------------------- .nv.info._ZN7cutlass13device_kernelIN5flash11enable_sm90INS1_16FlashAttnFwdSm90INS1_25CollectiveMainloopFwdSm90ILi2EN4cute5tupleIJNS5_1CILi1EEES8_S8_EEENS6_IJNS7_ILi192EEENS7_ILi160EEENS7_ILi64EEEEEELi64ENS_12float_e4m3_tEfNS_4arch4Sm90ELb0ELb1ELb1ELb0ELb0ELb0ELb0ELb1ELb1ELb0ELb0ELb0EEENS1_21CollectiveEpilogueFwdINS6_IJSA_SC_SB_EEES9_NS_10bfloat16_tESG_Li384ELb0ELb0ELb0ELb1EEENS1_30DynamicPersistentTileSchedulerILi384ELi128ELb0ELb0ELb1EEEEEEEEEvNT_6ParamsE --------------------------
	.section	.nv.info._ZN7cutlass13device_kernelIN5flash11enable_sm90INS1_16FlashAttnFwdSm90INS1_25CollectiveMainloopFwdSm90ILi2EN4cute5tupleIJNS5_1CILi1EEES8_S8_EEENS6_IJNS7_ILi192EEENS7_ILi160EEENS7_ILi64EEEEEELi64ENS_12float_e4m3_tEfNS_4arch4Sm90ELb0ELb1ELb1ELb0ELb0ELb0ELb0ELb1ELb1ELb0ELb0ELb0EEENS1_21CollectiveEpilogueFwdINS6_IJSA_SC_SB_EEES9_NS_10bfloat16_tESG_Li384ELb0ELb0ELb0ELb1EEENS1_30DynamicPersistentTileSchedulerILi384ELi128ELb0ELb0ELb1EEEEEEEEEvNT_6ParamsE,"",@"SHT_CUDA_INFO"
	.sectionflags	@""
	.align	4


	//----- nvinfo : EIATTR_CUDA_API_VERSION
	.align		4
        /*0000*/ 	.byte	0x04, 0x37
        /*0002*/ 	.short	(.L_161 - .L_160)
.L_160:
        /*0004*/ 	.word	0x00000082


	//----- nvinfo : EIATTR_KPARAM_INFO
	.align		4
.L_161:
        /*0008*/ 	.byte	0x04, 0x17
        /*000a*/ 	.short	(.L_163 - .L_162)
.L_162:
        /*000c*/ 	.word	0x00000000
        /*0010*/ 	.short	0x0000
        /*0012*/ 	.short	0x0070
        /*0014*/ 	.byte	0x00, 0xf0, 0x01, 0x2e


	//----- nvinfo : EIATTR_SPARSE_MMA_MASK
	.align		4
.L_163:
        /*0018*/ 	.byte	0x03, 0x50
        /*001a*/ 	.short	0x0000


	//----- nvinfo : EIATTR_MAXREG_COUNT
	.align		4
        /*001c*/ 	.byte	0x03, 0x1b
        /*001e*/ 	.short	0x0080


	//----- nvinfo : EIATTR_NUM_BARRIERS
	.align		4
        /*0020*/ 	.byte	0x02, 0x4c
        /*0022*/ 	.byte	0x09
	.zero		1


	//----- nvinfo : EIATTR_EXTERNS
	.align		4
        /*0024*/ 	.byte	0x04, 0x0f
        /*0026*/ 	.short	(.L_165 - .L_164)


	//   ....[0]....
	.align		4
.L_164:
        /*0028*/ 	.word	index@(__assertfail)


	//----- nvinfo : EIATTR_ANNOTATIONS
	.align		4
.L_165:
        /*002c*/ 	.byte	0x04, 0x55
        /*002e*/ 	.short	(.L_167 - .L_166)


	//   ....[0]....
.L_166:
        /*0030*/ 	.word	0x00000001
        /*0034*/ 	.byte	0x50, 0x0d, 0x00, 0x00, 0x01, 0x00, 0x00, 0x00, 0x60, 0x1d, 0x00, 0x00, 0x01, 0x00, 0x00, 0x00
        /*0044*/ 	.byte	0x30, 0x2c, 0x01, 0x00


	//----- nvinfo : EIATTR_MERCURY_ISA_VERSION
	.align		4
.L_167:
        /*0048*/ 	.byte	0x03, 0x5f
        /*004a*/ 	.short	0x0101


	//----- nvinfo : EIATTR_INT_WARP_WIDE_INSTR_OFFSETS
	.align		4
        /*004c*/ 	.byte	0x04, 0x31
        /*004e*/ 	.short	(.L_169 - .L_168)


	//   ....[0]....
.L_168:
        /*0050*/ 	.word	0x00000190


	//   ....[1]....
        /*0054*/ 	.word	0x000001c0


	//   ....[2]....
        /*0058*/ 	.word	0x000001d0


	//   ....[3]....
        /*005c*/ 	.word	0x000147f0


	//   ....[4]....
        /*0060*/ 	.word	0x00014880


	//   ....[5]....
        /*0064*/ 	.word	0x00014ed0


	//   ....[6]....
        /*0068*/ 	.word	0x00016170


	//   ....[7]....
        /*006c*/ 	.word	0x00016200


	//----- nvinfo : EIATTR_COOP_GROUP_MASK_REGIDS
	.align		4
.L_169:
        /*0070*/ 	.byte	0x04, 0x29
        /*0072*/ 	.short	(.L_171 - .L_170)


	//   ....[0]....
.L_170:
        /*0074*/ 	.word	0xffffffff


	//   ....[1]....
        /*0078*/ 	.word	0xffffffff


	//   ....[2]....
        /*007c*/ 	.word	0xffffffff


	//   ....[3]....
        /*0080*/ 	.word	0xffffffff


	//   ....[4]....
        /*0084*/ 	.word	0xffffffff


	//   ....[5]....
        /*0088*/ 	.word	0xffffffff


	//   ....[6]....
        /*008c*/ 	.word	0xffffffff


	//   ....[7]....
        /*0090*/ 	.word	0xffffffff


	//   ....[8]....
        /*0094*/ 	.word	0xffffffff


	//   ....[9]....
        /*0098*/ 	.word	0xffffffff


	//   ....[10]....
        /*009c*/ 	.word	0xffffffff


	//   ....[11]....
        /*00a0*/ 	.word	0xffffffff


	//   ....[12]....
        /*00a4*/ 	.word	0xffffffff


	//   ....[13]....
        /*00a8*/ 	.word	0xffffffff


	//   ....[14]....
        /*00ac*/ 	.word	0xffffffff


	//   ....[15]....
        /*00b0*/ 	.word	0xffffffff


	//   ....[16]....
        /*00b4*/ 	.word	0xffffffff


	//   ....[17]....
        /*00b8*/ 	.word	0xffffffff


	//   ....[18]....
        /*00bc*/ 	.word	0xffffffff


	//   ....[19]....
        /*00c0*/ 	.word	0xffffffff


	//   ....[20]....
        /*00c4*/ 	.word	0xffffffff


	//   ....[21]....
        /*00c8*/ 	.word	0xffffffff


	//   ....[22]....
        /*00cc*/ 	.word	0xffffffff


	//   ....[23]....
        /*00d0*/ 	.word	0xffffffff


	//   ....[24]....
        /*00d4*/ 	.word	0xffffffff


	//   ....[25]....
        /*00d8*/ 	.word	0xffffffff


	//   ....[26]....
        /*00dc*/ 	.word	0xffffffff


	//   ....[27]....
        /*00e0*/ 	.word	0xffffffff


	//   ....[28]....
        /*00e4*/ 	.word	0xffffffff


	//   ....[29]....
        /*00e8*/ 	.word	0xffffffff


	//   ....[30]....
        /*00ec*/ 	.word	0xffffffff


	//   ....[31]....
        /*00f0*/ 	.word	0xffffffff


	//   ....[32]....
        /*00f4*/ 	.word	0xffffffff


	//   ....[33]....
        /*00f8*/ 	.word	0xffffffff


	//   ....[34]....
        /*00fc*/ 	.word	0xffffffff


	//   ....[35]....
        /*0100*/ 	.word	0xffffffff


	//   ....[36]....
        /*0104*/ 	.word	0xffffffff


	//   ....[37]....
        /*0108*/ 	.word	0xffffffff


	//   ....[38]....
        /*010c*/ 	.word	0xffffffff


	//   ....[39]....
        /*0110*/ 	.word	0xffffffff


	//   ....[40]....
        /*0114*/ 	.word	0xffffffff


	//   ....[41]....
        /*0118*/ 	.word	0xffffffff


	//   ....[42]....
        /*011c*/ 	.word	0xffffffff


	//   ....[43]....
        /*0120*/ 	.word	0xffffffff


	//   ....[44]....
        /*0124*/ 	.word	0xffffffff


	//   ....[45]....
        /*0128*/ 	.word	0xffffffff


	//   ....[46]....
        /*012c*/ 	.word	0xffffffff


	//   ....[47]....
        /*0130*/ 	.word	0xffffffff


	//   ....[48]....
        /*0134*/ 	.word	0xffffffff


	//   ....[49]....
        /*0138*/ 	.word	0x0500000f


	//   ....[50]....
        /*013c*/ 	.word	0x0500000f


	//----- nvinfo : EIATTR_COOP_GROUP_INSTR_OFFSETS
	.align		4
.L_171:
        /*0140*/ 	.byte	0x04, 0x28
        /*0142*/ 	.short	(.L_173 - .L_172)


	//   ....[0]....
.L_172:
        /*0144*/ 	.word	0x00000060


	//   ....[1]....
        /*0148*/ 	.word	0x000001a0


	//   ....[2]....
        /*014c*/ 	.word	0x000001f0


	//   ....[3]....
        /*0150*/ 	.word	0x000003e0


	//   ....[4]....
        /*0154*/ 	.word	0x00000540


	//   ....[5]....
        /*0158*/ 	.word	0x00000660


	//   ....[6]....
        /*015c*/ 	.word	0x000007c0


	//   ....[7]....
        /*0160*/ 	.word	0x00001670


	//   ....[8]....
        /*0164*/ 	.word	0x000045e0


	//   ....[9]....
        /*0168*/ 	.word	0x000046f0


	//   ....[10]....
        /*016c*/ 	.word	0x00005140


	//   ....[11]....
        /*0170*/ 	.word	0x000051c0


	//   ....[12]....
        /*0174*/ 	.word	0x00008c70


	//   ....[13]....
        /*0178*/ 	.word	0x00008d80


	//   ....[14]....
        /*017c*/ 	.word	0x000098b0


	//   ....[15]....
        /*0180*/ 	.word	0x00009940


	//   ....[16]....
        /*0184*/ 	.word	0x0000c3b0


	//   ....[17]....
        /*0188*/ 	.word	0x0000c3d0


	//   ....[18]....
        /*018c*/ 	.word	0x0000c420


	//   ....[19]....
        /*0190*/ 	.word	0x0000c430


	//   ....[20]....
        /*0194*/ 	.word	0x00010460


	//   ....[21]....
        /*0198*/ 	.word	0x00010570


	//   ....[22]....
        /*019c*/ 	.word	0x000110a0


	//   ....[23]....
        /*01a0*/ 	.word	0x00011130


	//   ....[24]....
        /*01a4*/ 	.word	0x00012620


	//   ....[25]....
        /*01a8*/ 	.word	0x00012630


	//   ....[26]....
        /*01ac*/ 	.word	0x000126b0


	//   ....[27]....
        /*01b0*/ 	.word	0x000126c0


	//   ....[28]....
        /*01b4*/ 	.word	0x00013190


	//   ....[29]....
        /*01b8*/ 	.word	0x000131a0


	//   ....[30]....
        /*01bc*/ 	.word	0x000131b0


	//   ....[31]....
        /*01c0*/ 	.word	0x000131c0


	//   ....[32]....
        /*01c4*/ 	.word	0x000131d0


	//   ....[33]....
        /*01c8*/ 	.word	0x000131e0


	//   ....[34]....
        /*01cc*/ 	.word	0x000131f0


	//   ....[35]....
        /*01d0*/ 	.word	0x00013200


	//   ....[36]....
        /*01d4*/ 	.word	0x00013230


	//   ....[37]....
        /*01d8*/ 	.word	0x00013250


	//   ....[38]....
        /*01dc*/ 	.word	0x00013280


	//   ....[39]....
        /*01e0*/ 	.word	0x000132b0


	//   ....[40]....
        /*01e4*/ 	.word	0x000132e0


	//   ....[41]....
        /*01e8*/ 	.word	0x000132f0


	//   ....[42]....
        /*01ec*/ 	.word	0x00013310


	//   ....[43]....
        /*01f0*/ 	.word	0x00013340


	//   ....[44]....
        /*01f4*/ 	.word	0x00013490


	//   ....[45]....
        /*01f8*/ 	.word	0x00013e30


	//   ....[46]....
        /*01fc*/ 	.word	0x00014fa0


	//   ....[47]....
        /*0200*/ 	.word	0x00016790


	//   ....[48]....
        /*0204*/ 	.word	0x000168e0


	//   ....[49]....
        /*0208*/ 	.word	0x00016f70


	//   ....[50]....
        /*020c*/ 	.word	0x000173b0


	//----- nvinfo : EIATTR_REG_RECONFIG
	.align		4
.L_173:
        /*0210*/ 	.byte	0x01, 0x54
	.zero		2


	//----- nvinfo : EIATTR_SYSCALL_OFFSETS
	.align		4
        /*0214*/ 	.byte	0x04, 0x46
        /*0216*/ 	.short	(.L_175 - .L_174)


	//   ....[0]....
.L_174:
        /*0218*/ 	.word	0x00001820


	//   ....[1]....
        /*021c*/ 	.word	0x00014a10


	//   ....[2]....
        /*0220*/ 	.word	0x00014b70


	//   ....[3]....
        /*0224*/ 	.word	0x00014cb0


	//   ....[4]....
        /*0228*/ 	.word	0x00014dd0


	//----- nvinfo : EIATTR_MBARRIER_INSTR_OFFSETS
	.align		4
.L_175:
        /*022c*/ 	.byte	0x04, 0x39
        /*022e*/ 	.short	(.L_177 - .L_176)


	//   ....[0]....
.L_176:
        /*0230*/ 	.word	0x00000290
        /*0234*/ 	.word	0x000000ff
        /*0238*/ 	.word	0x00013200
        /*023c*/ 	.short	0x0100
        /*023e*/ 	.byte	0x06
	.zero		1


	//   ....[1]....
        /*0240*/ 	.word	0x000002a0
        /*0244*/ 	.word	0x000000ff
        /*0248*/ 	.word	0x00013220
        /*024c*/ 	.short	0x0100
        /*024e*/ 	.byte	0x06
	.zero		1


	//   ....[2]....
        /*0250*/ 	.word	0x00000390
        /*0254*/ 	.word	0x000000ff
        /*0258*/ 	.word	0x00013230
        /*025c*/ 	.short	0x0100
        /*025e*/ 	.byte	0x08
	.zero		1


	//   ....[3]....
        /*0260*/ 	.word	0x000003a0
        /*0264*/ 	.word	0x000000ff
        /*0268*/ 	.word	0x00013240
        /*026c*/ 	.short	0x0100
        /*026e*/ 	.byte	0x08
	.zero		1


	//   ....[4]....
        /*0270*/ 	.word	0x000003b0
        /*0274*/ 	.word	0x000000ff
        /*0278*/ 	.word	0x00013238
        /*027c*/ 	.short	0x0100
        /*027e*/ 	.byte	0x08
	.zero		1


	//   ....[5]....
        /*0280*/ 	.word	0x000003c0
        /*0284*/ 	.word	0x000000ff
        /*0288*/ 	.word	0x00013248
        /*028c*/ 	.short	0x0100
        /*028e*/ 	.byte	0x08
	.zero		1


	//   ....[6]....
        /*0290*/ 	.word	0x000004f0
        /*0294*/ 	.word	0x000000ff
        /*0298*/ 	.word	0x00013250
        /*029c*/ 	.short	0x0100
        /*029e*/ 	.byte	0x08
	.zero		1


	//   ....[7]....
        /*02a0*/ 	.word	0x00000500
        /*02a4*/ 	.word	0x000000ff
        /*02a8*/ 	.word	0x00013260
        /*02ac*/ 	.short	0x0100
        /*02ae*/ 	.byte	0x08
	.zero		1


	//   ....[8]....
        /*02b0*/ 	.word	0x00000510
        /*02b4*/ 	.word	0x000000ff
        /*02b8*/ 	.word	0x00013258
        /*02bc*/ 	.short	0x0100
        /*02be*/ 	.byte	0x08
	.zero		1


	//   ....[9]....
        /*02c0*/ 	.word	0x00000520
        /*02c4*/ 	.word	0x000000ff
        /*02c8*/ 	.word	0x00013268
        /*02cc*/ 	.short	0x0100
        /*02ce*/ 	.byte	0x08
	.zero		1


	//   ....[10]....
        /*02d0*/ 	.word	0x00000610
        /*02d4*/ 	.word	0x000000ff
        /*02d8*/ 	.word	0x00013270
        /*02dc*/ 	.short	0x0100
        /*02de*/ 	.byte	0x06
	.zero		1


	//   ....[11]....
        /*02e0*/ 	.word	0x00000620
        /*02e4*/ 	.word	0x000000ff
        /*02e8*/ 	.word	0x00013280
        /*02ec*/ 	.short	0x0100
        /*02ee*/ 	.byte	0x06
	.zero		1


	//   ....[12]....
        /*02f0*/ 	.word	0x00000630
        /*02f4*/ 	.word	0x000000ff
        /*02f8*/ 	.word	0x00013278
        /*02fc*/ 	.short	0x0100
        /*02fe*/ 	.byte	0x06
	.zero		1


	//   ....[13]....
        /*0300*/ 	.word	0x00000640
        /*0304*/ 	.word	0x000000ff
        /*0308*/ 	.word	0x00013288
        /*030c*/ 	.short	0x0100
        /*030e*/ 	.byte	0x06
	.zero		1


	//   ....[14]....
        /*0310*/ 	.word	0x00000770
        /*0314*/ 	.word	0x000000ff
        /*0318*/ 	.word	0x00013290
        /*031c*/ 	.short	0x0100
        /*031e*/ 	.byte	0x08
	.zero		1


	//   ....[15]....
        /*0320*/ 	.word	0x00000780
        /*0324*/ 	.word	0x000000ff
        /*0328*/ 	.word	0x000132a0
        /*032c*/ 	.short	0x0100
        /*032e*/ 	.byte	0x08
	.zero		1


	//   ....[16]....
        /*0330*/ 	.word	0x00000790
        /*0334*/ 	.word	0x000000ff
        /*0338*/ 	.word	0x00013298
        /*033c*/ 	.short	0x0100
        /*033e*/ 	.byte	0x08
	.zero		1


	//   ....[17]....
        /*0340*/ 	.word	0x000007a0
        /*0344*/ 	.word	0x000000ff
        /*0348*/ 	.word	0x000132a8
        /*034c*/ 	.short	0x0100
        /*034e*/ 	.byte	0x08
	.zero		1


	//   ....[18]....
        /*0350*/ 	.word	0x000008d0
        /*0354*/ 	.word	0x000000ff
        /*0358*/ 	.word	0x000132b0
        /*035c*/ 	.short	0x0100
        /*035e*/ 	.byte	0x08
	.zero		1


	//   ....[19]....
        /*0360*/ 	.word	0x000008e0
        /*0364*/ 	.word	0x000000ff
        /*0368*/ 	.word	0x000132c0
        /*036c*/ 	.short	0x0100
        /*036e*/ 	.byte	0x08
	.zero		1


	//   ....[20]....
        /*0370*/ 	.word	0x000008f0
        /*0374*/ 	.word	0x000000ff
        /*0378*/ 	.word	0x000132b8
        /*037c*/ 	.short	0x0100
        /*037e*/ 	.byte	0x08
	.zero		1


	//   ....[21]....
        /*0380*/ 	.word	0x00000900
        /*0384*/ 	.word	0x000000ff
        /*0388*/ 	.word	0x000132c8
        /*038c*/ 	.short	0x0100
        /*038e*/ 	.byte	0x08
	.zero		1


	//   ....[22]....
        /*0390*/ 	.word	0x00001b70
        /*0394*/ 	.word	0x000000ff
        /*0398*/ 	.word	0x00013200
        /*039c*/ 	.short	0x010a
        /*039e*/ 	.byte	0x28
	.zero		1


	//   ....[23]....
        /*03a0*/ 	.word	0x00001c10
        /*03a4*/ 	.word	0x00000004
        /*03a8*/ 	.word	0x00013230
        /*03ac*/ 	.short	0x010a
        /*03ae*/ 	.byte	0x3f
	.zero		1


	//   ....[24]....
        /*03b0*/ 	.word	0x00001c50
        /*03b4*/ 	.word	0x00000004
        /*03b8*/ 	.word	0x00013230
        /*03bc*/ 	.short	0x010a
        /*03be*/ 	.byte	0x3f
	.zero		1


	//   ....[25]....
        /*03c0*/ 	.word	0x00002730
        /*03c4*/ 	.word	0x00000004
        /*03c8*/ 	.word	0x00000000
        /*03cc*/ 	.short	0x0101
        /*03ce*/ 	.byte	0x3f
	.zero		1


	//   ....[26]....
        /*03d0*/ 	.word	0x000062d0
        /*03d4*/ 	.word	0x000000ff
        /*03d8*/ 	.word	0x00013230
        /*03dc*/ 	.short	0x010a
        /*03de*/ 	.byte	0x18
	.zero		1


	//   ....[27]....
        /*03e0*/ 	.word	0x00006310
        /*03e4*/ 	.word	0x000000ff
        /*03e8*/ 	.word	0x00013230
        /*03ec*/ 	.short	0x010a
        /*03ee*/ 	.byte	0x18
	.zero		1


	//   ....[28]....
        /*03f0*/ 	.word	0x00006760
        /*03f4*/ 	.word	0x000000ff
        /*03f8*/ 	.word	0x00013250
        /*03fc*/ 	.short	0x010a
        /*03fe*/ 	.byte	0x0b
	.zero		1


	//   ....[29]....
        /*0400*/ 	.word	0x000067a0
        /*0404*/ 	.word	0x000000ff
        /*0408*/ 	.word	0x00013250
        /*040c*/ 	.short	0x010a
        /*040e*/ 	.byte	0x0b
	.zero		1


	//   ....[30]....
        /*0410*/ 	.word	0x00007200
        /*0414*/ 	.word	0x00000038
        /*0418*/ 	.word	0x00000000
        /*041c*/ 	.short	0x0101
        /*041e*/ 	.byte	0x3f
	.zero		1


	//   ....[31]....
        /*0420*/ 	.word	0x0000a650
        /*0424*/ 	.word	0x000000ff
        /*0428*/ 	.word	0x00000000
        /*042c*/ 	.short	0x0101
        /*042e*/ 	.byte	0x06
	.zero		1


	//   ....[32]....
        /*0430*/ 	.word	0x0000add0
        /*0434*/ 	.word	0x000000ff
        /*0438*/ 	.word	0x00013230
        /*043c*/ 	.short	0x010a
        /*043e*/ 	.byte	0x06
	.zero		1


	//   ....[33]....
        /*0440*/ 	.word	0x0000ae10
        /*0444*/ 	.word	0x000000ff
        /*0448*/ 	.word	0x00013230
        /*044c*/ 	.short	0x010a
        /*044e*/ 	.byte	0x06
	.zero		1


	//   ....[34]....
        /*0450*/ 	.word	0x0000b260
        /*0454*/ 	.word	0x000000ff
        /*0458*/ 	.word	0x00013250
        /*045c*/ 	.short	0x010a
        /*045e*/ 	.byte	0x0b
	.zero		1


	//   ....[35]....
        /*0460*/ 	.word	0x0000b2a0
        /*0464*/ 	.word	0x000000ff
        /*0468*/ 	.word	0x00013250
        /*046c*/ 	.short	0x010a
        /*046e*/ 	.byte	0x0b
	.zero		1


	//   ....[36]....
        /*0470*/ 	.word	0x0000d260
        /*0474*/ 	.word	0x00000006
        /*0478*/ 	.word	0x00000000
        /*047c*/ 	.short	0x0101
        /*047e*/ 	.byte	0x3f
	.zero		1


	//   ....[37]....
        /*0480*/ 	.word	0x0000d530
        /*0484*/ 	.word	0x000000ff
        /*0488*/ 	.word	0x00000000
        /*048c*/ 	.short	0x0101
        /*048e*/ 	.byte	0x06
	.zero		1


	//   ....[38]....
        /*0490*/ 	.word	0x0000dae0
        /*0494*/ 	.word	0x000000ff
        /*0498*/ 	.word	0x00013230
        /*049c*/ 	.short	0x010a
        /*049e*/ 	.byte	0x19
	.zero		1


	//   ....[39]....
        /*04a0*/ 	.word	0x0000db20
        /*04a4*/ 	.word	0x000000ff
        /*04a8*/ 	.word	0x00013230
        /*04ac*/ 	.short	0x010a
        /*04ae*/ 	.byte	0x19
	.zero		1


	//   ....[40]....
        /*04b0*/ 	.word	0x0000df70
        /*04b4*/ 	.word	0x000000ff
        /*04b8*/ 	.word	0x00013250
        /*04bc*/ 	.short	0x010a
        /*04be*/ 	.byte	0x0b
	.zero		1


	//   ....[41]....
        /*04c0*/ 	.word	0x0000dfb0
        /*04c4*/ 	.word	0x000000ff
        /*04c8*/ 	.word	0x00013250
        /*04cc*/ 	.short	0x010a
        /*04ce*/ 	.byte	0x0b
	.zero		1


	//   ....[42]....
        /*04d0*/ 	.word	0x0000e9f0
        /*04d4*/ 	.word	0x00000038
        /*04d8*/ 	.word	0x00000000
        /*04dc*/ 	.short	0x0101
        /*04de*/ 	.byte	0x3f
	.zero		1


	//   ....[43]....
        /*04e0*/ 	.word	0x00011e50
        /*04e4*/ 	.word	0x000000ff
        /*04e8*/ 	.word	0x00000000
        /*04ec*/ 	.short	0x0101
        /*04ee*/ 	.byte	0x06
	.zero		1


	//   ....[44]....
        /*04f0*/ 	.word	0x000122f0
        /*04f4*/ 	.word	0x000000ff
        /*04f8*/ 	.word	0x00013250
        /*04fc*/ 	.short	0x010a
        /*04fe*/ 	.byte	0x0e
	.zero		1


	//   ....[45]....
        /*0500*/ 	.word	0x00012330
        /*0504*/ 	.word	0x000000ff
        /*0508*/ 	.word	0x00013250
        /*050c*/ 	.short	0x010a
        /*050e*/ 	.byte	0x0e
	.zero		1


	//   ....[46]....
        /*0510*/ 	.word	0x000129a0
        /*0514*/ 	.word	0x000000ff
        /*0518*/ 	.word	0x00000000
        /*051c*/ 	.short	0x0101
        /*051e*/ 	.byte	0x04
	.zero		1


	//   ....[47]....
        /*0520*/ 	.word	0x000135d0
        /*0524*/ 	.word	0x000000ff
        /*0528*/ 	.word	0x00000000
        /*052c*/ 	.short	0x0101
        /*052e*/ 	.byte	0x05
	.zero		1


	//   ....[48]....
        /*0530*/ 	.word	0x000151b0
        /*0534*/ 	.word	0x00000005
        /*0538*/ 	.word	0x00013280
        /*053c*/ 	.short	0x010a
        /*053e*/ 	.byte	0x3f
	.zero		1


	//   ....[49]....
        /*0540*/ 	.word	0x00015330
        /*0544*/ 	.word	0x00000005
        /*0548*/ 	.word	0x00013240
        /*054c*/ 	.short	0x010a
        /*054e*/ 	.byte	0x3f
	.zero		1


	//   ....[50]....
        /*0550*/ 	.word	0x00015600
        /*0554*/ 	.word	0x000000ff
        /*0558*/ 	.word	0x00013220
        /*055c*/ 	.short	0x010a
        /*055e*/ 	.byte	0x28
	.zero		1


	//   ....[51]....
        /*0560*/ 	.word	0x00015890
        /*0564*/ 	.word	0x00000009
        /*0568*/ 	.word	0x00013280
        /*056c*/ 	.short	0x010a
        /*056e*/ 	.byte	0x3f
	.zero		1


	//   ....[52]....
        /*0570*/ 	.word	0x00015ac0
        /*0574*/ 	.word	0x00000009
        /*0578*/ 	.word	0x00013240
        /*057c*/ 	.short	0x010a
        /*057e*/ 	.byte	0x3f
	.zero		1


	//   ....[53]....
        /*0580*/ 	.word	0x00015d70
        /*0584*/ 	.word	0x0000000c
        /*0588*/ 	.word	0x00013270
        /*058c*/ 	.short	0x010a
        /*058e*/ 	.byte	0x3f
	.zero		1


	//   ....[54]....
        /*0590*/ 	.word	0x00015de0
        /*0594*/ 	.word	0x0000000c
        /*0598*/ 	.word	0x00013260
        /*059c*/ 	.short	0x010a
        /*059e*/ 	.byte	0x3f
	.zero		1


	//   ....[55]....
        /*05a0*/ 	.word	0x000160a0
        /*05a4*/ 	.word	0x0000000c
        /*05a8*/ 	.word	0x00013250
        /*05ac*/ 	.short	0x0101
        /*05ae*/ 	.byte	0x3f
	.zero		1


	//   ....[56]....
        /*05b0*/ 	.word	0x00016110
        /*05b4*/ 	.word	0x00000003
        /*05b8*/ 	.word	0x00000000
        /*05bc*/ 	.short	0x0101
        /*05be*/ 	.byte	0x3f
	.zero		1


	//   ....[57]....
        /*05c0*/ 	.word	0x000162d0
        /*05c4*/ 	.word	0x00000002
        /*05c8*/ 	.word	0x00013270
        /*05cc*/ 	.short	0x010a
        /*05ce*/ 	.byte	0x3f
	.zero		1


	//   ....[58]....
        /*05d0*/ 	.word	0x00016340
        /*05d4*/ 	.word	0x00000002
        /*05d8*/ 	.word	0x00013260
        /*05dc*/ 	.short	0x010a
        /*05de*/ 	.byte	0x3f
	.zero		1


	//   ....[59]....
        /*05e0*/ 	.word	0x00016600
        /*05e4*/ 	.word	0x00000002
        /*05e8*/ 	.word	0x00013250
        /*05ec*/ 	.short	0x0101
        /*05ee*/ 	.byte	0x3f
	.zero		1


	//   ....[60]....
        /*05f0*/ 	.word	0x00016690
        /*05f4*/ 	.word	0x00000000
        /*05f8*/ 	.word	0x00000000
        /*05fc*/ 	.short	0x0101
        /*05fe*/ 	.byte	0x3f
	.zero		1


	//   ....[61]....
        /*0600*/ 	.word	0x00016890
        /*0604*/ 	.word	0x00000006
        /*0608*/ 	.word	0x00013220
        /*060c*/ 	.short	0x010a
        /*060e*/ 	.byte	0x3f
	.zero		1


	//   ....[62]....
        /*0610*/ 	.word	0x00016a00
        /*0614*/ 	.word	0x00000005
        /*0618*/ 	.word	0x00000000
        /*061c*/ 	.short	0x010a
        /*061e*/ 	.byte	0x3f
	.zero		1


	//   ....[63]....
        /*0620*/ 	.word	0x00016a70
        /*0624*/ 	.word	0x00000009
        /*0628*/ 	.word	0x00000000
        /*062c*/ 	.short	0x010a
        /*062e*/ 	.byte	0x3f
	.zero		1


	//   ....[64]....
        /*0630*/ 	.word	0x00016ac0
        /*0634*/ 	.word	0x00000011
        /*0638*/ 	.word	0x00013260
        /*063c*/ 	.short	0x010a
        /*063e*/ 	.byte	0x3f
	.zero		1


	//   ....[65]....
        /*0640*/ 	.word	0x00016b10
        /*0644*/ 	.word	0x00000007
        /*0648*/ 	.word	0x00013260
        /*064c*/ 	.short	0x010a
        /*064e*/ 	.byte	0x3f
	.zero		1


	//   ....[66]....
        /*0650*/ 	.word	0x00016b50
        /*0654*/ 	.word	0x00000011
        /*0658*/ 	.word	0x00013280
        /*065c*/ 	.short	0x010a
        /*065e*/ 	.byte	0x3f
	.zero		1


	//   ....[67]....
        /*0660*/ 	.word	0x00016b70
        /*0664*/ 	.word	0x00000007
        /*0668*/ 	.word	0x00013280
        /*066c*/ 	.short	0x010a
        /*066e*/ 	.byte	0x3f
	.zero		1


	//   ....[68]....
        /*0670*/ 	.word	0x00016be0
        /*0674*/ 	.word	0x00000003
        /*0678*/ 	.word	0x00013200
        /*067c*/ 	.short	0x010a
        /*067e*/ 	.byte	0x3f
	.zero		1


	//   ....[69]....
        /*0680*/ 	.word	0x00016c30
        /*0684*/ 	.word	0x00000004
        /*0688*/ 	.word	0x00013230
        /*068c*/ 	.short	0x010a
        /*068e*/ 	.byte	0x3f
	.zero		1


	//   ....[70]....
        /*0690*/ 	.word	0x00016c90
        /*0694*/ 	.word	0x0000000d
        /*0698*/ 	.word	0x00013230
        /*069c*/ 	.short	0x010a
        /*069e*/ 	.byte	0x3f
	.zero		1


	//   ....[71]....
        /*06a0*/ 	.word	0x00016cf0
        /*06a4*/ 	.word	0x0000000d
        /*06a8*/ 	.word	0x00013250
        /*06ac*/ 	.short	0x010a
        /*06ae*/ 	.byte	0x3f
	.zero		1


	//   ....[72]....
        /*06b0*/ 	.word	0x00016d50
        /*06b4*/ 	.word	0x0000000b
        /*06b8*/ 	.word	0x00013230
        /*06bc*/ 	.short	0x010a
        /*06be*/ 	.byte	0x3f
	.zero		1


	//   ....[73]....
        /*06c0*/ 	.word	0x00016db0
        /*06c4*/ 	.word	0x0000000b
        /*06c8*/ 	.word	0x00013250
        /*06cc*/ 	.short	0x010a
        /*06ce*/ 	.byte	0x3f
	.zero		1


	//   ....[74]....
        /*06d0*/ 	.word	0x00016e10
        /*06d4*/ 	.word	0x0000000b
        /*06d8*/ 	.word	0x00013230
        /*06dc*/ 	.short	0x010a
        /*06de*/ 	.byte	0x3f
	.zero		1


	//   ....[75]....
        /*06e0*/ 	.word	0x00016e70
        /*06e4*/ 	.word	0x0000000b
        /*06e8*/ 	.word	0x00013250
        /*06ec*/ 	.short	0x010a
        /*06ee*/ 	.byte	0x3f
	.zero		1


	//   ....[76]....
        /*06f0*/ 	.word	0x00016ed0
        /*06f4*/ 	.word	0x00000003
        /*06f8*/ 	.word	0x00013250
        /*06fc*/ 	.short	0x010a
        /*06fe*/ 	.byte	0x3f
	.zero		1


	//   ....[77]....
        /*0700*/ 	.word	0x00017020
        /*0704*/ 	.word	0x00000005
        /*0708*/ 	.word	0x00013280
        /*070c*/ 	.short	0x010a
        /*070e*/ 	.byte	0x3f
	.zero		1


	//   ....[78]....
        /*0710*/ 	.word	0x00017070
        /*0714*/ 	.word	0x00000005
        /*0718*/ 	.word	0x00013240
        /*071c*/ 	.short	0x010a
        /*071e*/ 	.byte	0x3f
	.zero		1


	//   ....[79]....
        /*0720*/ 	.word	0x000170d0
        /*0724*/ 	.word	0x00000003
        /*0728*/ 	.word	0x00013220
        /*072c*/ 	.short	0x010a
        /*072e*/ 	.byte	0x3f
	.zero		1


	//   ....[80]....
        /*0730*/ 	.word	0x00017120
        /*0734*/ 	.word	0x00000009
        /*0738*/ 	.word	0x00013280
        /*073c*/ 	.short	0x010a
        /*073e*/ 	.byte	0x3f
	.zero		1


	//   ....[81]....
        /*0740*/ 	.word	0x00017170
        /*0744*/ 	.word	0x00000009
        /*0748*/ 	.word	0x00013240
        /*074c*/ 	.short	0x010a
        /*074e*/ 	.byte	0x3f
	.zero		1


	//   ....[82]....
        /*0750*/ 	.word	0x000171c0
        /*0754*/ 	.word	0x0000000c
        /*0758*/ 	.word	0x00013270
        /*075c*/ 	.short	0x010a
        /*075e*/ 	.byte	0x3f
	.zero		1


	//   ....[83]....
        /*0760*/ 	.word	0x00017210
        /*0764*/ 	.word	0x0000000c
        /*0768*/ 	.word	0x00013260
        /*076c*/ 	.short	0x010a
        /*076e*/ 	.byte	0x3f
	.zero		1


	//   ....[84]....
        /*0770*/ 	.word	0x00017260
        /*0774*/ 	.word	0x00000002
        /*0778*/ 	.word	0x00013270
        /*077c*/ 	.short	0x010a
        /*077e*/ 	.byte	0x3f
	.zero		1


	//   ....[85]....
        /*0780*/ 	.word	0x000172b0
        /*0784*/ 	.word	0x00000002
        /*0788*/ 	.word	0x00013260
        /*078c*/ 	.short	0x010a
        /*078e*/ 	.byte	0x3f
	.zero		1


	//   ....[86]....
        /*0790*/ 	.word	0x00017300
        /*0794*/ 	.word	0x00000006
        /*0798*/ 	.word	0x00013220
        /*079c*/ 	.short	0x010a
        /*079e*/ 	.byte	0x3f
	.zero		1


	//   ....[87]....
        /*07a0*/ 	.word	0x00017470
        /*07a4*/ 	.word	0x00000005
        /*07a8*/ 	.word	0x00000000
        /*07ac*/ 	.short	0x010a
        /*07ae*/ 	.byte	0x3f
	.zero		1


	//   ....[88]....
        /*07b0*/ 	.word	0x000174c0
        /*07b4*/ 	.word	0x00000009
        /*07b8*/ 	.word	0x00000000
        /*07bc*/ 	.short	0x010a
        /*07be*/ 	.byte	0x3f
	.zero		1


	//   ....[89]....
        /*07c0*/ 	.word	0x00017510
        /*07c4*/ 	.word	0x00000011
        /*07c8*/ 	.word	0x00013260
        /*07cc*/ 	.short	0x010a
        /*07ce*/ 	.byte	0x3f
	.zero		1


	//   ....[90]....
        /*07d0*/ 	.word	0x00017560
        /*07d4*/ 	.word	0x00000007
        /*07d8*/ 	.word	0x00013260
        /*07dc*/ 	.short	0x010a
        /*07de*/ 	.byte	0x3f
	.zero		1


	//   ....[91]....
        /*07e0*/ 	.word	0x000175b0
        /*07e4*/ 	.word	0x00000011
        /*07e8*/ 	.word	0x00013280
        /*07ec*/ 	.short	0x010a
        /*07ee*/ 	.byte	0x3f
	.zero		1


	//----- nvinfo : EIATTR_NUM_MBARRIERS
	.align		4
.L_177:
        /*07f0*/ 	.byte	0x03, 0x38
        /*07f2*/ 	.short	0x0016


	//----- nvinfo : EIATTR_EXIT_INSTR_OFFSETS
	.align		4
        /*07f4*/ 	.byte	0x04, 0x1c
        /*07f6*/ 	.short	(.L_179 - .L_178)


	//   ....[0]....
.L_178:
        /*07f8*/ 	.word	0x00000a30


	//   ....[1]....
        /*07fc*/ 	.word	0x00013dc0


	//   ....[2]....
        /*0800*/ 	.word	0x00016bc0


	//----- nvinfo : EIATTR_MAX_THREADS
	.align		4
.L_179:
        /*0804*/ 	.byte	0x04, 0x05
        /*0806*/ 	.short	(.L_181 - .L_180)
.L_180:
        /*0808*/ 	.word	0x00000200
        /*080c*/ 	.word	0x00000001
        /*0810*/ 	.word	0x00000001


	//----- nvinfo : EIATTR_CRS_STACK_SIZE
	.align		4
.L_181:
        /*0814*/ 	.byte	0x04, 0x1e
        /*0816*/ 	.short	(.L_183 - .L_182)
.L_182:
        /*0818*/ 	.word	0x00000000


	//----- nvinfo : EIATTR_CBANK_PARAM_SIZE
	.align		4
.L_183:
        /*081c*/ 	.byte	0x03, 0x19
        /*081e*/ 	.short	0x0bf0


	//----- nvinfo : EIATTR_PARAM_CBANK
	.align		4
        /*0820*/ 	.byte	0x04, 0x0a
        /*0822*/ 	.short	(.L_185 - .L_184)
	.align		4
.L_184:
        /*0824*/ 	.word	index@(.nv.constant0._ZN7cutlass13device_kernelIN5flash11enable_sm90INS1_16FlashAttnFwdSm90INS1_25CollectiveMainloopFwdSm90ILi2EN4cute5tupleIJNS5_1CILi1EEES8_S8_EEENS6_IJNS7_ILi192EEENS7_ILi160EEENS7_ILi64EEEEEELi64ENS_12float_e4m3_tEfNS_4arch4Sm90ELb0ELb1ELb1ELb0ELb0ELb0ELb0ELb1ELb1ELb0ELb0ELb0EEENS1_21CollectiveEpilogueFwdINS6_IJSA_SC_SB_EEES9_NS_10bfloat16_tESG_Li384ELb0ELb0ELb0ELb1EEENS1_30DynamicPersistentTileSchedulerILi384ELi128ELb0ELb0ELb1EEEEEEEEEvNT_6ParamsE)
        /*0828*/ 	.short	0x0210
        /*082a*/ 	.short	0x0bf0


	//----- nvinfo : EIATTR_SW_WAR
	.align		4
.L_185:
        /*082c*/ 	.byte	0x04, 0x36
        /*082e*/ 	.short	(.L_187 - .L_186)
.L_186:
        /*0830*/ 	.word	0x00000008
.L_187:


//--------------------- .nv.info._ZN7cutlass13device_kernelIN5flash11enable_sm90INS1_16FlashAttnFwdSm90INS1_25CollectiveMainloopFwdSm90ILi2EN4cute5tupleIJNS5_1CILi1EEES8_S8_EEENS6_IJNS7_ILi192EEENS7_ILi160EEENS7_ILi64EEEEEELi64ENS_12float_e4m3_tEfNS_4arch4Sm90ELb0ELb1ELb1ELb1ELb0ELb0ELb0ELb1ELb1ELb0ELb0ELb0EEENS1_21CollectiveEpilogueFwdINS6_IJSA_SC_SB_EEES9_NS_10bfloat16_tESG_Li384ELb1ELb0ELb0ELb1EEENS1_36VarlenDynamicPersistentTileSchedulerILi192ELi160ELi384ELi128ELb0ELb0ELb1ELb1ELb0ELb1EEEEEEEEEvNT_6ParamsE --------------------------
	.section	.nv.info._ZN7cutlass13device_kernelIN5flash11enable_sm90INS1_16FlashAttnFwdSm90INS1_25CollectiveMainloopFwdSm90ILi2EN4cute5tupleIJNS5_1CILi1EEES8_S8_EEENS6_IJNS7_ILi192EEENS7_ILi160EEENS7_ILi64EEEEEELi64ENS_12float_e4m3_tEfNS_4arch4Sm90ELb0ELb1ELb1ELb1ELb0ELb0ELb0ELb1ELb1ELb0ELb0ELb0EEENS1_21CollectiveEpilogueFwdINS6_IJSA_SC_SB_EEES9_NS_10bfloat16_tESG_Li384ELb1ELb0ELb0ELb1EEENS1_36VarlenDynamicPersistentTileSchedulerILi192ELi160ELi384ELi128ELb0ELb0ELb1ELb1ELb0ELb1EEEEEEEEEvNT_6ParamsE,"",@"SHT_CUDA_INFO"
	.sectionflags	@""
	.align	4


	//----- nvinfo : EIATTR_CUDA_API_VERSION
	.align		4
        /*0000*/ 	.byte	0x04, 0x37
        /*0002*/ 	.short	(.L_189 - .L_188)
.L_188:
        /*0004*/ 	.word	0x00000082


	//----- nvinfo : EIATTR_KPARAM_INFO
	.align		4
.L_189:
        /*0008*/ 	.byte	0x04, 0x17
        /*000a*/ 	.short	(.L_191 - .L_190)
.L_190:
        /*000c*/ 	.word	0x00000000
        /*0010*/ 	.short	0x0000
        /*0012*/ 	.short	0x0070
        /*0014*/ 	.byte	0x00, 0xf0, 0x01, 0x28


	//----- nvinfo : EIATTR_SPARSE_MMA_MASK
	.align		4
.L_191:
        /*0018*/ 	.byte	0x03, 0x50
        /*001a*/ 	.short	0x0000


	//----- nvinfo : EIATTR_MAXREG_COUNT
	.align		4
        /*001c*/ 	.byte	0x03, 0x1b
        /*001e*/ 	.short	0x0080


	//----- nvinfo : EIATTR_NUM_BARRIERS
	.align		4
        /*0020*/ 	.byte	0x02, 0x4c
        /*0022*/ 	.byte	0x09
	.zero		1


	//----- nvinfo : EIATTR_EXTERNS
	.align		4
        /*0024*/ 	.byte	0x04, 0x0f
        /*0026*/ 	.short	(.L_193 - .L_192)


	//   ....[0]....
	.align		4
.L_192:
        /*0028*/ 	.word	index@(__assertfail)


	//----- nvinfo : EIATTR_ANNOTATIONS
	.align		4
.L_193:
        /*002c*/ 	.byte	0x04, 0x55
        /*002e*/ 	.short	(.L_195 - .L_194)


	//   ....[0]....
.L_194:
        /*0030*/ 	.word	0x00000001
        /*0034*/ 	.byte	0xa0, 0x54, 0x01, 0x00, 0x01, 0x00, 0x00, 0x00, 0x70, 0x55, 0x01, 0x00, 0x01, 0x00, 0x00, 0x00
        /*0044*/ 	.byte	0x30, 0x6e, 0x01, 0x00, 0x01, 0x00, 0x00, 0x00, 0x70, 0x6e, 0x01, 0x00, 0x01, 0x00, 0x00, 0x00
        /*0054*/ 	.byte	0xc0, 0x8b, 0x01, 0x00


	//----- nvinfo : EIATTR_MERCURY_ISA_VERSION
	.align		4
.L_195:
        /*0058*/ 	.byte	0x03, 0x5f
        /*005a*/ 	.short	0x0101


	//----- nvinfo : EIATTR_UNUSED_LOAD_BYTE_OFFSET
	.align		4
        /*005c*/ 	.byte	0x04, 0x44
        /*005e*/ 	.short	(.L_197 - .L_196)


	//   ....[0]....
.L_196:
        /*0060*/ 	.word	0x00000a30
        /*0064*/ 	.word	0x0000fff0


	//   ....[1]....
        /*0068*/ 	.word	0x00012c30
        /*006c*/ 	.word	0x0000fff0


	//----- nvinfo : EIATTR_INT_WARP_WIDE_INSTR_OFFSETS
	.align		4
.L_197:
        /*0070*/ 	.byte	0x04, 0x31
        /*0072*/ 	.short	(.L_199 - .L_198)


	//   ....[0]....
.L_198:
        /*0074*/ 	.word	0x00000160


	//   ....[1]....
        /*0078*/ 	.word	0x000001a0


	//   ....[2]....
        /*007c*/ 	.word	0x00000210


	//   ....[3]....
        /*0080*/ 	.word	0x00015f60


	//   ....[4]....
        /*0084*/ 	.word	0x00015ff0


	//   ....[5]....
        /*0088*/ 	.word	0x000166e0


	//   ....[6]....
        /*008c*/ 	.word	0x00017a80


	//   ....[7]....
        /*0090*/ 	.word	0x00017b10


	//----- nvinfo : EIATTR_COOP_GROUP_MASK_REGIDS
	.align		4
.L_199:
        /*0094*/ 	.byte	0x04, 0x29
        /*0096*/ 	.short	(.L_201 - .L_200)


	//   ....[0]....
.L_200:
        /*0098*/ 	.word	0xffffffff


	//   ....[1]....
        /*009c*/ 	.word	0xffffffff


	//   ....[2]....
        /*00a0*/ 	.word	0xffffffff


	//   ....[3]....
        /*00a4*/ 	.word	0xffffffff


	//   ....[4]....
        /*00a8*/ 	.word	0xffffffff


	//   ....[5]....
        /*00ac*/ 	.word	0xffffffff


	//   ....[6]....
        /*00b0*/ 	.word	0xffffffff


	//   ....[7]....
        /*00b4*/ 	.word	0xffffffff


	//   ....[8]....
        /*00b8*/ 	.word	0xffffffff


	//   ....[9]....
        /*00bc*/ 	.word	0xffffffff


	//   ....[10]....
        /*00c0*/ 	.word	0xffffffff


	//   ....[11]....
        /*00c4*/ 	.word	0xffffffff


	//   ....[12]....
        /*00c8*/ 	.word	0xffffffff


	//   ....[13]....
        /*00cc*/ 	.word	0xffffffff


	//   ....[14]....
        /*00d0*/ 	.word	0xffffffff


	//   ....[15]....
        /*00d4*/ 	.word	0xffffffff


	//   ....[16]....
        /*00d8*/ 	.word	0xffffffff


	//   ....[17]....
        /*00dc*/ 	.word	0xffffffff


	//   ....[18]....
        /*00e0*/ 	.word	0xffffffff


	//   ....[19]....
        /*00e4*/ 	.word	0xffffffff


	//   ....[20]....
        /*00e8*/ 	.word	0xffffffff


	//   ....[21]....
        /*00ec*/ 	.word	0xffffffff


	//   ....[22]....
        /*00f0*/ 	.word	0xffffffff


	//   ....[23]....
        /*00f4*/ 	.word	0xffffffff


	//   ....[24]....
        /*00f8*/ 	.word	0xffffffff


	//   ....[25]....
        /*00fc*/ 	.word	0xffffffff


	//   ....[26]....
        /*0100*/ 	.word	0xffffffff


	//   ....[27]....
        /*0104*/ 	.word	0xffffffff


	//   ....[28]....
        /*0108*/ 	.word	0xffffffff


	//   ....[29]....
        /*010c*/ 	.word	0xffffffff


	//   ....[30]....
        /*0110*/ 	.word	0xffffffff


	//   ....[31]....
        /*0114*/ 	.word	0xffffffff


	//   ....[32]....
        /*0118*/ 	.word	0xffffffff


	//   ....[33]....
        /*011c*/ 	.word	0xffffffff


	//   ....[34]....
        /*0120*/ 	.word	0xffffffff


	//   ....[35]....
        /*0124*/ 	.word	0xffffffff


	//   ....[36]....
        /*0128*/ 	.word	0xffffffff


	//   ....[37]....
        /*012c*/ 	.word	0xffffffff


	//   ....[38]....
        /*0130*/ 	.word	0xffffffff


	//   ....[39]....
        /*0134*/ 	.word	0xffffffff


	//   ....[40]....
        /*0138*/ 	.word	0xffffffff


	//   ....[41]....
        /*013c*/ 	.word	0xffffffff


	//   ....[42]....
        /*0140*/ 	.word	0xffffffff


	//   ....[43]....
        /*0144*/ 	.word	0xffffffff


	//   ....[44]....
        /*0148*/ 	.word	0xffffffff


	//   ....[45]....
        /*014c*/ 	.word	0xffffffff


	//   ....[46]....
        /*0150*/ 	.word	0xffffffff


	//   ....[47]....
        /*0154*/ 	.word	0xffffffff


	//   ....[48]....
        /*0158*/ 	.word	0xffffffff


	//   ....[49]....
        /*015c*/ 	.word	0xffffffff


	//   ....[50]....
        /*0160*/ 	.word	0xffffffff


	//   ....[51]....
        /*0164*/ 	.word	0xffffffff


	//   ....[52]....
        /*0168*/ 	.word	0xffffffff


	//   ....[53]....
        /*016c*/ 	.word	0xffffffff


	//   ....[54]....
        /*0170*/ 	.word	0xffffffff


	//   ....[55]....
        /*0174*/ 	.word	0xffffffff


	//   ....[56]....
        /*0178*/ 	.word	0xffffffff


	//   ....[57]....
        /*017c*/ 	.word	0xffffffff


	//   ....[58]....
        /*0180*/ 	.word	0xffffffff


	//   ....[59]....
        /*0184*/ 	.word	0xffffffff


	//   ....[60]....
        /*0188*/ 	.word	0xffffffff


	//   ....[61]....
        /*018c*/ 	.word	0xffffffff


	//   ....[62]....
        /*0190*/ 	.word	0xffffffff


	//   ....[63]....
        /*0194*/ 	.word	0xffffffff


	//   ....[64]....
        /*0198*/ 	.word	0xffffffff


	//   ....[65]....
        /*019c*/ 	.word	0xffffffff


	//   ....[66]....
        /*01a0*/ 	.word	0xffffffff


	//   ....[67]....
        /*01a4*/ 	.word	0xffffffff


	//   ....[68]....
        /*01a8*/ 	.word	0xffffffff


	//   ....[69]....
        /*01ac*/ 	.word	0xffffffff


	//   ....[70]....
        /*01b0*/ 	.word	0xffffffff


	//   ....[71]....
        /*01b4*/ 	.word	0xffffffff


	//   ....[72]....
        /*01b8*/ 	.word	0xffffffff


	//   ....[73]....
        /*01bc*/ 	.word	0xffffffff


	//   ....[74]....
        /*01c0*/ 	.word	0xffffffff


	//   ....[75]....
        /*01c4*/ 	.word	0xffffffff


	//   ....[76]....
        /*01c8*/ 	.word	0xffffffff


	//   ....[77]....
        /*01cc*/ 	.word	0xffffffff


	//   ....[78]....
        /*01d0*/ 	.word	0xffffffff


	//   ....[79]....
        /*01d4*/ 	.word	0x0500000f


	//   ....[80]....
        /*01d8*/ 	.word	0x0500000f


	//----- nvinfo : EIATTR_COOP_GROUP_INSTR_OFFSETS
	.align		4
.L_201:
        /*01dc*/ 	.byte	0x04, 0x28
        /*01de*/ 	.short	(.L_203 - .L_202)


	//   ....[0]....
.L_202:
        /*01e0*/ 	.word	0x00000060


	//   ....[1]....
        /*01e4*/ 	.word	0x00000170


	//   ....[2]....
        /*01e8*/ 	.word	0x000001c0


	//   ....[3]....
        /*01ec*/ 	.word	0x000003f0


	//   ....[4]....
        /*01f0*/ 	.word	0x00000550


	//   ....[5]....
        /*01f4*/ 	.word	0x00000670


	//   ....[6]....
        /*01f8*/ 	.word	0x000007d0


	//   ....[7]....
        /*01fc*/ 	.word	0x00001710


	//   ....[8]....
        /*0200*/ 	.word	0x000045c0


	//   ....[9]....
        /*0204*/ 	.word	0x000046d0


	//   ....[10]....
        /*0208*/ 	.word	0x000051d0


	//   ....[11]....
        /*020c*/ 	.word	0x00005260


	//   ....[12]....
        /*0210*/ 	.word	0x00008cc0


	//   ....[13]....
        /*0214*/ 	.word	0x00008dd0


	//   ....[14]....
        /*0218*/ 	.word	0x000098e0


	//   ....[15]....
        /*021c*/ 	.word	0x000099a0


	//   ....[16]....
        /*0220*/ 	.word	0x0000c400


	//   ....[17]....
        /*0224*/ 	.word	0x0000c420


	//   ....[18]....
        /*0228*/ 	.word	0x0000c440


	//   ....[19]....
        /*022c*/ 	.word	0x0000c470


	//   ....[20]....
        /*0230*/ 	.word	0x000104c0


	//   ....[21]....
        /*0234*/ 	.word	0x000105d0


	//   ....[22]....
        /*0238*/ 	.word	0x000110e0


	//   ....[23]....
        /*023c*/ 	.word	0x00011170


	//   ....[24]....
        /*0240*/ 	.word	0x00012680


	//   ....[25]....
        /*0244*/ 	.word	0x00012690


	//   ....[26]....
        /*0248*/ 	.word	0x00012710


	//   ....[27]....
        /*024c*/ 	.word	0x00012720


	//   ....[28]....
        /*0250*/ 	.word	0x000131f0


	//   ....[29]....
        /*0254*/ 	.word	0x00013200


	//   ....[30]....
        /*0258*/ 	.word	0x00013210


	//   ....[31]....
        /*025c*/ 	.word	0x00013220


	//   ....[32]....
        /*0260*/ 	.word	0x00013230


	//   ....[33]....
        /*0264*/ 	.word	0x00013240


	//   ....[34]....
        /*0268*/ 	.word	0x00013250


	//   ....[35]....
        /*026c*/ 	.word	0x00013260


	//   ....[36]....
        /*0270*/ 	.word	0x00013280


	//   ....[37]....
        /*0274*/ 	.word	0x00013290


	//   ....[38]....
        /*0278*/ 	.word	0x000132c0


	//   ....[39]....
        /*027c*/ 	.word	0x000132d0


	//   ....[40]....
        /*0280*/ 	.word	0x000132f0


	//   ....[41]....
        /*0284*/ 	.word	0x00013320


	//   ....[42]....
        /*0288*/ 	.word	0x00013350


	//   ....[43]....
        /*028c*/ 	.word	0x00013360


	//   ....[44]....
        /*0290*/ 	.word	0x000148e0


	//   ....[45]....
        /*0294*/ 	.word	0x00014ac0


	//   ....[46]....
        /*0298*/ 	.word	0x00014af0


	//   ....[47]....
        /*029c*/ 	.word	0x00014b20


	//   ....[48]....
        /*02a0*/ 	.word	0x00014b50


	//   ....[49]....
        /*02a4*/ 	.word	0x00014b80


	//   ....[50]....
        /*02a8*/ 	.word	0x00014bc0


	//   ....[51]....
        /*02ac*/ 	.word	0x00014d40


	//   ....[52]....
        /*02b0*/ 	.word	0x00014d70


	//   ....[53]....
        /*02b4*/ 	.word	0x00014da0


	//   ....[54]....
        /*02b8*/ 	.word	0x00014dd0


	//   ....[55]....
        /*02bc*/ 	.word	0x00014e00


	//   ....[56]....
        /*02c0*/ 	.word	0x00014e40


	//   ....[57]....
        /*02c4*/ 	.word	0x00014ed0


	//   ....[58]....
        /*02c8*/ 	.word	0x00014f60


	//   ....[59]....
        /*02cc*/ 	.word	0x00015010


	//   ....[60]....
        /*02d0*/ 	.word	0x000167f0


	//   ....[61]....
        /*02d4*/ 	.word	0x00018170


	//   ....[62]....
        /*02d8*/ 	.word	0x000181a0


	//   ....[63]....
        /*02dc*/ 	.word	0x000181d0


	//   ....[64]....
        /*02e0*/ 	.word	0x00018210


	//   ....[65]....
        /*02e4*/ 	.word	0x00018220


	//   ....[66]....
        /*02e8*/ 	.word	0x00018250


	//   ....[67]....
        /*02ec*/ 	.word	0x00018280


	//   ....[68]....
        /*02f0*/ 	.word	0x00018290


	//   ....[69]....
        /*02f4*/ 	.word	0x000183d0


	//   ....[70]....
        /*02f8*/ 	.word	0x00018400


	//   ....[71]....
        /*02fc*/ 	.word	0x00018430


	//   ....[72]....
        /*0300*/ 	.word	0x00018460


	//   ....[73]....
        /*0304*/ 	.word	0x00018490


	//   ....[74]....
        /*0308*/ 	.word	0x000184d0


	//   ....[75]....
        /*030c*/ 	.word	0x00018580


	//   ....[76]....
        /*0310*/ 	.word	0x00018620


	//   ....[77]....
        /*0314*/ 	.word	0x000186d0


	//   ....[78]....
        /*0318*/ 	.word	0x00018ce0


	//   ....[79]....
        /*031c*/ 	.word	0x00019370


	//   ....[80]....
        /*0320*/ 	.word	0x000197e0


	//----- nvinfo : EIATTR_REG_RECONFIG
	.align		4
.L_203:
        /*0324*/ 	.byte	0x01, 0x54
	.zero		2


	//----- nvinfo : EIATTR_SYSCALL_OFFSETS
	.align		4
        /*0328*/ 	.byte	0x04, 0x46
        /*032a*/ 	.short	(.L_205 - .L_204)


	//   ....[0]....
.L_204:
        /*032c*/ 	.word	0x000018c0


	//   ....[1]....
        /*0330*/ 	.word	0x00016180


	//   ....[2]....
        /*0334*/ 	.word	0x000162e0


	//   ....[3]....
        /*0338*/ 	.word	0x00016420


	//   ....[4]....
        /*033c*/ 	.word	0x00016540


	//----- nvinfo : EIATTR_MBARRIER_INSTR_OFFSETS
	.align		4
.L_205:
        /*0340*/ 	.byte	0x04, 0x39
        /*0342*/ 	.short	(.L_207 - .L_206)


	//   ....[0]....
.L_206:
        /*0344*/ 	.word	0x000002a0
        /*0348*/ 	.word	0x000000ff
        /*034c*/ 	.word	0x00013200
        /*0350*/ 	.short	0x0100
        /*0352*/ 	.byte	0x08
	.zero		1


	//   ....[1]....
        /*0354*/ 	.word	0x000002b0
        /*0358*/ 	.word	0x000000ff
        /*035c*/ 	.word	0x00013220
        /*0360*/ 	.short	0x0100
        /*0362*/ 	.byte	0x08
	.zero		1


	//   ....[2]....
        /*0364*/ 	.word	0x000003a0
        /*0368*/ 	.word	0x000000ff
        /*036c*/ 	.word	0x00013230
        /*0370*/ 	.short	0x0100
        /*0372*/ 	.byte	0x08
	.zero		1


	//   ....[3]....
        /*0374*/ 	.word	0x000003b0
        /*0378*/ 	.word	0x000000ff
        /*037c*/ 	.word	0x00013240
        /*0380*/ 	.short	0x0100
        /*0382*/ 	.byte	0x08
	.zero		1


	//   ....[4]....
        /*0384*/ 	.word	0x000003c0
        /*0388*/ 	.word	0x000000ff
        /*038c*/ 	.word	0x00013238
        /*0390*/ 	.short	0x0100
        /*0392*/ 	.byte	0x08
	.zero		1


	//   ....[5]....
        /*0394*/ 	.word	0x000003d0
        /*0398*/ 	.word	0x000000ff
        /*039c*/ 	.word	0x00013248
        /*03a0*/ 	.short	0x0100
        /*03a2*/ 	.byte	0x08
	.zero		1


	//   ....[6]....
        /*03a4*/ 	.word	0x00000500
        /*03a8*/ 	.word	0x000000ff
        /*03ac*/ 	.word	0x00013250
        /*03b0*/ 	.short	0x0100
        /*03b2*/ 	.byte	0x08
	.zero		1


	//   ....[7]....
        /*03b4*/ 	.word	0x00000510
        /*03b8*/ 	.word	0x000000ff
        /*03bc*/ 	.word	0x00013260
        /*03c0*/ 	.short	0x0100
        /*03c2*/ 	.byte	0x08
	.zero		1


	//   ....[8]....
        /*03c4*/ 	.word	0x00000520
        /*03c8*/ 	.word	0x000000ff
        /*03cc*/ 	.word	0x00013258
        /*03d0*/ 	.short	0x0100
        /*03d2*/ 	.byte	0x08
	.zero		1


	//   ....[9]....
        /*03d4*/ 	.word	0x00000530
        /*03d8*/ 	.word	0x000000ff
        /*03dc*/ 	.word	0x00013268
        /*03e0*/ 	.short	0x0100
        /*03e2*/ 	.byte	0x08
	.zero		1


	//   ....[10]....
        /*03e4*/ 	.word	0x00000620
        /*03e8*/ 	.word	0x000000ff
        /*03ec*/ 	.word	0x00013270
        /*03f0*/ 	.short	0x0100
        /*03f2*/ 	.byte	0x06
	.zero		1


	//   ....[11]....
        /*03f4*/ 	.word	0x00000630
        /*03f8*/ 	.word	0x000000ff
        /*03fc*/ 	.word	0x00013280
        /*0400*/ 	.short	0x0100
        /*0402*/ 	.byte	0x06
	.zero		1


	//   ....[12]....
        /*0404*/ 	.word	0x00000640
        /*0408*/ 	.word	0x000000ff
        /*040c*/ 	.word	0x00013278
        /*0410*/ 	.short	0x0100
        /*0412*/ 	.byte	0x06
	.zero		1


	//   ....[13]....
        /*0414*/ 	.word	0x00000650
        /*0418*/ 	.word	0x000000ff
        /*041c*/ 	.word	0x00013288
        /*0420*/ 	.short	0x0100
        /*0422*/ 	.byte	0x06
	.zero		1


	//   ....[14]....
        /*0424*/ 	.word	0x00000780
        /*0428*/ 	.word	0x000000ff
        /*042c*/ 	.word	0x00013290
        /*0430*/ 	.short	0x0100
        /*0432*/ 	.byte	0x08
	.zero		1


	//   ....[15]....
        /*0434*/ 	.word	0x00000790
        /*0438*/ 	.word	0x000000ff
        /*043c*/ 	.word	0x000132a0
        /*0440*/ 	.short	0x0100
        /*0442*/ 	.byte	0x08
	.zero		1


	//   ....[16]....
        /*0444*/ 	.word	0x000007a0
        /*0448*/ 	.word	0x000000ff
        /*044c*/ 	.word	0x00013298
        /*0450*/ 	.short	0x0100
        /*0452*/ 	.byte	0x08
	.zero		1


	//   ....[17]....
        /*0454*/ 	.word	0x000007b0
        /*0458*/ 	.word	0x000000ff
        /*045c*/ 	.word	0x000132a8
        /*0460*/ 	.short	0x0100
        /*0462*/ 	.byte	0x08
	.zero		1


	//   ....[18]....
        /*0464*/ 	.word	0x000008e0
        /*0468*/ 	.word	0x000000ff
        /*046c*/ 	.word	0x000132b0
        /*0470*/ 	.short	0x0100
        /*0472*/ 	.byte	0x08
	.zero		1


	//   ....[19]....
        /*0474*/ 	.word	0x000008f0
        /*0478*/ 	.word	0x000000ff
        /*047c*/ 	.word	0x000132c0
        /*0480*/ 	.short	0x0100
        /*0482*/ 	.byte	0x08
	.zero		1


	//   ....[20]....
        /*0484*/ 	.word	0x00000900
        /*0488*/ 	.word	0x000000ff
        /*048c*/ 	.word	0x000132b8
        /*0490*/ 	.short	0x0100
        /*0492*/ 	.byte	0x08
	.zero		1


	//   ....[21]....
        /*0494*/ 	.word	0x00000910
        /*0498*/ 	.word	0x000000ff
        /*049c*/ 	.word	0x000132c8
        /*04a0*/ 	.short	0x0100
        /*04a2*/ 	.byte	0x08
	.zero		1


	//   ....[22]....
        /*04a4*/ 	.word	0x00001c10
        /*04a8*/ 	.word	0x000000ff
        /*04ac*/ 	.word	0x00013200
        /*04b0*/ 	.short	0x010a
        /*04b2*/ 	.byte	0x2d
	.zero		1


	//   ....[23]....
        /*04b4*/ 	.word	0x00001cb0
        /*04b8*/ 	.word	0x00000006
        /*04bc*/ 	.word	0x00013230
        /*04c0*/ 	.short	0x010a
        /*04c2*/ 	.byte	0x3f
	.zero		1


	//   ....[24]....
        /*04c4*/ 	.word	0x00001cf0
        /*04c8*/ 	.word	0x00000006
        /*04cc*/ 	.word	0x00013230
        /*04d0*/ 	.short	0x010a
        /*04d2*/ 	.byte	0x3f
	.zero		1


	//   ....[25]....
        /*04d4*/ 	.word	0x00002890
        /*04d8*/ 	.word	0x00000006
        /*04dc*/ 	.word	0x00000000
        /*04e0*/ 	.short	0x0101
        /*04e2*/ 	.byte	0x3f
	.zero		1


	//   ....[26]....
        /*04e4*/ 	.word	0x00006350
        /*04e8*/ 	.word	0x000000ff
        /*04ec*/ 	.word	0x00013230
        /*04f0*/ 	.short	0x010a
        /*04f2*/ 	.byte	0x18
	.zero		1


	//   ....[27]....
        /*04f4*/ 	.word	0x00006390
        /*04f8*/ 	.word	0x000000ff
        /*04fc*/ 	.word	0x00013230
        /*0500*/ 	.short	0x010a
        /*0502*/ 	.byte	0x18
	.zero		1


	//   ....[28]....
        /*0504*/ 	.word	0x000067e0
        /*0508*/ 	.word	0x000000ff
        /*050c*/ 	.word	0x00013250
        /*0510*/ 	.short	0x010a
        /*0512*/ 	.byte	0x0b
	.zero		1


	//   ....[29]....
        /*0514*/ 	.word	0x00006820
        /*0518*/ 	.word	0x000000ff
        /*051c*/ 	.word	0x00013250
        /*0520*/ 	.short	0x010a
        /*0522*/ 	.byte	0x0b
	.zero		1


	//   ....[30]....
        /*0524*/ 	.word	0x00007260
        /*0528*/ 	.word	0x00000038
        /*052c*/ 	.word	0x00000000
        /*0530*/ 	.short	0x0101
        /*0532*/ 	.byte	0x3f
	.zero		1


	//   ....[31]....
        /*0534*/ 	.word	0x0000a6a0
        /*0538*/ 	.word	0x000000ff
        /*053c*/ 	.word	0x00000000
        /*0540*/ 	.short	0x0101
        /*0542*/ 	.byte	0x06
	.zero		1


	//   ....[32]....
        /*0544*/ 	.word	0x0000ae20
        /*0548*/ 	.word	0x000000ff
        /*054c*/ 	.word	0x00013230
        /*0550*/ 	.short	0x010a
        /*0552*/ 	.byte	0x06
	.zero		1


	//   ....[33]....
        /*0554*/ 	.word	0x0000ae60
        /*0558*/ 	.word	0x000000ff
        /*055c*/ 	.word	0x00013230
        /*0560*/ 	.short	0x010a
        /*0562*/ 	.byte	0x06
	.zero		1


	//   ....[34]....
        /*0564*/ 	.word	0x0000b2b0
        /*0568*/ 	.word	0x000000ff
        /*056c*/ 	.word	0x00013250
        /*0570*/ 	.short	0x010a
        /*0572*/ 	.byte	0x0b
	.zero		1


	//   ....[35]....
        /*0574*/ 	.word	0x0000b2f0
        /*0578*/ 	.word	0x000000ff
        /*057c*/ 	.word	0x00013250
        /*0580*/ 	.short	0x010a
        /*0582*/ 	.byte	0x0b
	.zero		1


	//   ....[36]....
        /*0584*/ 	.word	0x0000d2b0
        /*0588*/ 	.word	0x00000004
        /*058c*/ 	.word	0x00000000
        /*0590*/ 	.short	0x0101
        /*0592*/ 	.byte	0x3f
	.zero		1


	//   ....[37]....
        /*0594*/ 	.word	0x0000d580
        /*0598*/ 	.word	0x000000ff
        /*059c*/ 	.word	0x00000000
        /*05a0*/ 	.short	0x0101
        /*05a2*/ 	.byte	0x06
	.zero		1


	//   ....[38]....
        /*05a4*/ 	.word	0x0000db50
        /*05a8*/ 	.word	0x000000ff
        /*05ac*/ 	.word	0x00013230
        /*05b0*/ 	.short	0x010a
        /*05b2*/ 	.byte	0x18
	.zero		1


	//   ....[39]....
        /*05b4*/ 	.word	0x0000db90
        /*05b8*/ 	.word	0x000000ff
        /*05bc*/ 	.word	0x00013230
        /*05c0*/ 	.short	0x010a
        /*05c2*/ 	.byte	0x18
	.zero		1


	//   ....[40]....
        /*05c4*/ 	.word	0x0000dfe0
        /*05c8*/ 	.word	0x000000ff
        /*05cc*/ 	.word	0x00013250
        /*05d0*/ 	.short	0x010a
        /*05d2*/ 	.byte	0x0b
	.zero		1


	//   ....[41]....
        /*05d4*/ 	.word	0x0000e020
        /*05d8*/ 	.word	0x000000ff
        /*05dc*/ 	.word	0x00013250
        /*05e0*/ 	.short	0x010a
        /*05e2*/ 	.byte	0x0b
	.zero		1


	//   ....[42]....
        /*05e4*/ 	.word	0x0000ea40
        /*05e8*/ 	.word	0x00000038
        /*05ec*/ 	.word	0x00000000
        /*05f0*/ 	.short	0x0101
        /*05f2*/ 	.byte	0x3f
	.zero		1


	//   ....[43]....
        /*05f4*/ 	.word	0x00011ea0
        /*05f8*/ 	.word	0x000000ff
        /*05fc*/ 	.word	0x00000000
        /*0600*/ 	.short	0x0101
        /*0602*/ 	.byte	0x06
	.zero		1


	//   ....[44]....
        /*0604*/ 	.word	0x00012350
        /*0608*/ 	.word	0x000000ff
        /*060c*/ 	.word	0x00013250
        /*0610*/ 	.short	0x010a
        /*0612*/ 	.byte	0x0e
	.zero		1


	//   ....[45]....
        /*0614*/ 	.word	0x00012390
        /*0618*/ 	.word	0x000000ff
        /*061c*/ 	.word	0x00013250
        /*0620*/ 	.short	0x010a
        /*0622*/ 	.byte	0x0e
	.zero		1


	//   ....[46]....
        /*0624*/ 	.word	0x00012a00
        /*0628*/ 	.word	0x000000ff
        /*062c*/ 	.word	0x00000000
        /*0630*/ 	.short	0x0101
        /*0632*/ 	.byte	0x04
	.zero		1


	//   ....[47]....
        /*0634*/ 	.word	0x00013b10
        /*0638*/ 	.word	0x00000007
        /*063c*/ 	.word	0x00000000
        /*0640*/ 	.short	0x0101
        /*0642*/ 	.byte	0x3f
	.zero		1


	//   ....[48]....
        /*0644*/ 	.word	0x00016a00
        /*0648*/ 	.word	0x00000005
        /*064c*/ 	.word	0x00013280
        /*0650*/ 	.short	0x010a
        /*0652*/ 	.byte	0x3f
	.zero		1


	//   ....[49]....
        /*0654*/ 	.word	0x00016ba0
        /*0658*/ 	.word	0x00000005
        /*065c*/ 	.word	0x00013240
        /*0660*/ 	.short	0x010a
        /*0662*/ 	.byte	0x3f
	.zero		1


	//   ....[50]....
        /*0664*/ 	.word	0x00016ec0
        /*0668*/ 	.word	0x000000ff
        /*066c*/ 	.word	0x00013220
        /*0670*/ 	.short	0x010a
        /*0672*/ 	.byte	0x29
	.zero		1


	//   ....[51]....
        /*0674*/ 	.word	0x00017180
        /*0678*/ 	.word	0x00000006
        /*067c*/ 	.word	0x00013280
        /*0680*/ 	.short	0x010a
        /*0682*/ 	.byte	0x3f
	.zero		1


	//   ....[52]....
        /*0684*/ 	.word	0x000173b0
        /*0688*/ 	.word	0x00000006
        /*068c*/ 	.word	0x00013240
        /*0690*/ 	.short	0x010a
        /*0692*/ 	.byte	0x3f
	.zero		1


	//   ....[53]....
        /*0694*/ 	.word	0x00017680
        /*0698*/ 	.word	0x0000000c
        /*069c*/ 	.word	0x00013270
        /*06a0*/ 	.short	0x010a
        /*06a2*/ 	.byte	0x3f
	.zero		1


	//   ....[54]....
        /*06a4*/ 	.word	0x000176f0
        /*06a8*/ 	.word	0x0000000c
        /*06ac*/ 	.word	0x00013260
        /*06b0*/ 	.short	0x010a
        /*06b2*/ 	.byte	0x3f
	.zero		1


	//   ....[55]....
        /*06b4*/ 	.word	0x000179b0
        /*06b8*/ 	.word	0x0000000c
        /*06bc*/ 	.word	0x00013250
        /*06c0*/ 	.short	0x0101
        /*06c2*/ 	.byte	0x3f
	.zero		1


	//   ....[56]....
        /*06c4*/ 	.word	0x00017a20
        /*06c8*/ 	.word	0x00000003
        /*06cc*/ 	.word	0x00000000
        /*06d0*/ 	.short	0x0101
        /*06d2*/ 	.byte	0x3f
	.zero		1


	//   ....[57]....
        /*06d4*/ 	.word	0x00017be0
        /*06d8*/ 	.word	0x00000002
        /*06dc*/ 	.word	0x00013270
        /*06e0*/ 	.short	0x010a
        /*06e2*/ 	.byte	0x3f
	.zero		1


	//   ....[58]....
        /*06e4*/ 	.word	0x00017c50
        /*06e8*/ 	.word	0x00000002
        /*06ec*/ 	.word	0x00013260
        /*06f0*/ 	.short	0x010a
        /*06f2*/ 	.byte	0x3f
	.zero		1


	//   ....[59]....
        /*06f4*/ 	.word	0x00017f10
        /*06f8*/ 	.word	0x00000002
        /*06fc*/ 	.word	0x00013250
        /*0700*/ 	.short	0x0101
        /*0702*/ 	.byte	0x3f
	.zero		1


	//   ....[60]....
        /*0704*/ 	.word	0x00017fa0
        /*0708*/ 	.word	0x00000000
        /*070c*/ 	.word	0x00000000
        /*0710*/ 	.short	0x0101
        /*0712*/ 	.byte	0x3f
	.zero		1


	//   ....[61]....
        /*0714*/ 	.word	0x00018c60
        /*0718*/ 	.word	0x00000006
        /*071c*/ 	.word	0x00013220
        /*0720*/ 	.short	0x010a
        /*0722*/ 	.byte	0x3f
	.zero		1


	//   ....[62]....
        /*0724*/ 	.word	0x00018e00
        /*0728*/ 	.word	0x00000005
        /*072c*/ 	.word	0x00000000
        /*0730*/ 	.short	0x010a
        /*0732*/ 	.byte	0x3f
	.zero		1


	//   ....[63]....
        /*0734*/ 	.word	0x00018e70
        /*0738*/ 	.word	0x00000009
        /*073c*/ 	.word	0x00000000
        /*0740*/ 	.short	0x010a
        /*0742*/ 	.byte	0x3f
	.zero		1


	//   ....[64]....
        /*0744*/ 	.word	0x00018ec0
        /*0748*/ 	.word	0x00000011
        /*074c*/ 	.word	0x00013260
        /*0750*/ 	.short	0x010a
        /*0752*/ 	.byte	0x3f
	.zero		1


	//   ....[65]....
        /*0754*/ 	.word	0x00018f10
        /*0758*/ 	.word	0x00000007
        /*075c*/ 	.word	0x00013260
        /*0760*/ 	.short	0x010a
        /*0762*/ 	.byte	0x3f
	.zero		1


	//   ....[66]....
        /*0764*/ 	.word	0x00018f50
        /*0768*/ 	.word	0x00000011
        /*076c*/ 	.word	0x00013280
        /*0770*/ 	.short	0x010a
        /*0772*/ 	.byte	0x3f
	.zero		1


	//   ....[67]....
        /*0774*/ 	.word	0x00018f70
        /*0778*/ 	.word	0x00000007
        /*077c*/ 	.word	0x00013280
        /*0780*/ 	.short	0x010a
        /*0782*/ 	.byte	0x3f
	.zero		1


	//   ....[68]....
        /*0784*/ 	.word	0x00018fe0
        /*0788*/ 	.word	0x00000003
        /*078c*/ 	.word	0x00013200
        /*0790*/ 	.short	0x010a
        /*0792*/ 	.byte	0x3f
	.zero		1


	//   ....[69]....
        /*0794*/ 	.word	0x00019030
        /*0798*/ 	.word	0x00000006
        /*079c*/ 	.word	0x00013230
        /*07a0*/ 	.short	0x010a
        /*07a2*/ 	.byte	0x3f
	.zero		1


	//   ....[70]....
        /*07a4*/ 	.word	0x00019090
        /*07a8*/ 	.word	0x00000039
        /*07ac*/ 	.word	0x00013230
        /*07b0*/ 	.short	0x010a
        /*07b2*/ 	.byte	0x3f
	.zero		1


	//   ....[71]....
        /*07b4*/ 	.word	0x000190f0
        /*07b8*/ 	.word	0x0000000e
        /*07bc*/ 	.word	0x00013250
        /*07c0*/ 	.short	0x010a
        /*07c2*/ 	.byte	0x3f
	.zero		1


	//   ....[72]....
        /*07c4*/ 	.word	0x00019150
        /*07c8*/ 	.word	0x0000000b
        /*07cc*/ 	.word	0x00013230
        /*07d0*/ 	.short	0x010a
        /*07d2*/ 	.byte	0x3f
	.zero		1


	//   ....[73]....
        /*07d4*/ 	.word	0x000191b0
        /*07d8*/ 	.word	0x0000000b
        /*07dc*/ 	.word	0x00013250
        /*07e0*/ 	.short	0x010a
        /*07e2*/ 	.byte	0x3f
	.zero		1


	//   ....[74]....
        /*07e4*/ 	.word	0x00019210
        /*07e8*/ 	.word	0x0000000b
        /*07ec*/ 	.word	0x00013230
        /*07f0*/ 	.short	0x010a
        /*07f2*/ 	.byte	0x3f
	.zero		1


	//   ....[75]....
        /*07f4*/ 	.word	0x00019270
        /*07f8*/ 	.word	0x0000000b
        /*07fc*/ 	.word	0x00013250
        /*0800*/ 	.short	0x010a
        /*0802*/ 	.byte	0x3f
	.zero		1


	//   ....[76]....
        /*0804*/ 	.word	0x000192d0
        /*0808*/ 	.word	0x00000003
        /*080c*/ 	.word	0x00013250
        /*0810*/ 	.short	0x010a
        /*0812*/ 	.byte	0x3f
	.zero		1


	//   ....[77]....
        /*0814*/ 	.word	0x00019420
        /*0818*/ 	.word	0x00000005
        /*081c*/ 	.word	0x00013280
        /*0820*/ 	.short	0x010a
        /*0822*/ 	.byte	0x3f
	.zero		1


	//   ....[78]....
        /*0824*/ 	.word	0x00019470
        /*0828*/ 	.word	0x00000005
        /*082c*/ 	.word	0x00013240
        /*0830*/ 	.short	0x010a
        /*0832*/ 	.byte	0x3f
	.zero		1


	//   ....[79]....
        /*0834*/ 	.word	0x000194d0
        /*0838*/ 	.word	0x00000004
        /*083c*/ 	.word	0x00013220
        /*0840*/ 	.short	0x010a
        /*0842*/ 	.byte	0x3f
	.zero		1


	//   ....[80]....
        /*0844*/ 	.word	0x00019520
        /*0848*/ 	.word	0x00000006
        /*084c*/ 	.word	0x00013280
        /*0850*/ 	.short	0x010a
        /*0852*/ 	.byte	0x3f
	.zero		1


	//   ....[81]....
        /*0854*/ 	.word	0x00019570
        /*0858*/ 	.word	0x00000006
        /*085c*/ 	.word	0x00013240
        /*0860*/ 	.short	0x010a
        /*0862*/ 	.byte	0x3f
	.zero		1


	//   ....[82]....
        /*0864*/ 	.word	0x000195c0
        /*0868*/ 	.word	0x0000000c
        /*086c*/ 	.word	0x00013270
        /*0870*/ 	.short	0x010a
        /*0872*/ 	.byte	0x3f
	.zero		1


	//   ....[83]....
        /*0874*/ 	.word	0x00019610
        /*0878*/ 	.word	0x0000000c
        /*087c*/ 	.word	0x00013260
        /*0880*/ 	.short	0x010a
        /*0882*/ 	.byte	0x3f
	.zero		1


	//   ....[84]....
        /*0884*/ 	.word	0x00019660
        /*0888*/ 	.word	0x00000002
        /*088c*/ 	.word	0x00013270
        /*0890*/ 	.short	0x010a
        /*0892*/ 	.byte	0x3f
	.zero		1


	//   ....[85]....
        /*0894*/ 	.word	0x000196b0
        /*0898*/ 	.word	0x00000002
        /*089c*/ 	.word	0x00013260
        /*08a0*/ 	.short	0x010a
        /*08a2*/ 	.byte	0x3f
	.zero		1


	//   ....[86]....
        /*08a4*/ 	.word	0x00019700
        /*08a8*/ 	.word	0x00000006
        /*08ac*/ 	.word	0x00013220
        /*08b0*/ 	.short	0x010a
        /*08b2*/ 	.byte	0x3f
	.zero		1


	//   ....[87]....
        /*08b4*/ 	.word	0x000198a0
        /*08b8*/ 	.word	0x00000005
        /*08bc*/ 	.word	0x00000000
        /*08c0*/ 	.short	0x010a
        /*08c2*/ 	.byte	0x3f
	.zero		1


	//   ....[88]....
        /*08c4*/ 	.word	0x000198f0
        /*08c8*/ 	.word	0x00000009
        /*08cc*/ 	.word	0x00000000
        /*08d0*/ 	.short	0x010a
        /*08d2*/ 	.byte	0x3f
	.zero		1


	//   ....[89]....
        /*08d4*/ 	.word	0x00019940
        /*08d8*/ 	.word	0x00000011
        /*08dc*/ 	.word	0x00013260
        /*08e0*/ 	.short	0x010a
        /*08e2*/ 	.byte	0x3f
	.zero		1


	//   ....[90]....
        /*08e4*/ 	.word	0x00019990
        /*08e8*/ 	.word	0x00000007
        /*08ec*/ 	.word	0x00013260
        /*08f0*/ 	.short	0x010a
        /*08f2*/ 	.byte	0x3f
	.zero		1


	//   ....[91]....
        /*08f4*/ 	.word	0x000199e0
        /*08f8*/ 	.word	0x00000011
        /*08fc*/ 	.word	0x00013280
        /*0900*/ 	.short	0x010a
        /*0902*/ 	.byte	0x3f
	.zero		1


	//----- nvinfo : EIATTR_NUM_MBARRIERS
	.align		4
.L_207:
        /*0904*/ 	.byte	0x03, 0x38
        /*0906*/ 	.short	0x0016


	//----- nvinfo : EIATTR_EXIT_INSTR_OFFSETS
	.align		4
        /*0908*/ 	.byte	0x04, 0x1c
        /*090a*/ 	.short	(.L_209 - .L_208)


	//   ....[0]....
.L_208:
        /*090c*/ 	.word	0x00000a70


	//   ....[1]....
        /*0910*/ 	.word	0x00014890


	//   ....[2]....
        /*0914*/ 	.word	0x00018fc0


	//----- nvinfo : EIATTR_MAX_THREADS
	.align		4
.L_209:
        /*0918*/ 	.byte	0x04, 0x05
        /*091a*/ 	.short	(.L_211 - .L_210)
.L_210:
        /*091c*/ 	.word	0x00000200
        /*0920*/ 	.word	0x00000001
        /*0924*/ 	.word	0x00000001


	//----- nvinfo : EIATTR_CRS_STACK_SIZE
	.align		4
.L_211:
        /*0928*/ 	.byte	0x04, 0x1e
        /*092a*/ 	.short	(.L_213 - .L_212)
.L_212:
        /*092c*/ 	.word	0x00000000


	//----- nvinfo : EIATTR_CBANK_PARAM_SIZE
	.align		4
.L_213:
        /*0930*/ 	.byte	0x03, 0x19
        /*0932*/ 	.short	0x0a70


	//----- nvinfo : EIATTR_PARAM_CBANK
	.align		4
        /*0934*/ 	.byte	0x04, 0x0a
        /*0936*/ 	.short	(.L_215 - .L_214)
	.align		4
.L_214:
        /*0938*/ 	.word	index@(.nv.constant0._ZN7cutlass13device_kernelIN5flash11enable_sm90INS1_16FlashAttnFwdSm90INS1_25CollectiveMainloopFwdSm90ILi2EN4cute5tupleIJNS5_1CILi1EEES8_S8_EEENS6_IJNS7_ILi192EEENS7_ILi160EEENS7_ILi64EEEEEELi64ENS_12float_e4m3_tEfNS_4arch4Sm90ELb0ELb1ELb1ELb1ELb0ELb0ELb0ELb1ELb1ELb0ELb0ELb0EEENS1_21CollectiveEpilogueFwdINS6_IJSA_SC_SB_EEES9_NS_10bfloat16_tESG_Li384ELb1ELb0ELb0ELb1EEENS1_36VarlenDynamicPersistentTileSchedulerILi192ELi160ELi384ELi128ELb0ELb0ELb1ELb1ELb0ELb1EEEEEEEEEvNT_6ParamsE)
        /*093c*/ 	.short	0x0210
        /*093e*/ 	.short	0x0a70


	//----- nvinfo : EIATTR_SW_WAR
	.align		4
.L_215:
        /*0940*/ 	.byte	0x04, 0x36
        /*0942*/ 	.short	(.L_217 - .L_216)
.L_216:
        /*0944*/ 	.word	0x00000008
.L_217:


//--------------------- .nv.info._ZN7cutlass13device_kernelIN5flash11enable_sm90INS1_16FlashAttnFwdSm90INS1_25CollectiveMainloopFwdSm90ILi2EN4cute5tupleIJNS5_1CILi1EEES8_S8_EEENS6_IJNS7_ILi192EEENS7_ILi160EEENS7_ILi64EEEEEELi64ENS_12float_e4m3_tEfNS_4arch4Sm90ELb0ELb1ELb1ELb1ELb0ELb1ELb0ELb1ELb1ELb0ELb0ELb0EEENS1_21CollectiveEpilogueFwdINS6_IJSA_SC_SB_EEES9_NS_10bfloat16_tESG_Li384ELb1ELb0ELb0ELb1EEENS1_36VarlenDynamicPersistentTileSchedulerILi192ELi160ELi384ELi128ELb0ELb0ELb1ELb1ELb0ELb1EEEEEEEEEvNT_6ParamsE --------------------------
	.section	.nv.info._ZN7cutlass13device_kernelIN5flash11enable_sm90INS1_16FlashAttnFwdSm90INS1_25CollectiveMainloopFwdSm90ILi2EN4cute5tupleIJNS5_1CILi1EEES8_S8_EEENS6_IJNS7_ILi192EEENS7_ILi160EEENS7_ILi64EEEEEELi64ENS_12float_e4m3_tEfNS_4arch4Sm90ELb0ELb1ELb1ELb1ELb0ELb1ELb0ELb1ELb1ELb0ELb0ELb0EEENS1_21CollectiveEpilogueFwdINS6_IJSA_SC_SB_EEES9_NS_10bfloat16_tESG_Li384ELb1ELb0ELb0ELb1EEENS1_36VarlenDynamicPersistentTileSchedulerILi192ELi160ELi384ELi128ELb0ELb0ELb1ELb1ELb0ELb1EEEEEEEEEvNT_6ParamsE,"",@"SHT_CUDA_INFO"
	.sectionflags	@""
	.align	4


	//----- nvinfo : EIATTR_CUDA_API_VERSION
	.align		4
        /*0000*/ 	.byte	0x04, 0x37
        /*0002*/ 	.short	(.L_219 - .L_218)
.L_218:
        /*0004*/ 	.word	0x00000082


	//----- nvinfo : EIATTR_KPARAM_INFO
	.align		4
.L_219:
        /*0008*/ 	.byte	0x04, 0x17
        /*000a*/ 	.short	(.L_221 - .L_220)
.L_220:
        /*000c*/ 	.word	0x00000000
        /*0010*/ 	.short	0x0000
        /*0012*/ 	.short	0x0070
        /*0014*/ 	.byte	0x00, 0xf0, 0x01, 0x28


	//----- nvinfo : EIATTR_SPARSE_MMA_MASK
	.align		4
.L_221:
        /*0018*/ 	.byte	0x03, 0x50
        /*001a*/ 	.short	0x0000


	//----- nvinfo : EIATTR_MAXREG_COUNT
	.align		4
        /*001c*/ 	.byte	0x03, 0x1b
        /*001e*/ 	.short	0x0080


	//----- nvinfo : EIATTR_NUM_BARRIERS
	.align		4
        /*0020*/ 	.byte	0x02, 0x4c
        /*0022*/ 	.byte	0x10
	.zero		1


	//----- nvinfo : EIATTR_EXTERNS
	.align		4
        /*0024*/ 	.byte	0x04, 0x0f
        /*0026*/ 	.short	(.L_223 - .L_222)


	//   ....[0]....
	.align		4
.L_222:
        /*0028*/ 	.word	index@(__assertfail)


	//----- nvinfo : EIATTR_ANNOTATIONS
	.align		4
.L_223:
        /*002c*/ 	.byte	0x04, 0x55
        /*002e*/ 	.short	(.L_225 - .L_224)


	//   ....[0]....
.L_224:
        /* <DEDUP_REMOVED lines=81> */
        /*0534*/ 	.byte	0xf0, 0x1e, 0x02, 0x00


	//----- nvinfo : EIATTR_MERCURY_ISA_VERSION
	.align		4
.L_225:
        /*0538*/ 	.byte	0x03, 0x5f
        /*053a*/ 	.short	0x0101


	//----- nvinfo : EIATTR_UNUSED_LOAD_BYTE_OFFSET
	.align		4
        /*053c*/ 	.byte	0x04, 0x44
        /*053e*/ 	.short	(.L_227 - .L_226)


	//   ....[0]....
.L_226:
        /*0540*/ 	.word	0x00000ac0
        /*0544*/ 	.word	0x0000fff0


	//   ....[1]....
        /*0548*/ 	.word	0x0001a9d0
        /*054c*/ 	.word	0x0000fff0


	//----- nvinfo : EIATTR_INT_WARP_WIDE_INSTR_OFFSETS
	.align		4
.L_227:
        /*0550*/ 	.byte	0x04, 0x31
        /*0552*/ 	.short	(.L_229 - .L_228)


	//   ....[0]....
.L_228:
        /*0554*/ 	.word	0x000001b0


	//   ....[1]....
        /*0558*/ 	.word	0x000001f0


	//   ....[2]....
        /*055c*/ 	.word	0x000002b0


	//   ....[3]....
        /*0560*/ 	.word	0x0001ede0


	//   ....[4]....
        /*0564*/ 	.word	0x0001ee70


	//   ....[5]....
        /*0568*/ 	.word	0x0001f560


	//   ....[6]....
        /*056c*/ 	.word	0x0001f5e0


	//   ....[7]....
        /*0570*/ 	.word	0x00020bb0


	//   ....[8]....
        /*0574*/ 	.word	0x00020c40


	//----- nvinfo : EIATTR_COOP_GROUP_MASK_REGIDS
	.align		4
.L_229:
        /*0578*/ 	.byte	0x04, 0x29
        /*057a*/ 	.short	(.L_231 - .L_230)


	//   ....[0]....
.L_230:
        /*057c*/ 	.word	0xffffffff


	//   ....[1]....
        /*0580*/ 	.word	0xffffffff


	//   ....[2]....
        /*0584*/ 	.word	0xffffffff


	//   ....[3]....
        /*0588*/ 	.word	0xffffffff


	//   ....[4]....
        /*058c*/ 	.word	0xffffffff


	//   ....[5]....
        /*0590*/ 	.word	0xffffffff


	//   ....[6]....
        /*0594*/ 	.word	0xffffffff


	//   ....[7]....
        /*0598*/ 	.word	0xffffffff


	//   ....[8]....
        /*059c*/ 	.word	0xffffffff


	//   ....[9]....
        /*05a0*/ 	.word	0xffffffff


	//   ....[10]....
        /*05a4*/ 	.word	0xffffffff


	//   ....[11]....
        /*05a8*/ 	.word	0xffffffff


	//   ....[12]....
        /*05ac*/ 	.word	0xffffffff


	//   ....[13]....
        /*05b0*/ 	.word	0xffffffff


	//   ....[14]....
        /*05b4*/ 	.word	0xffffffff


	//   ....[15]....
        /*05b8*/ 	.word	0xffffffff


	//   ....[16]....
        /*05bc*/ 	.word	0xffffffff


	//   ....[17]....
        /*05c0*/ 	.word	0xffffffff


	//   ....[18]....
        /*05c4*/ 	.word	0xffffffff


	//   ....[19]....
        /*05c8*/ 	.word	0xffffffff


	//   ....[20]....
        /*05cc*/ 	.word	0xffffffff


	//   ....[21]....
        /*05d0*/ 	.word	0xffffffff


	//   ....[22]....
        /*05d4*/ 	.word	0xffffffff


	//   ....[23]....
        /*05d8*/ 	.word	0xffffffff


	//   ....[24]....
        /*05dc*/ 	.word	0xffffffff


	//   ....[25]....
        /*05e0*/ 	.word	0xffffffff


	//   ....[26]....
        /*05e4*/ 	.word	0xffffffff


	//   ....[27]....
        /*05e8*/ 	.word	0xffffffff


	//   ....[28]....
        /*05ec*/ 	.word	0xffffffff


	//   ....[29]....
        /*05f0*/ 	.word	0xffffffff


	//   ....[30]....
        /*05f4*/ 	.word	0xffffffff


	//   ....[31]....
        /*05f8*/ 	.word	0xffffffff


	//   ....[32]....
        /*05fc*/ 	.word	0xffffffff


	//   ....[33]....
        /*0600*/ 	.word	0xffffffff


	//   ....[34]....
        /*0604*/ 	.word	0xffffffff


	//   ....[35]....
        /*0608*/ 	.word	0xffffffff


	//   ....[36]....
        /*060c*/ 	.word	0xffffffff


	//   ....[37]....
        /*0610*/ 	.word	0xffffffff


	//   ....[38]....
        /*0614*/ 	.word	0xffffffff


	//   ....[39]....
        /*0618*/ 	.word	0xffffffff


	//   ....[40]....
        /*061c*/ 	.word	0xffffffff


	//   ....[41]....
        /*0620*/ 	.word	0xffffffff


	//   ....[42]....
        /*0624*/ 	.word	0xffffffff


	//   ....[43]....
        /*0628*/ 	.word	0xffffffff


	//   ....[44]....
        /*062c*/ 	.word	0xffffffff


	//   ....[45]....
        /*0630*/ 	.word	0xffffffff


	//   ....[46]....
        /*0634*/ 	.word	0xffffffff


	//   ....[47]....
        /*0638*/ 	.word	0xffffffff


	//   ....[48]....
        /*063c*/ 	.word	0xffffffff


	//   ....[49]....
        /*0640*/ 	.word	0xffffffff


	//   ....[50]....
        /*0644*/ 	.word	0xffffffff


	//   ....[51]....
        /*0648*/ 	.word	0xffffffff


	//   ....[52]....
        /*064c*/ 	.word	0xffffffff


	//   ....[53]....
        /*0650*/ 	.word	0xffffffff


	//   ....[54]....
        /*0654*/ 	.word	0xffffffff


	//   ....[55]....
        /*0658*/ 	.word	0xffffffff


	//   ....[56]....
        /*065c*/ 	.word	0xffffffff


	//   ....[57]....
        /*0660*/ 	.word	0xffffffff


	//   ....[58]....
        /*0664*/ 	.word	0xffffffff


	//   ....[59]....
        /*0668*/ 	.word	0xffffffff


	//   ....[60]....
        /*066c*/ 	.word	0xffffffff


	//   ....[61]....
        /*0670*/ 	.word	0xffffffff


	//   ....[62]....
        /*0674*/ 	.word	0xffffffff


	//   ....[63]....
        /*0678*/ 	.word	0xffffffff


	//   ....[64]....
        /*067c*/ 	.word	0xffffffff


	//   ....[65]....
        /*0680*/ 	.word	0xffffffff


	//   ....[66]....
        /*0684*/ 	.word	0xffffffff


	//   ....[67]....
        /*0688*/ 	.word	0xffffffff


	//   ....[68]....
        /*068c*/ 	.word	0xffffffff


	//   ....[69]....
        /*0690*/ 	.word	0xffffffff


	//   ....[70]....
        /*0694*/ 	.word	0xffffffff


	//   ....[71]....
        /*0698*/ 	.word	0xffffffff


	//   ....[72]....
        /*069c*/ 	.word	0xffffffff


	//   ....[73]....
        /*06a0*/ 	.word	0xffffffff


	//   ....[74]....
        /*06a4*/ 	.word	0xffffffff


	//   ....[75]....
        /*06a8*/ 	.word	0xffffffff


	//   ....[76]....
        /*06ac*/ 	.word	0xffffffff


	//   ....[77]....
        /*06b0*/ 	.word	0xffffffff


	//   ....[78]....
        /*06b4*/ 	.word	0xffffffff


	//   ....[79]....
        /*06b8*/ 	.word	0xffffffff


	//   ....[80]....
        /*06bc*/ 	.word	0x0500000f


	//   ....[81]....
        /*06c0*/ 	.word	0x0500000f


	//   ....[82]....
        /*06c4*/ 	.word	0x0500000f


	//   ....[83]....
        /*06c8*/ 	.word	0x0500000f


	//   ....[84]....
        /*06cc*/ 	.word	0x0500000f


	//   ....[85]....
        /*06d0*/ 	.word	0x0500000f


	//   ....[86]....
        /*06d4*/ 	.word	0x0500000f


	//   ....[87]....
        /*06d8*/ 	.word	0x0500000f


	//   ....[88]....
        /*06dc*/ 	.word	0x0500000f


	//   ....[89]....
        /*06e0*/ 	.word	0x0500000f


	//   ....[90]....
        /*06e4*/ 	.word	0x0500000f


	//   ....[91]....
        /*06e8*/ 	.word	0x0500000f


	//   ....[92]....
        /*06ec*/ 	.word	0x0500000f


	//   ....[93]....
        /*06f0*/ 	.word	0x0500000f


	//   ....[94]....
        /*06f4*/ 	.word	0x0500000f


	//   ....[95]....
        /*06f8*/ 	.word	0x0500000f


	//   ....[96]....
        /*06fc*/ 	.word	0x0500000f


	//   ....[97]....
        /*0700*/ 	.word	0x0500000f


	//   ....[98]....
        /*0704*/ 	.word	0x0500000f


	//   ....[99]....
        /*0708*/ 	.word	0x0500000f


	//   ....[100]....
        /*070c*/ 	.word	0x0500000f


	//   ....[101]....
        /*0710*/ 	.word	0x0500000f


	//   ....[102]....
        /*0714*/ 	.word	0x0500000f


	//   ....[103]....
        /*0718*/ 	.word	0x0500000f


	//   ....[104]....
        /*071c*/ 	.word	0x0500000f


	//   ....[105]....
        /*0720*/ 	.word	0x0500000f


	//   ....[106]....
        /*0724*/ 	.word	0x0500000f


	//   ....[107]....
        /*0728*/ 	.word	0x0500000f


	//----- nvinfo : EIATTR_COOP_GROUP_INSTR_OFFSETS
	.align		4
.L_231:
        /*072c*/ 	.byte	0x04, 0x28
        /*072e*/ 	.short	(.L_233 - .L_232)


	//   ....[0]....
.L_232:
        /*0730*/ 	.word	0x00000060


	//   ....[1]....
        /*0734*/ 	.word	0x000001c0


	//   ....[2]....
        /*0738*/ 	.word	0x000002c0


	//   ....[3]....
        /*073c*/ 	.word	0x00000430


	//   ....[4]....
        /*0740*/ 	.word	0x00000590


	//   ....[5]....
        /*0744*/ 	.word	0x000006b0


	//   ....[6]....
        /*0748*/ 	.word	0x00000810


	//   ....[7]....
        /*074c*/ 	.word	0x000055e0


	//   ....[8]....
        /*0750*/ 	.word	0x0000b570


	//   ....[9]....
        /*0754*/ 	.word	0x0000b680


	//   ....[10]....
        /*0758*/ 	.word	0x0000c090


	//   ....[11]....
        /*075c*/ 	.word	0x0000c130


	//   ....[12]....
        /*0760*/ 	.word	0x00010540


	//   ....[13]....
        /*0764*/ 	.word	0x000106f0


	//   ....[14]....
        /*0768*/ 	.word	0x00010d20


	//   ....[15]....
        /*076c*/ 	.word	0x00010d80


	//   ....[16]....
        /*0770*/ 	.word	0x00013b40


	//   ....[17]....
        /*0774*/ 	.word	0x00013b60


	//   ....[18]....
        /*0778*/ 	.word	0x00013ba0


	//   ....[19]....
        /*077c*/ 	.word	0x00013bc0


	//   ....[20]....
        /*0780*/ 	.word	0x00018400


	//   ....[21]....
        /*0784*/ 	.word	0x00018500


	//   ....[22]....
        /*0788*/ 	.word	0x00018e40


	//   ....[23]....
        /*078c*/ 	.word	0x00018ea0


	//   ....[24]....
        /*0790*/ 	.word	0x0001a330


	//   ....[25]....
        /*0794*/ 	.word	0x0001a350


	//   ....[26]....
        /*0798*/ 	.word	0x0001a450


	//   ....[27]....
        /*079c*/ 	.word	0x0001a510


	//   ....[28]....
        /*07a0*/ 	.word	0x0001afd0


	//   ....[29]....
        /*07a4*/ 	.word	0x0001afe0


	//   ....[30]....
        /*07a8*/ 	.word	0x0001aff0


	//   ....[31]....
        /*07ac*/ 	.word	0x0001b000


	//   ....[32]....
        /*07b0*/ 	.word	0x0001b010


	//   ....[33]....
        /*07b4*/ 	.word	0x0001b020


	//   ....[34]....
        /*07b8*/ 	.word	0x0001b040


	//   ....[35]....
        /*07bc*/ 	.word	0x0001b050


	//   ....[36]....
        /*07c0*/ 	.word	0x0001b080


	//   ....[37]....
        /*07c4*/ 	.word	0x0001b090


	//   ....[38]....
        /*07c8*/ 	.word	0x0001b0c0


	//   ....[39]....
        /*07cc*/ 	.word	0x0001b0d0


	//   ....[40]....
        /*07d0*/ 	.word	0x0001b0f0


	//   ....[41]....
        /*07d4*/ 	.word	0x0001b110


	//   ....[42]....
        /*07d8*/ 	.word	0x0001b120


	//   ....[43]....
        /*07dc*/ 	.word	0x0001b140


	//   ....[44]....
        /*07e0*/ 	.word	0x0001c680


	//   ....[45]....
        /*07e4*/ 	.word	0x0001c850


	//   ....[46]....
        /*07e8*/ 	.word	0x0001c880


	//   ....[47]....
        /*07ec*/ 	.word	0x0001c8b0


	//   ....[48]....
        /*07f0*/ 	.word	0x0001c8e0


	//   ....[49]....
        /*07f4*/ 	.word	0x0001c910


	//   ....[50]....
        /*07f8*/ 	.word	0x0001c940


	//   ....[51]....
        /*07fc*/ 	.word	0x0001cab0


	//   ....[52]....
        /*0800*/ 	.word	0x0001cae0


	//   ....[53]....
        /*0804*/ 	.word	0x0001cb10


	//   ....[54]....
        /*0808*/ 	.word	0x0001cb40


	//   ....[55]....
        /*080c*/ 	.word	0x0001cb70


	//   ....[56]....
        /*0810*/ 	.word	0x0001cba0


	//   ....[57]....
        /*0814*/ 	.word	0x0001cc50


	//   ....[58]....
        /*0818*/ 	.word	0x0001ccb0


	//   ....[59]....
        /*081c*/ 	.word	0x0001cd50


	//   ....[60]....
        /*0820*/ 	.word	0x0001dde0


	//   ....[61]....
        /*0824*/ 	.word	0x0001f750


	//   ....[62]....
        /*0828*/ 	.word	0x000212d0


	//   ....[63]....
        /*082c*/ 	.word	0x00021320


	//   ....[64]....
        /*0830*/ 	.word	0x00021350


	//   ....[65]....
        /*0834*/ 	.word	0x00021380


	//   ....[66]....
        /*0838*/ 	.word	0x00021390


	//   ....[67]....
        /*083c*/ 	.word	0x000213c0


	//   ....[68]....
        /*0840*/ 	.word	0x000213f0


	//   ....[69]....
        /*0844*/ 	.word	0x00021420


	//   ....[70]....
        /*0848*/ 	.word	0x000215a0


	//   ....[71]....
        /*084c*/ 	.word	0x000215d0


	//   ....[72]....
        /*0850*/ 	.word	0x00021600


	//   ....[73]....
        /*0854*/ 	.word	0x00021630


	//   ....[74]....
        /*0858*/ 	.word	0x00021660


	//   ....[75]....
        /*085c*/ 	.word	0x00021690


	//   ....[76]....
        /*0860*/ 	.word	0x00021750


	//   ....[77]....
        /*0864*/ 	.word	0x00021770


	//   ....[78]....
        /*0868*/ 	.word	0x000217e0


	//   ....[79]....
        /*086c*/ 	.word	0x00021e80


	//   ....[80]....
        /*0870*/ 	.word	0x000222f0


	//   ....[81]....
        /*0874*/ 	.word	0x00022390


	//   ....[82]....
        /*0878*/ 	.word	0x00022430


	//   ....[83]....
        /*087c*/ 	.word	0x000224d0


	//   ....[84]....
        /*0880*/ 	.word	0x000225b0


	//   ....[85]....
        /*0884*/ 	.word	0x00022650


	//   ....[86]....
        /*0888*/ 	.word	0x000226f0


	//   ....[87]....
        /*088c*/ 	.word	0x00022790


	//   ....[88]....
        /*0890*/ 	.word	0x00022b30


	//   ....[89]....
        /*0894*/ 	.word	0x00022e10


	//   ....[90]....
        /*0898*/ 	.word	0x00023230


	//   ....[91]....
        /*089c*/ 	.word	0x000232d0


	//   ....[92]....
        /*08a0*/ 	.word	0x000233f0


	//   ....[93]....
        /*08a4*/ 	.word	0x00023460


	//   ....[94]....
        /*08a8*/ 	.word	0x000234d0


	//   ....[95]....
        /*08ac*/ 	.word	0x00023540


	//   ....[96]....
        /*08b0*/ 	.word	0x000235b0


	//   ....[97]....
        /*08b4*/ 	.word	0x00023630


	//   ....[98]....
        /*08b8*/ 	.word	0x000236c0


	//   ....[99]....
        /*08bc*/ 	.word	0x00023750


	//   ....[100]....
        /*08c0*/ 	.word	0x000237c0


	//   ....[101]....
        /*08c4*/ 	.word	0x00023830


	//   ....[102]....
        /*08c8*/ 	.word	0x000238a0


	//   ....[103]....
        /*08cc*/ 	.word	0x00023920


	//   ....[104]....
        /*08d0*/ 	.word	0x00023990


	//   ....[105]....
        /*08d4*/ 	.word	0x00023a30


	//   ....[106]....
        /*08d8*/ 	.word	0x00023ac0


	//   ....[107]....
        /*08dc*/ 	.word	0x00023be0


	//----- nvinfo : EIATTR_REG_RECONFIG
	.align		4
.L_233:
        /*08e0*/ 	.byte	0x01, 0x54
	.zero		2


	//----- nvinfo : EIATTR_SYSCALL_OFFSETS
	.align		4
        /*08e4*/ 	.byte	0x04, 0x46
        /*08e6*/ 	.short	(.L_235 - .L_234)


	//   ....[0]....
.L_234:
        /*08e8*/ 	.word	0x00001a10


	//   ....[1]....
        /*08ec*/ 	.word	0x00001b60


	//   ....[2]....
        /*08f0*/ 	.word	0x00005750


	//   ....[3]....
        /*08f4*/ 	.word	0x00005d60


	//   ....[4]....
        /*08f8*/ 	.word	0x0001eff0


	//   ....[5]....
        /*08fc*/ 	.word	0x0001f170


	//   ....[6]....
        /*0900*/ 	.word	0x0001f2d0


	//   ....[7]....
        /*0904*/ 	.word	0x0001f430


	//----- nvinfo : EIATTR_MBARRIER_INSTR_OFFSETS
	.align		4
.L_235:
        /*0908*/ 	.byte	0x04, 0x39
        /*090a*/ 	.short	(.L_237 - .L_236)


	//   ....[0]....
.L_236:
        /*090c*/ 	.word	0x000002e0
        /*0910*/ 	.word	0x000000ff
        /*0914*/ 	.word	0x00013200
        /*0918*/ 	.short	0x0100
        /*091a*/ 	.byte	0x08
	.zero		1


	//   ....[1]....
        /*091c*/ 	.word	0x000002f0
        /*0920*/ 	.word	0x000000ff
        /*0924*/ 	.word	0x00013220
        /*0928*/ 	.short	0x0100
        /*092a*/ 	.byte	0x08
	.zero		1


	//   ....[2]....
        /*092c*/ 	.word	0x000003e0
        /*0930*/ 	.word	0x000000ff
        /*0934*/ 	.word	0x00013230
        /*0938*/ 	.short	0x0100
        /*093a*/ 	.byte	0x08
	.zero		1


	//   ....[3]....
        /*093c*/ 	.word	0x000003f0
        /*0940*/ 	.word	0x000000ff
        /*0944*/ 	.word	0x00013240
        /*0948*/ 	.short	0x0100
        /*094a*/ 	.byte	0x08
	.zero		1


	//   ....[4]....
        /*094c*/ 	.word	0x00000400
        /*0950*/ 	.word	0x000000ff
        /*0954*/ 	.word	0x00013238
        /*0958*/ 	.short	0x0100
        /*095a*/ 	.byte	0x08
	.zero		1


	//   ....[5]....
        /*095c*/ 	.word	0x00000410
        /*0960*/ 	.word	0x000000ff
        /*0964*/ 	.word	0x00013248
        /*0968*/ 	.short	0x0100
        /*096a*/ 	.byte	0x08
	.zero		1


	//   ....[6]....
        /*096c*/ 	.word	0x00000540
        /*0970*/ 	.word	0x000000ff
        /*0974*/ 	.word	0x00013250
        /*0978*/ 	.short	0x0100
        /*097a*/ 	.byte	0x08
	.zero		1


	//   ....[7]....
        /*097c*/ 	.word	0x00000550
        /*0980*/ 	.word	0x000000ff
        /*0984*/ 	.word	0x00013260
        /*0988*/ 	.short	0x0100
        /*098a*/ 	.byte	0x08
	.zero		1


	//   ....[8]....
        /*098c*/ 	.word	0x00000560
        /*0990*/ 	.word	0x000000ff
        /*0994*/ 	.word	0x00013258
        /*0998*/ 	.short	0x0100
        /*099a*/ 	.byte	0x08
	.zero		1


	//   ....[9]....
        /*099c*/ 	.word	0x00000570
        /*09a0*/ 	.word	0x000000ff
        /*09a4*/ 	.word	0x00013268
        /*09a8*/ 	.short	0x0100
        /*09aa*/ 	.byte	0x08
	.zero		1


	//   ....[10]....
        /*09ac*/ 	.word	0x00000660
        /*09b0*/ 	.word	0x000000ff
        /*09b4*/ 	.word	0x00013270
        /*09b8*/ 	.short	0x0100
        /*09ba*/ 	.byte	0x06
	.zero		1


	//   ....[11]....
        /*09bc*/ 	.word	0x00000670
        /*09c0*/ 	.word	0x000000ff
        /*09c4*/ 	.word	0x00013280
        /*09c8*/ 	.short	0x0100
        /*09ca*/ 	.byte	0x06
	.zero		1


	//   ....[12]....
        /*09cc*/ 	.word	0x00000680
        /*09d0*/ 	.word	0x000000ff
        /*09d4*/ 	.word	0x00013278
        /*09d8*/ 	.short	0x0100
        /*09da*/ 	.byte	0x06
	.zero		1


	//   ....[13]....
        /*09dc*/ 	.word	0x00000690
        /*09e0*/ 	.word	0x000000ff
        /*09e4*/ 	.word	0x00013288
        /*09e8*/ 	.short	0x0100
        /*09ea*/ 	.byte	0x06
	.zero		1


	//   ....[14]....
        /*09ec*/ 	.word	0x000007c0
        /*09f0*/ 	.word	0x000000ff
        /*09f4*/ 	.word	0x00013290
        /*09f8*/ 	.short	0x0100
        /*09fa*/ 	.byte	0x08
	.zero		1


	//   ....[15]....
        /*09fc*/ 	.word	0x000007d0
        /*0a00*/ 	.word	0x000000ff
        /*0a04*/ 	.word	0x000132a0
        /*0a08*/ 	.short	0x0100
        /*0a0a*/ 	.byte	0x08
	.zero		1


	//   ....[16]....
        /*0a0c*/ 	.word	0x000007e0
        /*0a10*/ 	.word	0x000000ff
        /*0a14*/ 	.word	0x00013298
        /*0a18*/ 	.short	0x0100
        /*0a1a*/ 	.byte	0x08
	.zero		1


	//   ....[17]....
        /*0a1c*/ 	.word	0x000007f0
        /*0a20*/ 	.word	0x000000ff
        /*0a24*/ 	.word	0x000132a8
        /*0a28*/ 	.short	0x0100
        /*0a2a*/ 	.byte	0x08
	.zero		1


	//   ....[18]....
        /*0a2c*/ 	.word	0x00000920
        /*0a30*/ 	.word	0x000000ff
        /*0a34*/ 	.word	0x000132b0
        /*0a38*/ 	.short	0x0100
        /*0a3a*/ 	.byte	0x08
	.zero		1


	//   ....[19]....
        /*0a3c*/ 	.word	0x00000930
        /*0a40*/ 	.word	0x000000ff
        /*0a44*/ 	.word	0x000132c0
        /*0a48*/ 	.short	0x0100
        /*0a4a*/ 	.byte	0x08
	.zero		1


	//   ....[20]....
        /*0a4c*/ 	.word	0x00000940
        /*0a50*/ 	.word	0x000000ff
        /*0a54*/ 	.word	0x000132b8
        /*0a58*/ 	.short	0x0100
        /*0a5a*/ 	.byte	0x08
	.zero		1


	//   ....[21]....
        /*0a5c*/ 	.word	0x00000950
        /*0a60*/ 	.word	0x000000ff
        /*0a64*/ 	.word	0x000132c8
        /*0a68*/ 	.short	0x0100
        /*0a6a*/ 	.byte	0x08
	.zero		1


	//   ....[22]....
        /*0a6c*/ 	.word	0x000028b0
        /*0a70*/ 	.word	0x0000004a
        /*0a74*/ 	.word	0x00013290
        /*0a78*/ 	.short	0x010a
        /*0a7a*/ 	.byte	0x3f
	.zero		1


	//   ....[23]....
        /*0a7c*/ 	.word	0x000039a0
        /*0a80*/ 	.word	0x0000004a
        /*0a84*/ 	.word	0x00013290
        /*0a88*/ 	.short	0x010a
        /*0a8a*/ 	.byte	0x3f
	.zero		1


	//   ....[24]....
        /*0a8c*/ 	.word	0x00004a50
        /*0a90*/ 	.word	0x0000004a
        /*0a94*/ 	.word	0x00013290
        /*0a98*/ 	.short	0x010a
        /*0a9a*/ 	.byte	0x3f
	.zero		1


	//   ....[25]....
        /*0a9c*/ 	.word	0x00004c30
        /*0aa0*/ 	.word	0x00000004
        /*0aa4*/ 	.word	0x00000000
        /*0aa8*/ 	.short	0x0101
        /*0aaa*/ 	.byte	0x3f
	.zero		1


	//   ....[26]....
        /*0aac*/ 	.word	0x00004c70
        /*0ab0*/ 	.word	0x0000004a
        /*0ab4*/ 	.word	0x000132b0
        /*0ab8*/ 	.short	0x010a
        /*0aba*/ 	.byte	0x3f
	.zero		1


	//   ....[27]....
        /*0abc*/ 	.word	0x00004ef0
        /*0ac0*/ 	.word	0x0000004a
        /*0ac4*/ 	.word	0x00000000
        /*0ac8*/ 	.short	0x0101
        /*0aca*/ 	.byte	0x3f
	.zero		1


	//   ....[28]....
        /*0acc*/ 	.word	0x00005a90
        /*0ad0*/ 	.word	0x00000012
        /*0ad4*/ 	.word	0x00013200
        /*0ad8*/ 	.short	0x010a
        /*0ada*/ 	.byte	0x3f
	.zero		1


	//   ....[29]....
        /*0adc*/ 	.word	0x00005ae0
        /*0ae0*/ 	.word	0x00000012
        /*0ae4*/ 	.word	0x00013200
        /*0ae8*/ 	.short	0x010a
        /*0aea*/ 	.byte	0x3f
	.zero		1


	//   ....[30]....
        /*0aec*/ 	.word	0x000063e0
        /*0af0*/ 	.word	0x00000012
        /*0af4*/ 	.word	0x00013200
        /*0af8*/ 	.short	0x010a
        /*0afa*/ 	.byte	0x3f
	.zero		1


	//   ....[31]....
        /*0afc*/ 	.word	0x00007930
        /*0b00*/ 	.word	0x00000012
        /*0b04*/ 	.word	0x00013200
        /*0b08*/ 	.short	0x010a
        /*0b0a*/ 	.byte	0x3f
	.zero		1


	//   ....[32]....
        /*0b0c*/ 	.word	0x00008a50
        /*0b10*/ 	.word	0x0000000d
        /*0b14*/ 	.word	0x00013230
        /*0b18*/ 	.short	0x010a
        /*0b1a*/ 	.byte	0x3f
	.zero		1


	//   ....[33]....
        /*0b1c*/ 	.word	0x00008b00
        /*0b20*/ 	.word	0x0000000d
        /*0b24*/ 	.word	0x00013230
        /*0b28*/ 	.short	0x010a
        /*0b2a*/ 	.byte	0x3f
	.zero		1


	//   ....[34]....
        /*0b2c*/ 	.word	0x00009740
        /*0b30*/ 	.word	0x00000018
        /*0b34*/ 	.word	0x00000000
        /*0b38*/ 	.short	0x0101
        /*0b3a*/ 	.byte	0x3f
	.zero		1


	//   ....[35]....
        /*0b3c*/ 	.word	0x0000d3f0
        /*0b40*/ 	.word	0x00000008
        /*0b44*/ 	.word	0x00013230
        /*0b48*/ 	.short	0x010a
        /*0b4a*/ 	.byte	0x3f
	.zero		1


	//   ....[36]....
        /*0b4c*/ 	.word	0x0000d480
        /*0b50*/ 	.word	0x00000008
        /*0b54*/ 	.word	0x00013230
        /*0b58*/ 	.short	0x010a
        /*0b5a*/ 	.byte	0x3f
	.zero		1


	//   ....[37]....
        /*0b5c*/ 	.word	0x0000da40
        /*0b60*/ 	.word	0x00000014
        /*0b64*/ 	.word	0x00013250
        /*0b68*/ 	.short	0x010a
        /*0b6a*/ 	.byte	0x3f
	.zero		1


	//   ....[38]....
        /*0b6c*/ 	.word	0x0000da90
        /*0b70*/ 	.word	0x00000014
        /*0b74*/ 	.word	0x00013250
        /*0b78*/ 	.short	0x010a
        /*0b7a*/ 	.byte	0x3f
	.zero		1


	//   ....[39]....
        /*0b7c*/ 	.word	0x0000e530
        /*0b80*/ 	.word	0x00000038
        /*0b84*/ 	.word	0x00000000
        /*0b88*/ 	.short	0x0101
        /*0b8a*/ 	.byte	0x3f
	.zero		1


	//   ....[40]....
        /*0b8c*/ 	.word	0x00011af0
        /*0b90*/ 	.word	0x00000014
        /*0b94*/ 	.word	0x00000000
        /*0b98*/ 	.short	0x0101
        /*0b9a*/ 	.byte	0x3f
	.zero		1


	//   ....[41]....
        /*0b9c*/ 	.word	0x000123a0
        /*0ba0*/ 	.word	0x00000003
        /*0ba4*/ 	.word	0x00013230
        /*0ba8*/ 	.short	0x010a
        /*0baa*/ 	.byte	0x3f
	.zero		1


	//   ....[42]....
        /*0bac*/ 	.word	0x00012430
        /*0bb0*/ 	.word	0x00000003
        /*0bb4*/ 	.word	0x00013230
        /*0bb8*/ 	.short	0x010a
        /*0bba*/ 	.byte	0x3f
	.zero		1


	//   ....[43]....
        /*0bbc*/ 	.word	0x000129f0
        /*0bc0*/ 	.word	0x0000000e
        /*0bc4*/ 	.word	0x00013250
        /*0bc8*/ 	.short	0x010a
        /*0bca*/ 	.byte	0x3f
	.zero		1


	//   ....[44]....
        /*0bcc*/ 	.word	0x00012a40
        /*0bd0*/ 	.word	0x0000000e
        /*0bd4*/ 	.word	0x00013250
        /*0bd8*/ 	.short	0x010a
        /*0bda*/ 	.byte	0x3f
	.zero		1


	//   ....[45]....
        /*0bdc*/ 	.word	0x00014450
        /*0be0*/ 	.word	0x0000000f
        /*0be4*/ 	.word	0x00000000
        /*0be8*/ 	.short	0x0101
        /*0bea*/ 	.byte	0x3f
	.zero		1


	//   ....[46]....
        /*0bec*/ 	.word	0x00014d10
        /*0bf0*/ 	.word	0x0000000e
        /*0bf4*/ 	.word	0x00000000
        /*0bf8*/ 	.short	0x0101
        /*0bfa*/ 	.byte	0x3f
	.zero		1


	//   ....[47]....
        /*0bfc*/ 	.word	0x000153e0
        /*0c00*/ 	.word	0x00000003
        /*0c04*/ 	.word	0x00013230
        /*0c08*/ 	.short	0x010a
        /*0c0a*/ 	.byte	0x3f
	.zero		1


	//   ....[48]....
        /*0c0c*/ 	.word	0x00015470
        /*0c10*/ 	.word	0x00000003
        /*0c14*/ 	.word	0x00013230
        /*0c18*/ 	.short	0x010a
        /*0c1a*/ 	.byte	0x3f
	.zero		1


	//   ....[49]....
        /*0c1c*/ 	.word	0x00015a30
        /*0c20*/ 	.word	0x0000000e
        /*0c24*/ 	.word	0x00013250
        /*0c28*/ 	.short	0x010a
        /*0c2a*/ 	.byte	0x3f
	.zero		1


	//   ....[50]....
        /*0c2c*/ 	.word	0x00015a80
        /*0c30*/ 	.word	0x0000000e
        /*0c34*/ 	.word	0x00013250
        /*0c38*/ 	.short	0x010a
        /*0c3a*/ 	.byte	0x3f
	.zero		1


	//   ....[51]....
        /*0c3c*/ 	.word	0x000164f0
        /*0c40*/ 	.word	0x00000003
        /*0c44*/ 	.word	0x00000000
        /*0c48*/ 	.short	0x0101
        /*0c4a*/ 	.byte	0x3f
	.zero		1


	//   ....[52]....
        /*0c4c*/ 	.word	0x00019ad0
        /*0c50*/ 	.word	0x0000000e
        /*0c54*/ 	.word	0x00000000
        /*0c58*/ 	.short	0x0101
        /*0c5a*/ 	.byte	0x3f
	.zero		1


	//   ....[53]....
        /*0c5c*/ 	.word	0x0001a020
        /*0c60*/ 	.word	0x0000000d
        /*0c64*/ 	.word	0x00013250
        /*0c68*/ 	.short	0x010a
        /*0c6a*/ 	.byte	0x3f
	.zero		1


	//   ....[54]....
        /*0c6c*/ 	.word	0x0001a070
        /*0c70*/ 	.word	0x0000000d
        /*0c74*/ 	.word	0x00013250
        /*0c78*/ 	.short	0x010a
        /*0c7a*/ 	.byte	0x3f
	.zero		1


	//   ....[55]....
        /*0c7c*/ 	.word	0x0001a910
        /*0c80*/ 	.word	0x00000002
        /*0c84*/ 	.word	0x00000000
        /*0c88*/ 	.short	0x0101
        /*0c8a*/ 	.byte	0x3f
	.zero		1


	//   ....[56]....
        /*0c8c*/ 	.word	0x0001b910
        /*0c90*/ 	.word	0x00000000
        /*0c94*/ 	.word	0x00000000
        /*0c98*/ 	.short	0x0101
        /*0c9a*/ 	.byte	0x3f
	.zero		1


	//   ....[57]....
        /*0c9c*/ 	.word	0x0001def0
        /*0ca0*/ 	.word	0x00000008
        /*0ca4*/ 	.word	0x00013220
        /*0ca8*/ 	.short	0x010a
        /*0caa*/ 	.byte	0x3f
	.zero		1


	//   ....[58]....
        /*0cac*/ 	.word	0x0001dfa0
        /*0cb0*/ 	.word	0x00000009
        /*0cb4*/ 	.word	0x000132a0
        /*0cb8*/ 	.short	0x010a
        /*0cba*/ 	.byte	0x3f
	.zero		1


	//   ....[59]....
        /*0cbc*/ 	.word	0x0001e1d0
        /*0cc0*/ 	.word	0x00000009
        /*0cc4*/ 	.word	0x000132c0
        /*0cc8*/ 	.short	0x010a
        /*0cca*/ 	.byte	0x3f
	.zero		1


	//   ....[60]....
        /*0ccc*/ 	.word	0x0001e520
        /*0cd0*/ 	.word	0x00000009
        /*0cd4*/ 	.word	0x000132a0
        /*0cd8*/ 	.short	0x010a
        /*0cda*/ 	.byte	0x3f
	.zero		1


	//   ....[61]....
        /*0cdc*/ 	.word	0x0001e740
        /*0ce0*/ 	.word	0x00000009
        /*0ce4*/ 	.word	0x000132c0
        /*0ce8*/ 	.short	0x010a
        /*0cea*/ 	.byte	0x3f
	.zero		1


	//   ....[62]....
        /*0cec*/ 	.word	0x0001f9b0
        /*0cf0*/ 	.word	0x00000005
        /*0cf4*/ 	.word	0x00013280
        /*0cf8*/ 	.short	0x010a
        /*0cfa*/ 	.byte	0x3f
	.zero		1


	//   ....[63]....
        /*0cfc*/ 	.word	0x0001fb70
        /*0d00*/ 	.word	0x00000005
        /*0d04*/ 	.word	0x00013240
        /*0d08*/ 	.short	0x010a
        /*0d0a*/ 	.byte	0x3f
	.zero		1


	//   ....[64]....
        /*0d0c*/ 	.word	0x0001ff10
        /*0d10*/ 	.word	0x00000006
        /*0d14*/ 	.word	0x00013220
        /*0d18*/ 	.short	0x010a
        /*0d1a*/ 	.byte	0x3f
	.zero		1


	//   ....[65]....
        /*0d1c*/ 	.word	0x000201f0
        /*0d20*/ 	.word	0x00000006
        /*0d24*/ 	.word	0x00013280
        /*0d28*/ 	.short	0x010a
        /*0d2a*/ 	.byte	0x3f
	.zero		1


	//   ....[66]....
        /*0d2c*/ 	.word	0x00020440
        /*0d30*/ 	.word	0x00000006
        /*0d34*/ 	.word	0x00013240
        /*0d38*/ 	.short	0x010a
        /*0d3a*/ 	.byte	0x3f
	.zero		1


	//   ....[67]....
        /*0d3c*/ 	.word	0x00020720
        /*0d40*/ 	.word	0x0000000d
        /*0d44*/ 	.word	0x00013270
        /*0d48*/ 	.short	0x010a
        /*0d4a*/ 	.byte	0x3f
	.zero		1


	//   ....[68]....
        /*0d4c*/ 	.word	0x000207b0
        /*0d50*/ 	.word	0x0000000d
        /*0d54*/ 	.word	0x00013260
        /*0d58*/ 	.short	0x010a
        /*0d5a*/ 	.byte	0x3f
	.zero		1


	//   ....[69]....
        /*0d5c*/ 	.word	0x00020ac0
        /*0d60*/ 	.word	0x0000000d
        /*0d64*/ 	.word	0x00013250
        /*0d68*/ 	.short	0x0101
        /*0d6a*/ 	.byte	0x3f
	.zero		1


	//   ....[70]....
        /*0d6c*/ 	.word	0x00020b40
        /*0d70*/ 	.word	0x00000004
        /*0d74*/ 	.word	0x00000000
        /*0d78*/ 	.short	0x0101
        /*0d7a*/ 	.byte	0x3f
	.zero		1


	//   ....[71]....
        /*0d7c*/ 	.word	0x00020d00
        /*0d80*/ 	.word	0x00000003
        /*0d84*/ 	.word	0x00013270
        /*0d88*/ 	.short	0x010a
        /*0d8a*/ 	.byte	0x3f
	.zero		1


	//   ....[72]....
        /*0d8c*/ 	.word	0x00020d80
        /*0d90*/ 	.word	0x00000003
        /*0d94*/ 	.word	0x00013260
        /*0d98*/ 	.short	0x010a
        /*0d9a*/ 	.byte	0x3f
	.zero		1


	//   ....[73]....
        /*0d9c*/ 	.word	0x000210a0
        /*0da0*/ 	.word	0x00000003
        /*0da4*/ 	.word	0x00013250
        /*0da8*/ 	.short	0x0101
        /*0daa*/ 	.byte	0x3f
	.zero		1


	//   ....[74]....
        /*0dac*/ 	.word	0x00021110
        /*0db0*/ 	.word	0x00000000
        /*0db4*/ 	.word	0x00000000
        /*0db8*/ 	.short	0x0101
        /*0dba*/ 	.byte	0x3f
	.zero		1


	//   ....[75]....
        /*0dbc*/ 	.word	0x00021e00
        /*0dc0*/ 	.word	0x00000008
        /*0dc4*/ 	.word	0x00013220
        /*0dc8*/ 	.short	0x010a
        /*0dca*/ 	.byte	0x3f
	.zero		1


	//   ....[76]....
        /*0dcc*/ 	.word	0x00021f90
        /*0dd0*/ 	.word	0x00000006
        /*0dd4*/ 	.word	0x00000000
        /*0dd8*/ 	.short	0x010a
        /*0dda*/ 	.byte	0x3f
	.zero		1


	//   ....[77]....
        /*0ddc*/ 	.word	0x00022000
        /*0de0*/ 	.word	0x00000007
        /*0de4*/ 	.word	0x00000000
        /*0de8*/ 	.short	0x010a
        /*0dea*/ 	.byte	0x3f
	.zero		1


	//   ....[78]....
        /*0dec*/ 	.word	0x00022050
        /*0df0*/ 	.word	0x00000002
        /*0df4*/ 	.word	0x00013260
        /*0df8*/ 	.short	0x010a
        /*0dfa*/ 	.byte	0x3f
	.zero		1


	//   ....[79]....
        /*0dfc*/ 	.word	0x000220a0
        /*0e00*/ 	.word	0x00000005
        /*0e04*/ 	.word	0x00013260
        /*0e08*/ 	.short	0x010a
        /*0e0a*/ 	.byte	0x3f
	.zero		1


	//   ....[80]....
        /*0e0c*/ 	.word	0x000220e0
        /*0e10*/ 	.word	0x00000002
        /*0e14*/ 	.word	0x00013280
        /*0e18*/ 	.short	0x010a
        /*0e1a*/ 	.byte	0x3f
	.zero		1


	//   ....[81]....
        /*0e1c*/ 	.word	0x00022100
        /*0e20*/ 	.word	0x00000005
        /*0e24*/ 	.word	0x00013280
        /*0e28*/ 	.short	0x010a
        /*0e2a*/ 	.byte	0x3f
	.zero		1


	//   ....[82]....
        /*0e2c*/ 	.word	0x00022160
        /*0e30*/ 	.word	0x0000004a
        /*0e34*/ 	.word	0x00013290
        /*0e38*/ 	.short	0x010a
        /*0e3a*/ 	.byte	0x3f
	.zero		1


	//   ....[83]....
        /*0e3c*/ 	.word	0x000221b0
        /*0e40*/ 	.word	0x0000004a
        /*0e44*/ 	.word	0x00013290
        /*0e48*/ 	.short	0x010a
        /*0e4a*/ 	.byte	0x3f
	.zero		1


	//   ....[84]....
        /*0e4c*/ 	.word	0x00022200
        /*0e50*/ 	.word	0x0000004a
        /*0e54*/ 	.word	0x00013290
        /*0e58*/ 	.short	0x010a
        /*0e5a*/ 	.byte	0x3f
	.zero		1


	//   ....[85]....
        /*0e5c*/ 	.word	0x00022250
        /*0e60*/ 	.word	0x0000004a
        /*0e64*/ 	.word	0x000132b0
        /*0e68*/ 	.short	0x010a
        /*0e6a*/ 	.byte	0x3f
	.zero		1


	//   ....[86]....
        /*0e6c*/ 	.word	0x00022510
        /*0e70*/ 	.word	0x00000012
        /*0e74*/ 	.word	0x00013200
        /*0e78*/ 	.short	0x010a
        /*0e7a*/ 	.byte	0x3f
	.zero		1


	//   ....[87]....
        /*0e7c*/ 	.word	0x000227d0
        /*0e80*/ 	.word	0x00000012
        /*0e84*/ 	.word	0x00013200
        /*0e88*/ 	.short	0x010a
        /*0e8a*/ 	.byte	0x3f
	.zero		1


	//   ....[88]....
        /*0e8c*/ 	.word	0x00022820
        /*0e90*/ 	.word	0x0000000d
        /*0e94*/ 	.word	0x00013230
        /*0e98*/ 	.short	0x010a
        /*0e9a*/ 	.byte	0x3f
	.zero		1


	//   ....[89]....
        /*0e9c*/ 	.word	0x00022870
        /*0ea0*/ 	.word	0x00000008
        /*0ea4*/ 	.word	0x00013230
        /*0ea8*/ 	.short	0x010a
        /*0eaa*/ 	.byte	0x3f
	.zero		1


	//   ....[90]....
        /*0eac*/ 	.word	0x000228c0
        /*0eb0*/ 	.word	0x00000014
        /*0eb4*/ 	.word	0x00013250
        /*0eb8*/ 	.short	0x010a
        /*0eba*/ 	.byte	0x3f
	.zero		1


	//   ....[91]....
        /*0ebc*/ 	.word	0x00022910
        /*0ec0*/ 	.word	0x00000003
        /*0ec4*/ 	.word	0x00013230
        /*0ec8*/ 	.short	0x010a
        /*0eca*/ 	.byte	0x3f
	.zero		1


	//   ....[92]....
        /*0ecc*/ 	.word	0x00022960
        /*0ed0*/ 	.word	0x0000000e
        /*0ed4*/ 	.word	0x00013250
        /*0ed8*/ 	.short	0x010a
        /*0eda*/ 	.byte	0x3f
	.zero		1


	//   ....[93]....
        /*0edc*/ 	.word	0x000229b0
        /*0ee0*/ 	.word	0x00000003
        /*0ee4*/ 	.word	0x00013230
        /*0ee8*/ 	.short	0x010a
        /*0eea*/ 	.byte	0x3f
	.zero		1


	//   ....[94]....
        /*0eec*/ 	.word	0x00022a00
        /*0ef0*/ 	.word	0x0000000e
        /*0ef4*/ 	.word	0x00013250
        /*0ef8*/ 	.short	0x010a
        /*0efa*/ 	.byte	0x3f
	.zero		1


	//   ....[95]....
        /*0efc*/ 	.word	0x00022a50
        /*0f00*/ 	.word	0x0000000d
        /*0f04*/ 	.word	0x00013250
        /*0f08*/ 	.short	0x010a
        /*0f0a*/ 	.byte	0x3f
	.zero		1


	//   ....[96]....
        /*0f0c*/ 	.word	0x00022bf0
        /*0f10*/ 	.word	0x00000008
        /*0f14*/ 	.word	0x00013220
        /*0f18*/ 	.short	0x010a
        /*0f1a*/ 	.byte	0x3f
	.zero		1


	//   ....[97]....
        /*0f1c*/ 	.word	0x00022c40
        /*0f20*/ 	.word	0x00000009
        /*0f24*/ 	.word	0x000132a0
        /*0f28*/ 	.short	0x010a
        /*0f2a*/ 	.byte	0x3f
	.zero		1


	//   ....[98]....
        /*0f2c*/ 	.word	0x00022c90
        /*0f30*/ 	.word	0x00000009
        /*0f34*/ 	.word	0x000132c0
        /*0f38*/ 	.short	0x010a
        /*0f3a*/ 	.byte	0x3f
	.zero		1


	//   ....[99]....
        /*0f3c*/ 	.word	0x00022ce0
        /*0f40*/ 	.word	0x00000009
        /*0f44*/ 	.word	0x000132a0
        /*0f48*/ 	.short	0x010a
        /*0f4a*/ 	.byte	0x3f
	.zero		1


	//   ....[100]....
        /*0f4c*/ 	.word	0x00022d30
        /*0f50*/ 	.word	0x00000009
        /*0f54*/ 	.word	0x000132c0
        /*0f58*/ 	.short	0x010a
        /*0f5a*/ 	.byte	0x3f
	.zero		1


	//   ....[101]....
        /*0f5c*/ 	.word	0x00022ed0
        /*0f60*/ 	.word	0x00000005
        /*0f64*/ 	.word	0x00013280
        /*0f68*/ 	.short	0x010a
        /*0f6a*/ 	.byte	0x3f
	.zero		1


	//   ....[102]....
        /*0f6c*/ 	.word	0x00022f20
        /*0f70*/ 	.word	0x00000005
        /*0f74*/ 	.word	0x00013240
        /*0f78*/ 	.short	0x010a
        /*0f7a*/ 	.byte	0x3f
	.zero		1


	//   ....[103]....
        /*0f7c*/ 	.word	0x00022fa0
        /*0f80*/ 	.word	0x00000005
        /*0f84*/ 	.word	0x00013220
        /*0f88*/ 	.short	0x010a
        /*0f8a*/ 	.byte	0x3f
	.zero		1


	//   ....[104]....
        /*0f8c*/ 	.word	0x00022ff0
        /*0f90*/ 	.word	0x00000006
        /*0f94*/ 	.word	0x00013280
        /*0f98*/ 	.short	0x010a
        /*0f9a*/ 	.byte	0x3f
	.zero		1


	//   ....[105]....
        /*0f9c*/ 	.word	0x00023040
        /*0fa0*/ 	.word	0x00000006
        /*0fa4*/ 	.word	0x00013240
        /*0fa8*/ 	.short	0x010a
        /*0faa*/ 	.byte	0x3f
	.zero		1


	//   ....[106]....
        /*0fac*/ 	.word	0x00023090
        /*0fb0*/ 	.word	0x0000000d
        /*0fb4*/ 	.word	0x00013270
        /*0fb8*/ 	.short	0x010a
        /*0fba*/ 	.byte	0x3f
	.zero		1


	//   ....[107]....
        /*0fbc*/ 	.word	0x000230e0
        /*0fc0*/ 	.word	0x0000000d
        /*0fc4*/ 	.word	0x00013260
        /*0fc8*/ 	.short	0x010a
        /*0fca*/ 	.byte	0x3f
	.zero		1


	//   ....[108]....
        /*0fcc*/ 	.word	0x00023130
        /*0fd0*/ 	.word	0x00000003
        /*0fd4*/ 	.word	0x00013270
        /*0fd8*/ 	.short	0x010a
        /*0fda*/ 	.byte	0x3f
	.zero		1


	//   ....[109]....
        /*0fdc*/ 	.word	0x00023180
        /*0fe0*/ 	.word	0x00000003
        /*0fe4*/ 	.word	0x00013260
        /*0fe8*/ 	.short	0x010a
        /*0fea*/ 	.byte	0x3f
	.zero		1


	//   ....[110]....
        /*0fec*/ 	.word	0x00023b00
        /*0ff0*/ 	.word	0x00000008
        /*0ff4*/ 	.word	0x00013220
        /*0ff8*/ 	.short	0x010a
        /*0ffa*/ 	.byte	0x3f
	.zero		1


	//   ....[111]....
        /*0ffc*/ 	.word	0x00023ca0
        /*1000*/ 	.word	0x00000006
        /*1004*/ 	.word	0x00000000
        /*1008*/ 	.short	0x010a
        /*100a*/ 	.byte	0x3f
	.zero		1


	//   ....[112]....
        /*100c*/ 	.word	0x00023cf0
        /*1010*/ 	.word	0x00000007
        /*1014*/ 	.word	0x00000000
        /*1018*/ 	.short	0x010a
        /*101a*/ 	.byte	0x3f
	.zero		1


	//   ....[113]....
        /*101c*/ 	.word	0x00023d40
        /*1020*/ 	.word	0x00000002
        /*1024*/ 	.word	0x00013260
        /*1028*/ 	.short	0x010a
        /*102a*/ 	.byte	0x3f
	.zero		1


	//   ....[114]....
        /*102c*/ 	.word	0x00023d90
        /*1030*/ 	.word	0x00000005
        /*1034*/ 	.word	0x00013260
        /*1038*/ 	.short	0x010a
        /*103a*/ 	.byte	0x3f
	.zero		1


	//   ....[115]....
        /*103c*/ 	.word	0x00023de0
        /*1040*/ 	.word	0x00000002
        /*1044*/ 	.word	0x00013280
        /*1048*/ 	.short	0x010a
        /*104a*/ 	.byte	0x3f
	.zero		1


	//----- nvinfo : EIATTR_NUM_MBARRIERS
	.align		4
.L_237:
        /*104c*/ 	.byte	0x03, 0x38
        /*104e*/ 	.short	0x0016


	//----- nvinfo : EIATTR_EXIT_INSTR_OFFSETS
	.align		4
        /*1050*/ 	.byte	0x04, 0x1c
        /*1052*/ 	.short	(.L_239 - .L_238)


	//   ....[0]....
.L_238:
        /*1054*/ 	.word	0x00022150


	//----- nvinfo : EIATTR_MAX_THREADS
	.align		4
.L_239:
        /*1058*/ 	.byte	0x04, 0x05
        /*105a*/ 	.short	(.L_241 - .L_240)
.L_240:
        /*105c*/ 	.word	0x00000200
        /*1060*/ 	.word	0x00000001
        /*1064*/ 	.word	0x00000001


	//----- nvinfo : EIATTR_CRS_STACK_SIZE
	.align		4
.L_241:
        /*1068*/ 	.byte	0x04, 0x1e
        /*106a*/ 	.short	(.L_243 - .L_242)
.L_242:
        /*106c*/ 	.word	0x00000000


	//----- nvinfo : EIATTR_CBANK_PARAM_SIZE
	.align		4
.L_243:
        /*1070*/ 	.byte	0x03, 0x19
        /*1072*/ 	.short	0x0a70


	//----- nvinfo : EIATTR_PARAM_CBANK
	.align		4
        /*1074*/ 	.byte	0x04, 0x0a
        /*1076*/ 	.short	(.L_245 - .L_244)
	.align		4
.L_244:
        /*1078*/ 	.word	index@(.nv.constant0._ZN7cutlass13device_kernelIN5flash11enable_sm90INS1_16FlashAttnFwdSm90INS1_25CollectiveMainloopFwdSm90ILi2EN4cute5tupleIJNS5_1CILi1EEES8_S8_EEENS6_IJNS7_ILi192EEENS7_ILi160EEENS7_ILi64EEEEEELi64ENS_12float_e4m3_tEfNS_4arch4Sm90ELb0ELb1ELb1ELb1ELb0ELb1ELb0ELb1ELb1ELb0ELb0ELb0EEENS1_21CollectiveEpilogueFwdINS6_IJSA_SC_SB_EEES9_NS_10bfloat16_tESG_Li384ELb1ELb0ELb0ELb1EEENS1_36VarlenDynamicPersistentTileSchedulerILi192ELi160ELi384ELi128ELb0ELb0ELb1ELb1ELb0ELb1EEEEEEEEEvNT_6ParamsE)
        /*107c*/ 	.short	0x0210
        /*107e*/ 	.short	0x0a70


	//----- nvinfo : EIATTR_SW_WAR
	.align		4
.L_245:
        /*1080*/ 	.byte	0x04, 0x36
        /*1082*/ 	.short	(.L_247 - .L_246)
.L_246:
        /*1084*/ 	.word	0x00000008
.L_247:


//--------------------- .nv.info._ZN7cutlass13device_kernelIN5flash11enable_sm90INS1_16FlashAttnFwdSm90INS1_25CollectiveMainloopFwdSm90ILi2EN4cute5tupleIJNS5_1CILi1EEES8_S8_EEENS6_IJNS7_ILi192EEENS7_ILi160EEENS7_ILi64EEEEEELi64ENS_12float_e4m3_tEfNS_4arch4Sm90ELb1ELb0ELb1ELb0ELb0ELb0ELb0ELb1ELb1ELb0ELb0ELb0EEENS1_21CollectiveEpilogueFwdINS6_IJSA_SC_SB_EEES9_NS_10bfloat16_tESG_Li384ELb0ELb0ELb0ELb1EEENS1_30DynamicPersistentTileSchedulerILi384ELi128ELb0ELb0ELb1EEEEEEEEEvNT_6ParamsE --------------------------
	.section	.nv.info._ZN7cutlass13device_kernelIN5flash11enable_sm90INS1_16FlashAttnFwdSm90INS1_25CollectiveMainloopFwdSm90ILi2EN4cute5tupleIJNS5_1CILi1EEES8_S8_EEENS6_IJNS7_ILi192EEENS7_ILi160EEENS7_ILi64EEEEEELi64ENS_12float_e4m3_tEfNS_4arch4Sm90ELb1ELb0ELb1ELb0ELb0ELb0ELb0ELb1ELb1ELb0ELb0ELb0EEENS1_21CollectiveEpilogueFwdINS6_IJSA_SC_SB_EEES9_NS_10bfloat16_tESG_Li384ELb0ELb0ELb0ELb1EEENS1_30DynamicPersistentTileSchedulerILi384ELi128ELb0ELb0ELb1EEEEEEEEEvNT_6ParamsE,"",@"SHT_CUDA_INFO"
	.sectionflags	@""
	.align	4


	//----- nvinfo : EIATTR_CUDA_API_VERSION
	.align		4
        /*0000*/ 	.byte	0x04, 0x37
        /*0002*/ 	.short	(.L_249 - .L_248)
.L_248:
        /*0004*/ 	.word	0x00000082


	//----- nvinfo : EIATTR_KPARAM_INFO
	.align		4
.L_249:
        /*0008*/ 	.byte	0x04, 0x17
        /*000a*/ 	.short	(.L_251 - .L_250)
.L_250:
        /*000c*/ 	.word	0x00000000
        /*0010*/ 	.short	0x0000
        /*0012*/ 	.short	0x0070
        /*0014*/ 	.byte	0x00, 0xf0, 0x01, 0x2e


	//----- nvinfo : EIATTR_SPARSE_MMA_MASK
	.align		4
.L_251:
        /*0018*/ 	.byte	0x03, 0x50
        /*001a*/ 	.short	0x0000


	//----- nvinfo : EIATTR_MAXREG_COUNT
	.align		4
        /*001c*/ 	.byte	0x03, 0x1b
        /*001e*/ 	.short	0x0080


	//----- nvinfo : EIATTR_NUM_BARRIERS
	.align		4
        /*0020*/ 	.byte	0x02, 0x4c
        /*0022*/ 	.byte	0x09
	.zero		1


	//----- nvinfo : EIATTR_EXTERNS
	.align		4
        /*0024*/ 	.byte	0x04, 0x0f
        /*0026*/ 	.short	(.L_253 - .L_252)


	//   ....[0]....
	.align		4
.L_252:
        /*0028*/ 	.word	index@(__assertfail)


	//----- nvinfo : EIATTR_ANNOTATIONS
	.align		4
.L_253:
        /*002c*/ 	.byte	0x04, 0x55
        /*002e*/ 	.short	(.L_255 - .L_254)


	//   ....[0]....
.L_254:
        /*0030*/ 	.word	0x00000001
        /*0034*/ 	.byte	0x50, 0x0a, 0x00, 0x00, 0x01, 0x00, 0x00, 0x00, 0x90, 0x0d, 0x00, 0x00, 0x01, 0x00, 0x00, 0x00
        /*0044*/ 	.byte	0x60, 0x15, 0x00, 0x00, 0x01, 0x00, 0x00, 0x00, 0x40, 0xb7, 0x00, 0x00, 0x01, 0x00, 0x00, 0x00
        /*0054*/ 	.byte	0xf0, 0xb9, 0x00, 0x00, 0x01, 0x00, 0x00, 0x00, 0xd0, 0xc6, 0x00, 0x00, 0x01, 0x00, 0x00, 0x00
        /*0064*/ 	.byte	0xf0, 0xcc, 0x00, 0x00, 0x01, 0x00, 0x00, 0x00, 0x30, 0xf2, 0x00, 0x00


	//----- nvinfo : EIATTR_MERCURY_ISA_VERSION
	.align		4
.L_255:
        /*0070*/ 	.byte	0x03, 0x5f
        /*0072*/ 	.short	0x0101


	//----- nvinfo : EIATTR_INT_WARP_WIDE_INSTR_OFFSETS
	.align		4
        /*0074*/ 	.byte	0x04, 0x31
        /*0076*/ 	.short	(.L_257 - .L_256)


	//   ....[0]....
.L_256:
        /*0078*/ 	.word	0x00000180


	//   ....[1]....
        /*007c*/ 	.word	0x000001b0


	//   ....[2]....
        /*0080*/ 	.word	0x00000240


	//   ....[3]....
        /*0084*/ 	.word	0x0000d370


	//   ....[4]....
        /*0088*/ 	.word	0x0000d400


	//   ....[5]....
        /*008c*/ 	.word	0x0000da70


	//   ....[6]....
        /*0090*/ 	.word	0x0000ed20


	//   ....[7]....
        /*0094*/ 	.word	0x0000edb0


	//----- nvinfo : EIATTR_COOP_GROUP_MASK_REGIDS
	.align		4
.L_257:
        /*0098*/ 	.byte	0x04, 0x29
        /*009a*/ 	.short	(.L_259 - .L_258)


	//   ....[0]....
.L_258:
        /*009c*/ 	.word	0xffffffff


	//   ....[1]....
        /*00a0*/ 	.word	0xffffffff


	//   ....[2]....
        /*00a4*/ 	.word	0xffffffff


	//   ....[3]....
        /*00a8*/ 	.word	0xffffffff


	//   ....[4]....
        /*00ac*/ 	.word	0xffffffff


	//   ....[5]....
        /*00b0*/ 	.word	0xffffffff


	//   ....[6]....
        /*00b4*/ 	.word	0xffffffff


	//   ....[7]....
        /*00b8*/ 	.word	0xffffffff


	//   ....[8]....
        /*00bc*/ 	.word	0xffffffff


	//   ....[9]....
        /*00c0*/ 	.word	0xffffffff


	//   ....[10]....
        /*00c4*/ 	.word	0xffffffff


	//   ....[11]....
        /*00c8*/ 	.word	0xffffffff


	//   ....[12]....
        /*00cc*/ 	.word	0xffffffff


	//   ....[13]....
        /*00d0*/ 	.word	0xffffffff


	//   ....[14]....
        /*00d4*/ 	.word	0xffffffff


	//   ....[15]....
        /*00d8*/ 	.word	0xffffffff


	//   ....[16]....
        /*00dc*/ 	.word	0xffffffff


	//   ....[17]....
        /*00e0*/ 	.word	0xffffffff


	//   ....[18]....
        /*00e4*/ 	.word	0xffffffff


	//   ....[19]....
        /*00e8*/ 	.word	0xffffffff


	//   ....[20]....
        /*00ec*/ 	.word	0xffffffff


	//   ....[21]....
        /*00f0*/ 	.word	0xffffffff


	//   ....[22]....
        /*00f4*/ 	.word	0xffffffff


	//   ....[23]....
        /*00f8*/ 	.word	0xffffffff


	//   ....[24]....
        /*00fc*/ 	.word	0xffffffff


	//   ....[25]....
        /*0100*/ 	.word	0xffffffff


	//   ....[26]....
        /*0104*/ 	.word	0xffffffff


	//   ....[27]....
        /*0108*/ 	.word	0xffffffff


	//   ....[28]....
        /*010c*/ 	.word	0xffffffff


	//   ....[29]....
        /*0110*/ 	.word	0xffffffff


	//   ....[30]....
        /*0114*/ 	.word	0xffffffff


	//   ....[31]....
        /*0118*/ 	.word	0xffffffff


	//   ....[32]....
        /*011c*/ 	.word	0xffffffff


	//   ....[33]....
        /*0120*/ 	.word	0xffffffff


	//   ....[34]....
        /*0124*/ 	.word	0xffffffff


	//   ....[35]....
        /*0128*/ 	.word	0xffffffff


	//   ....[36]....
        /*012c*/ 	.word	0xffffffff


	//   ....[37]....
        /*0130*/ 	.word	0xffffffff


	//   ....[38]....
        /*0134*/ 	.word	0xffffffff


	//   ....[39]....
        /*0138*/ 	.word	0xffffffff


	//   ....[40]....
        /*013c*/ 	.word	0xffffffff


	//   ....[41]....
        /*0140*/ 	.word	0xffffffff


	//   ....[42]....
        /*0144*/ 	.word	0xffffffff


	//   ....[43]....
        /*0148*/ 	.word	0xffffffff


	//   ....[44]....
        /*014c*/ 	.word	0xffffffff


	//   ....[45]....
        /*0150*/ 	.word	0x0500000f


	//   ....[46]....
        /*0154*/ 	.word	0x0500000f


	//----- nvinfo : EIATTR_COOP_GROUP_INSTR_OFFSETS
	.align		4
.L_259:
        /*0158*/ 	.byte	0x04, 0x28
        /*015a*/ 	.short	(.L_261 - .L_260)


	//   ....[0]....
.L_260:
        /*015c*/ 	.word	0x00000060


	//   ....[1]....
        /*0160*/ 	.word	0x00000190


	//   ....[2]....
        /*0164*/ 	.word	0x00000250


	//   ....[3]....
        /*0168*/ 	.word	0x000003c0


	//   ....[4]....
        /*016c*/ 	.word	0x00000520


	//   ....[5]....
        /*0170*/ 	.word	0x00000640


	//   ....[6]....
        /*0174*/ 	.word	0x000007a0


	//   ....[7]....
        /*0178*/ 	.word	0x00001390


	//   ....[8]....
        /*017c*/ 	.word	0x00002dc0


	//   ....[9]....
        /*0180*/ 	.word	0x00002e90


	//   ....[10]....
        /*0184*/ 	.word	0x00003a60


	//   ....[11]....
        /*0188*/ 	.word	0x00003ab0


	//   ....[12]....
        /*018c*/ 	.word	0x000065f0


	//   ....[13]....
        /*0190*/ 	.word	0x000066f0


	//   ....[14]....
        /*0194*/ 	.word	0x00007230


	//   ....[15]....
        /*0198*/ 	.word	0x00007300


	//   ....[16]....
        /*019c*/ 	.word	0x00009ba0


	//   ....[17]....
        /*01a0*/ 	.word	0x00009bd0


	//   ....[18]....
        /*01a4*/ 	.word	0x00009bf0


	//   ....[19]....
        /*01a8*/ 	.word	0x00009c10


	//   ....[20]....
        /*01ac*/ 	.word	0x0000b4a0


	//   ....[21]....
        /*01b0*/ 	.word	0x0000b4b0


	//   ....[22]....
        /*01b4*/ 	.word	0x0000b530


	//   ....[23]....
        /*01b8*/ 	.word	0x0000b550


	//   ....[24]....
        /*01bc*/ 	.word	0x0000c080


	//   ....[25]....
        /*01c0*/ 	.word	0x0000c090


	//   ....[26]....
        /*01c4*/ 	.word	0x0000c0a0


	//   ....[27]....
        /*01c8*/ 	.word	0x0000c0b0


	//   ....[28]....
        /*01cc*/ 	.word	0x0000c0c0


	//   ....[29]....
        /*01d0*/ 	.word	0x0000c0d0


	//   ....[30]....
        /*01d4*/ 	.word	0x0000c0e0


	//   ....[31]....
        /*01d8*/ 	.word	0x0000c0f0


	//   ....[32]....
        /*01dc*/ 	.word	0x0000c120


	//   ....[33]....
        /*01e0*/ 	.word	0x0000c150


	//   ....[34]....
        /*01e4*/ 	.word	0x0000c180


	//   ....[35]....
        /*01e8*/ 	.word	0x0000c1a0


	//   ....[36]....
        /*01ec*/ 	.word	0x0000c1c0


	//   ....[37]....
        /*01f0*/ 	.word	0x0000c1d0


	//   ....[38]....
        /*01f4*/ 	.word	0x0000c1e0


	//   ....[39]....
        /*01f8*/ 	.word	0x0000c210


	//   ....[40]....
        /*01fc*/ 	.word	0x0000c250


	//   ....[41]....
        /*0200*/ 	.word	0x0000cca0


	//   ....[42]....
        /*0204*/ 	.word	0x0000db40


	//   ....[43]....
        /*0208*/ 	.word	0x0000f340


	//   ....[44]....
        /*020c*/ 	.word	0x0000f4c0


	//   ....[45]....
        /*0210*/ 	.word	0x0000fa80


	//   ....[46]....
        /*0214*/ 	.word	0x0000fef0


	//----- nvinfo : EIATTR_REG_RECONFIG
	.align		4
.L_261:
        /*0218*/ 	.byte	0x01, 0x54
	.zero		2


	//----- nvinfo : EIATTR_SYSCALL_OFFSETS
	.align		4
        /*021c*/ 	.byte	0x04, 0x46
        /*021e*/ 	.short	(.L_263 - .L_262)


	//   ....[0]....
.L_262:
        /*0220*/ 	.word	0x00001540


	//   ....[1]....
        /*0224*/ 	.word	0x0000d590


	//   ....[2]....
        /*0228*/ 	.word	0x0000d6d0


	//   ....[3]....
        /*022c*/ 	.word	0x0000d810


	//   ....[4]....
        /*0230*/ 	.word	0x0000d930


	//----- nvinfo : EIATTR_MBARRIER_INSTR_OFFSETS
	.align		4
.L_263:
        /*0234*/ 	.byte	0x04, 0x39
        /*0236*/ 	.short	(.L_265 - .L_264)


	//   ....[0]....
.L_264:
        /*0238*/ 	.word	0x00000270
        /*023c*/ 	.word	0x000000ff
        /*0240*/ 	.word	0x00013200
        /*0244*/ 	.short	0x0100
        /*0246*/ 	.byte	0x06
	.zero		1


	//   ....[1]....
        /*0248*/ 	.word	0x00000280
        /*024c*/ 	.word	0x000000ff
        /*0250*/ 	.word	0x00013220
        /*0254*/ 	.short	0x0100
        /*0256*/ 	.byte	0x06
	.zero		1


	//   ....[2]....
        /*0258*/ 	.word	0x00000370
        /*025c*/ 	.word	0x000000ff
        /*0260*/ 	.word	0x00013230
        /*0264*/ 	.short	0x0100
        /*0266*/ 	.byte	0x08
	.zero		1


	//   ....[3]....
        /*0268*/ 	.word	0x00000380
        /*026c*/ 	.word	0x000000ff
        /*0270*/ 	.word	0x00013240
        /*0274*/ 	.short	0x0100
        /*0276*/ 	.byte	0x08
	.zero		1


	//   ....[4]....
        /*0278*/ 	.word	0x00000390
        /*027c*/ 	.word	0x000000ff
        /*0280*/ 	.word	0x00013238
        /*0284*/ 	.short	0x0100
        /*0286*/ 	.byte	0x08
	.zero		1


	//   ....[5]....
        /*0288*/ 	.word	0x000003a0
        /*028c*/ 	.word	0x000000ff
        /*0290*/ 	.word	0x00013248
        /*0294*/ 	.short	0x0100
        /*0296*/ 	.byte	0x08
	.zero		1


	//   ....[6]....
        /*0298*/ 	.word	0x000004d0
        /*029c*/ 	.word	0x000000ff
        /*02a0*/ 	.word	0x00013250
        /*02a4*/ 	.short	0x0100
        /*02a6*/ 	.byte	0x08
	.zero		1


	//   ....[7]....
        /*02a8*/ 	.word	0x000004e0
        /*02ac*/ 	.word	0x000000ff
        /*02b0*/ 	.word	0x00013260
        /*02b4*/ 	.short	0x0100
        /*02b6*/ 	.byte	0x08
	.zero		1


	//   ....[8]....
        /*02b8*/ 	.word	0x000004f0
        /*02bc*/ 	.word	0x000000ff
        /*02c0*/ 	.word	0x00013258
        /*02c4*/ 	.short	0x0100
        /*02c6*/ 	.byte	0x08
	.zero		1


	//   ....[9]....
        /*02c8*/ 	.word	0x00000500
        /*02cc*/ 	.word	0x000000ff
        /*02d0*/ 	.word	0x00013268
        /*02d4*/ 	.short	0x0100
        /*02d6*/ 	.byte	0x08
	.zero		1


	//   ....[10]....
        /*02d8*/ 	.word	0x000005f0
        /*02dc*/ 	.word	0x000000ff
        /*02e0*/ 	.word	0x00013270
        /*02e4*/ 	.short	0x0100
        /*02e6*/ 	.byte	0x06
	.zero		1


	//   ....[11]....
        /*02e8*/ 	.word	0x00000600
        /*02ec*/ 	.word	0x000000ff
        /*02f0*/ 	.word	0x00013280
        /*02f4*/ 	.short	0x0100
        /*02f6*/ 	.byte	0x06
	.zero		1


	//   ....[12]....
        /*02f8*/ 	.word	0x00000610
        /*02fc*/ 	.word	0x000000ff
        /*0300*/ 	.word	0x00013278
        /*0304*/ 	.short	0x0100
        /*0306*/ 	.byte	0x06
	.zero		1


	//   ....[13]....
        /*0308*/ 	.word	0x00000620
        /*030c*/ 	.word	0x000000ff
        /*0310*/ 	.word	0x00013288
        /*0314*/ 	.short	0x0100
        /*0316*/ 	.byte	0x06
	.zero		1


	//   ....[14]....
        /*0318*/ 	.word	0x00000750
        /*031c*/ 	.word	0x000000ff
        /*0320*/ 	.word	0x00013290
        /*0324*/ 	.short	0x0100
        /*0326*/ 	.byte	0x08
	.zero		1


	//   ....[15]....
        /*0328*/ 	.word	0x00000760
        /*032c*/ 	.word	0x000000ff
        /*0330*/ 	.word	0x000132a0
        /*0334*/ 	.short	0x0100
        /*0336*/ 	.byte	0x08
	.zero		1


	//   ....[16]....
        /*0338*/ 	.word	0x00000770
        /*033c*/ 	.word	0x000000ff
        /*0340*/ 	.word	0x00013298
        /*0344*/ 	.short	0x0100
        /*0346*/ 	.byte	0x08
	.zero		1


	//   ....[17]....
        /*0348*/ 	.word	0x00000780
        /*034c*/ 	.word	0x000000ff
        /*0350*/ 	.word	0x000132a8
        /*0354*/ 	.short	0x0100
        /*0356*/ 	.byte	0x08
	.zero		1


	//   ....[18]....
        /*0358*/ 	.word	0x000008b0
        /*035c*/ 	.word	0x000000ff
        /*0360*/ 	.word	0x000132b0
        /*0364*/ 	.short	0x0100
        /*0366*/ 	.byte	0x08
	.zero		1


	//   ....[19]....
        /*0368*/ 	.word	0x000008c0
        /*036c*/ 	.word	0x000000ff
        /*0370*/ 	.word	0x000132c0
        /*0374*/ 	.short	0x0100
        /*0376*/ 	.byte	0x08
	.zero		1


	//   ....[20]....
        /*0378*/ 	.word	0x000008d0
        /*037c*/ 	.word	0x000000ff
        /*0380*/ 	.word	0x000132b8
        /*0384*/ 	.short	0x0100
        /*0386*/ 	.byte	0x08
	.zero		1


	//   ....[21]....
        /*0388*/ 	.word	0x000008e0
        /*038c*/ 	.word	0x000000ff
        /*0390*/ 	.word	0x000132c8
        /*0394*/ 	.short	0x0100
        /*0396*/ 	.byte	0x08
	.zero		1


	//   ....[22]....
        /*0398*/ 	.word	0x00001830
        /*039c*/ 	.word	0x000000ff
        /*03a0*/ 	.word	0x00013200
        /*03a4*/ 	.short	0x010a
        /*03a6*/ 	.byte	0x28
	.zero		1


	//   ....[23]....
        /*03a8*/ 	.word	0x000018c0
        /*03ac*/ 	.word	0x00000003
        /*03b0*/ 	.word	0x00013230
        /*03b4*/ 	.short	0x010a
        /*03b6*/ 	.byte	0x3f
	.zero		1


	//   ....[24]....
        /*03b8*/ 	.word	0x00001900
        /*03bc*/ 	.word	0x00000003
        /*03c0*/ 	.word	0x00013230
        /*03c4*/ 	.short	0x010a
        /*03c6*/ 	.byte	0x3f
	.zero		1


	//   ....[25]....
        /*03c8*/ 	.word	0x00002950
        /*03cc*/ 	.word	0x00000003
        /*03d0*/ 	.word	0x00000000
        /*03d4*/ 	.short	0x0101
        /*03d6*/ 	.byte	0x3f
	.zero		1


	//   ....[26]....
        /*03d8*/ 	.word	0x00004e20
        /*03dc*/ 	.word	0x000000ff
        /*03e0*/ 	.word	0x00013230
        /*03e4*/ 	.short	0x010a
        /*03e6*/ 	.byte	0x07
	.zero		1


	//   ....[27]....
        /*03e8*/ 	.word	0x00004e60
        /*03ec*/ 	.word	0x000000ff
        /*03f0*/ 	.word	0x00013230
        /*03f4*/ 	.short	0x010a
        /*03f6*/ 	.byte	0x07
	.zero		1


	//   ....[28]....
        /*03f8*/ 	.word	0x000052a0
        /*03fc*/ 	.word	0x000000ff
        /*0400*/ 	.word	0x00013250
        /*0404*/ 	.short	0x010a
        /*0406*/ 	.byte	0x0b
	.zero		1


	//   ....[29]....
        /*0408*/ 	.word	0x000052e0
        /*040c*/ 	.word	0x000000ff
        /*0410*/ 	.word	0x00013250
        /*0414*/ 	.short	0x010a
        /*0416*/ 	.byte	0x0b
	.zero		1


	//   ....[30]....
        /*0418*/ 	.word	0x00007e00
        /*041c*/ 	.word	0x00000003
        /*0420*/ 	.word	0x00000000
        /*0424*/ 	.short	0x0101
        /*0426*/ 	.byte	0x3f
	.zero		1


	//   ....[31]....
        /*0428*/ 	.word	0x00008080
        /*042c*/ 	.word	0x000000ff
        /*0430*/ 	.word	0x00000000
        /*0434*/ 	.short	0x0101
        /*0436*/ 	.byte	0x04
	.zero		1


	//   ....[32]....
        /*0438*/ 	.word	0x000085d0
        /*043c*/ 	.word	0x000000ff
        /*0440*/ 	.word	0x00013230
        /*0444*/ 	.short	0x010a
        /*0446*/ 	.byte	0x05
	.zero		1


	//   ....[33]....
        /*0448*/ 	.word	0x00008610
        /*044c*/ 	.word	0x000000ff
        /*0450*/ 	.word	0x00013230
        /*0454*/ 	.short	0x010a
        /*0456*/ 	.byte	0x05
	.zero		1


	//   ....[34]....
        /*0458*/ 	.word	0x00008a60
        /*045c*/ 	.word	0x000000ff
        /*0460*/ 	.word	0x00013250
        /*0464*/ 	.short	0x010a
        /*0466*/ 	.byte	0x05
	.zero		1


	//   ....[35]....
        /*0468*/ 	.word	0x00008aa0
        /*046c*/ 	.word	0x000000ff
        /*0470*/ 	.word	0x00013250
        /*0474*/ 	.short	0x010a
        /*0476*/ 	.byte	0x05
	.zero		1


	//   ....[36]....
        /*0478*/ 	.word	0x0000aa00
        /*047c*/ 	.word	0x00000003
        /*0480*/ 	.word	0x00000000
        /*0484*/ 	.short	0x0101
        /*0486*/ 	.byte	0x3f
	.zero		1


	//   ....[37]....
        /*0488*/ 	.word	0x0000ad10
        /*048c*/ 	.word	0x000000ff
        /*0490*/ 	.word	0x00000000
        /*0494*/ 	.short	0x0101
        /*0496*/ 	.byte	0x04
	.zero		1


	//   ....[38]....
        /*0498*/ 	.word	0x0000b1b0
        /*049c*/ 	.word	0x000000ff
        /*04a0*/ 	.word	0x00013250
        /*04a4*/ 	.short	0x010a
        /*04a6*/ 	.byte	0x05
	.zero		1


	//   ....[39]....
        /*04a8*/ 	.word	0x0000b240
        /*04ac*/ 	.word	0x000000ff
        /*04b0*/ 	.word	0x00013250
        /*04b4*/ 	.short	0x010a
        /*04b6*/ 	.byte	0x05
	.zero		1


	//   ....[40]....
        /*04b8*/ 	.word	0x0000b820
        /*04bc*/ 	.word	0x000000ff
        /*04c0*/ 	.word	0x00000000
        /*04c4*/ 	.short	0x0101
        /*04c6*/ 	.byte	0x04
	.zero		1


	//   ....[41]....
        /*04c8*/ 	.word	0x0000c470
        /*04cc*/ 	.word	0x000000ff
        /*04d0*/ 	.word	0x00000000
        /*04d4*/ 	.short	0x0101
        /*04d6*/ 	.byte	0x05
	.zero		1


	//   ....[42]....
        /*04d8*/ 	.word	0x0000dd50
        /*04dc*/ 	.word	0x00000006
        /*04e0*/ 	.word	0x00013280
        /*04e4*/ 	.short	0x010a
        /*04e6*/ 	.byte	0x3f
	.zero		1


	//   ....[43]....
        /*04e8*/ 	.word	0x0000ded0
        /*04ec*/ 	.word	0x00000006
        /*04f0*/ 	.word	0x00013240
        /*04f4*/ 	.short	0x010a
        /*04f6*/ 	.byte	0x3f
	.zero		1


	//   ....[44]....
        /*04f8*/ 	.word	0x0000e1a0
        /*04fc*/ 	.word	0x000000ff
        /*0500*/ 	.word	0x00013220
        /*0504*/ 	.short	0x010a
        /*0506*/ 	.byte	0x28
	.zero		1


	//   ....[45]....
        /*0508*/ 	.word	0x0000e470
        /*050c*/ 	.word	0x00000003
        /*0510*/ 	.word	0x00013280
        /*0514*/ 	.short	0x010a
        /*0516*/ 	.byte	0x3f
	.zero		1


	//   ....[46]....
        /*0518*/ 	.word	0x0000e680
        /*051c*/ 	.word	0x00000003
        /*0520*/ 	.word	0x00013240
        /*0524*/ 	.short	0x010a
        /*0526*/ 	.byte	0x3f
	.zero		1


	//   ....[47]....
        /*0528*/ 	.word	0x0000e910
        /*052c*/ 	.word	0x0000000c
        /*0530*/ 	.word	0x00013270
        /*0534*/ 	.short	0x010a
        /*0536*/ 	.byte	0x3f
	.zero		1


	//   ....[48]....
        /*0538*/ 	.word	0x0000e980
        /*053c*/ 	.word	0x0000000c
        /*0540*/ 	.word	0x00013260
        /*0544*/ 	.short	0x010a
        /*0546*/ 	.byte	0x3f
	.zero		1


	//   ....[49]....
        /*0548*/ 	.word	0x0000ec40
        /*054c*/ 	.word	0x0000000c
        /*0550*/ 	.word	0x00013250
        /*0554*/ 	.short	0x0101
        /*0556*/ 	.byte	0x3f
	.zero		1


	//   ....[50]....
        /*0558*/ 	.word	0x0000ecc0
        /*055c*/ 	.word	0x00000003
        /*0560*/ 	.word	0x00000000
        /*0564*/ 	.short	0x0101
        /*0566*/ 	.byte	0x3f
	.zero		1


	//   ....[51]....
        /*0568*/ 	.word	0x0000ee50
        /*056c*/ 	.word	0x00000002
        /*0570*/ 	.word	0x00013270
        /*0574*/ 	.short	0x010a
        /*0576*/ 	.byte	0x3f
	.zero		1


	//   ....[52]....
        /*0578*/ 	.word	0x0000eec0
        /*057c*/ 	.word	0x00000002
        /*0580*/ 	.word	0x00013260
        /*0584*/ 	.short	0x010a
        /*0586*/ 	.byte	0x3f
	.zero		1


	//   ....[53]....
        /*0588*/ 	.word	0x0000f180
        /*058c*/ 	.word	0x00000002
        /*0590*/ 	.word	0x00013250
        /*0594*/ 	.short	0x0101
        /*0596*/ 	.byte	0x3f
	.zero		1


	//   ....[54]....
        /*0598*/ 	.word	0x0000f1f0
        /*059c*/ 	.word	0x00000000
        /*05a0*/ 	.word	0x00000000
        /*05a4*/ 	.short	0x0101
        /*05a6*/ 	.byte	0x3f
	.zero		1


	//   ....[55]....
        /*05a8*/ 	.word	0x0000f440
        /*05ac*/ 	.word	0x00000007
        /*05b0*/ 	.word	0x00013220
        /*05b4*/ 	.short	0x010a
        /*05b6*/ 	.byte	0x3f
	.zero		1


	//   ....[56]....
        /*05b8*/ 	.word	0x0000f5d0
        /*05bc*/ 	.word	0x00000005
        /*05c0*/ 	.word	0x00000000
        /*05c4*/ 	.short	0x010a
        /*05c6*/ 	.byte	0x3f
	.zero		1


	//   ....[57]....
        /*05c8*/ 	.word	0x0000f640
        /*05cc*/ 	.word	0x00000003
        /*05d0*/ 	.word	0x00000000
        /*05d4*/ 	.short	0x010a
        /*05d6*/ 	.byte	0x3f
	.zero		1


	//   ....[58]....
        /*05d8*/ 	.word	0x0000f690
        /*05dc*/ 	.word	0x00000003
        /*05e0*/ 	.word	0x00013260
        /*05e4*/ 	.short	0x010a
        /*05e6*/ 	.byte	0x3f
	.zero		1


	//   ....[59]....
        /*05e8*/ 	.word	0x0000f6e0
        /*05ec*/ 	.word	0x00000005
        /*05f0*/ 	.word	0x00013260
        /*05f4*/ 	.short	0x010a
        /*05f6*/ 	.byte	0x3f
	.zero		1


	//   ....[60]....
        /*05f8*/ 	.word	0x0000f720
        /*05fc*/ 	.word	0x00000003
        /*0600*/ 	.word	0x00013280
        /*0604*/ 	.short	0x010a
        /*0606*/ 	.byte	0x3f
	.zero		1


	//   ....[61]....
        /*0608*/ 	.word	0x0000f740
        /*060c*/ 	.word	0x00000005
        /*0610*/ 	.word	0x00013280
        /*0614*/ 	.short	0x010a
        /*0616*/ 	.byte	0x3f
	.zero		1


	//   ....[62]....
        /*0618*/ 	.word	0x0000f7b0
        /*061c*/ 	.word	0x00000003
        /*0620*/ 	.word	0x00013200
        /*0624*/ 	.short	0x010a
        /*0626*/ 	.byte	0x3f
	.zero		1


	//   ....[63]....
        /*0628*/ 	.word	0x0000f800
        /*062c*/ 	.word	0x00000003
        /*0630*/ 	.word	0x00013230
        /*0634*/ 	.short	0x010a
        /*0636*/ 	.byte	0x3f
	.zero		1


	//   ....[64]....
        /*0638*/ 	.word	0x0000f860
        /*063c*/ 	.word	0x0000000b
        /*0640*/ 	.word	0x00013230
        /*0644*/ 	.short	0x010a
        /*0646*/ 	.byte	0x3f
	.zero		1


	//   ....[65]....
        /*0648*/ 	.word	0x0000f8c0
        /*064c*/ 	.word	0x0000000a
        /*0650*/ 	.word	0x00013250
        /*0654*/ 	.short	0x010a
        /*0656*/ 	.byte	0x3f
	.zero		1


	//   ....[66]....
        /*0658*/ 	.word	0x0000f920
        /*065c*/ 	.word	0x0000000a
        /*0660*/ 	.word	0x00013230
        /*0664*/ 	.short	0x010a
        /*0666*/ 	.byte	0x3f
	.zero		1


	//   ....[67]....
        /*0668*/ 	.word	0x0000f980
        /*066c*/ 	.word	0x00000009
        /*0670*/ 	.word	0x00013250
        /*0674*/ 	.short	0x010a
        /*0676*/ 	.byte	0x3f
	.zero		1


	//   ....[68]....
        /*0678*/ 	.word	0x0000f9e0
        /*067c*/ 	.word	0x00000005
        /*0680*/ 	.word	0x00013250
        /*0684*/ 	.short	0x010a
        /*0686*/ 	.byte	0x3f
	.zero		1


	//   ....[69]....
        /*0688*/ 	.word	0x0000fb30
        /*068c*/ 	.word	0x00000006
        /*0690*/ 	.word	0x00013280
        /*0694*/ 	.short	0x010a
        /*0696*/ 	.byte	0x3f
	.zero		1


	//   ....[70]....
        /*0698*/ 	.word	0x0000fb80
        /*069c*/ 	.word	0x00000006
        /*06a0*/ 	.word	0x00013240
        /*06a4*/ 	.short	0x010a
        /*06a6*/ 	.byte	0x3f
	.zero		1


	//   ....[71]....
        /*06a8*/ 	.word	0x0000fbe0
        /*06ac*/ 	.word	0x00000003
        /*06b0*/ 	.word	0x00013220
        /*06b4*/ 	.short	0x010a
        /*06b6*/ 	.byte	0x3f
	.zero		1


	//   ....[72]....
        /*06b8*/ 	.word	0x0000fc30
        /*06bc*/ 	.word	0x00000003
        /*06c0*/ 	.word	0x00013280
        /*06c4*/ 	.short	0x010a
        /*06c6*/ 	.byte	0x3f
	.zero		1


	//   ....[73]....
        /*06c8*/ 	.word	0x0000fc80
        /*06cc*/ 	.word	0x00000003
        /*06d0*/ 	.word	0x00013240
        /*06d4*/ 	.short	0x010a
        /*06d6*/ 	.byte	0x3f
	.zero		1


	//   ....[74]....
        /*06d8*/ 	.word	0x0000fcd0
        /*06dc*/ 	.word	0x0000000c
        /*06e0*/ 	.word	0x00013270
        /*06e4*/ 	.short	0x010a
        /*06e6*/ 	.byte	0x3f
	.zero		1


	//   ....[75]....
        /*06e8*/ 	.word	0x0000fd20
        /*06ec*/ 	.word	0x0000000c
        /*06f0*/ 	.word	0x00013260
        /*06f4*/ 	.short	0x010a
        /*06f6*/ 	.byte	0x3f
	.zero		1


	//   ....[76]....
        /*06f8*/ 	.word	0x0000fd70
        /*06fc*/ 	.word	0x00000002
        /*0700*/ 	.word	0x00013270
        /*0704*/ 	.short	0x010a
        /*0706*/ 	.byte	0x3f
	.zero		1


	//   ....[77]....
        /*0708*/ 	.word	0x0000fdc0
        /*070c*/ 	.word	0x00000002
        /*0710*/ 	.word	0x00013260
        /*0714*/ 	.short	0x010a
        /*0716*/ 	.byte	0x3f
	.zero		1


	//   ....[78]....
        /*0718*/ 	.word	0x0000fe10
        /*071c*/ 	.word	0x00000007
        /*0720*/ 	.word	0x00013220
        /*0724*/ 	.short	0x010a
        /*0726*/ 	.byte	0x3f
	.zero		1


	//   ....[79]....
        /*0728*/ 	.word	0x0000ffb0
        /*072c*/ 	.word	0x00000005
        /*0730*/ 	.word	0x00000000
        /*0734*/ 	.short	0x010a
        /*0736*/ 	.byte	0x3f
	.zero		1


	//   ....[80]....
        /*0738*/ 	.word	0x00010000
        /*073c*/ 	.word	0x00000003
        /*0740*/ 	.word	0x00000000
        /*0744*/ 	.short	0x010a
        /*0746*/ 	.byte	0x3f
	.zero		1


	//   ....[81]....
        /*0748*/ 	.word	0x00010050
        /*074c*/ 	.word	0x00000003
        /*0750*/ 	.word	0x00013260
        /*0754*/ 	.short	0x010a
        /*0756*/ 	.byte	0x3f
	.zero		1


	//   ....[82]....
        /*0758*/ 	.word	0x000100a0
        /*075c*/ 	.word	0x00000005
        /*0760*/ 	.word	0x00013260
        /*0764*/ 	.short	0x010a
        /*0766*/ 	.byte	0x3f
	.zero		1


	//   ....[83]....
        /*0768*/ 	.word	0x000100f0
        /*076c*/ 	.word	0x00000003
        /*0770*/ 	.word	0x00013280
        /*0774*/ 	.short	0x010a
        /*0776*/ 	.byte	0x3f
	.zero		1


	//----- nvinfo : EIATTR_NUM_MBARRIERS
	.align		4
.L_265:
        /*0778*/ 	.byte	0x03, 0x38
        /*077a*/ 	.short	0x0016


	//----- nvinfo : EIATTR_EXIT_INSTR_OFFSETS
	.align		4
        /*077c*/ 	.byte	0x04, 0x1c
        /*077e*/ 	.short	(.L_267 - .L_266)


	//   ....[0]....
.L_266:
        /*0780*/ 	.word	0x00000a00


	//   ....[1]....
        /*0784*/ 	.word	0x0000cc30


	//   ....[2]....
        /*0788*/ 	.word	0x0000f790


	//----- nvinfo : EIATTR_MAX_THREADS
	.align		4
.L_267:
        /*078c*/ 	.byte	0x04, 0x05
        /*078e*/ 	.short	(.L_269 - .L_268)
.L_268:
        /*0790*/ 	.word	0x00000200
        /*0794*/ 	.word	0x00000001
        /*0798*/ 	.word	0x00000001


	//----- nvinfo : EIATTR_CRS_STACK_SIZE
	.align		4
.L_269:
        /*079c*/ 	.byte	0x04, 0x1e
        /*079e*/ 	.short	(.L_271 - .L_270)
.L_270:
        /*07a0*/ 	.word	0x00000000


	//----- nvinfo : EIATTR_CBANK_PARAM_SIZE
	.align		4
.L_271:
        /*07a4*/ 	.byte	0x03, 0x19
        /*07a6*/ 	.short	0x0bf0


	//----- nvinfo : EIATTR_PARAM_CBANK
	.align		4
        /*07a8*/ 	.byte	0x04, 0x0a
        /*07aa*/ 	.short	(.L_273 - .L_272)
	.align		4
.L_272:
        /*07ac*/ 	.word	index@(.nv.constant0._ZN7cutlass13device_kernelIN5flash11enable_sm90INS1_16FlashAttnFwdSm90INS1_25CollectiveMainloopFwdSm90ILi2EN4cute5tupleIJNS5_1CILi1EEES8_S8_EEENS6_IJNS7_ILi192EEENS7_ILi160EEENS7_ILi64EEEEEELi64ENS_12float_e4m3_tEfNS_4arch4Sm90ELb1ELb0ELb1ELb0ELb0ELb0ELb0ELb1ELb1ELb0ELb0ELb0EEENS1_21CollectiveEpilogueFwdINS6_IJSA_SC_SB_EEES9_NS_10bfloat16_tESG_Li384ELb0ELb0ELb0ELb1EEENS1_30DynamicPersistentTileSchedulerILi384ELi128ELb0ELb0ELb1EEEEEEEEEvNT_6ParamsE)
        /*07b0*/ 	.short	0x0210
        /*07b2*/ 	.short	0x0bf0


	//----- nvinfo : EIATTR_SW_WAR
	.align		4
.L_273:
        /*07b4*/ 	.byte	0x04, 0x36
        /*07b6*/ 	.short	(.L_275 - .L_274)
.L_274:
        /*07b8*/ 	.word	0x00000008
.L_275:


//--------------------- .nv.info._ZN7cutlass13device_kernelIN5flash11enable_sm90INS1_16FlashAttnFwdSm90INS1_25CollectiveMainloopFwdSm90ILi2EN4cute5tupleIJNS5_1CILi1EEES8_S8_EEENS6_IJNS7_ILi192EEENS7_ILi160EEENS7_ILi64EEEEEELi64ENS_12float_e4m3_tEfNS_4arch4Sm90ELb1ELb0ELb1ELb1ELb0ELb0ELb0ELb1ELb1ELb0ELb0ELb0EEENS1_21CollectiveEpilogueFwdINS6_IJSA_SC_SB_EEES9_NS_10bfloat16_tESG_Li384ELb1ELb0ELb0ELb1EEENS1_36VarlenDynamicPersistentTileSchedulerILi192ELi160ELi384ELi128ELb0ELb0ELb1ELb1ELb1ELb1EEEEEEEEEvNT_6ParamsE --------------------------
	.section	.nv.info._ZN7cutlass13device_kernelIN5flash11enable_sm90INS1_16FlashAttnFwdSm90INS1_25CollectiveMainloopFwdSm90ILi2EN4cute5tupleIJNS5_1CILi1EEES8_S8_EEENS6_IJNS7_ILi192EEENS7_ILi160EEENS7_ILi64EEEEEELi64ENS_12float_e4m3_tEfNS_4arch4Sm90ELb1ELb0ELb1ELb1ELb0ELb0ELb0ELb1ELb1ELb0ELb0ELb0EEENS1_21CollectiveEpilogueFwdINS6_IJSA_SC_SB_EEES9_NS_10bfloat16_tESG_Li384ELb1ELb0ELb0ELb1EEENS1_36VarlenDynamicPersistentTileSchedulerILi192ELi160ELi384ELi128ELb0ELb0ELb1ELb1ELb1ELb1EEEEEEEEEvNT_6ParamsE,"",@"SHT_CUDA_INFO"
	.sectionflags	@""
	.align	4


	//----- nvinfo : EIATTR_CUDA_API_VERSION
	.align		4
        /*0000*/ 	.byte	0x04, 0x37
        /*0002*/ 	.short	(.L_277 - .L_276)
.L_276:
        /*0004*/ 	.word	0x00000082


	//----- nvinfo : EIATTR_KPARAM_INFO
	.align		4
.L_277:
        /*0008*/ 	.byte	0x04, 0x17
        /*000a*/ 	.short	(.L_279 - .L_278)
.L_278:
        /*000c*/ 	.word	0x00000000
        /*0010*/ 	.short	0x0000
        /*0012*/ 	.short	0x0070
        /*0014*/ 	.byte	0x00, 0xf0, 0x01, 0x28


	//----- nvinfo : EIATTR_SPARSE_MMA_MASK
	.align		4
.L_279:
        /*0018*/ 	.byte	0x03, 0x50
        /*001a*/ 	.short	0x0000


	//----- nvinfo : EIATTR_MAXREG_COUNT
	.align		4
        /*001c*/ 	.byte	0x03, 0x1b
        /*001e*/ 	.short	0x0080


	//----- nvinfo : EIATTR_NUM_BARRIERS
	.align		4
        /*0020*/ 	.byte	0x02, 0x4c
        /*0022*/ 	.byte	0x09
	.zero		1


	//----- nvinfo : EIATTR_EXTERNS
	.align		4
        /*0024*/ 	.byte	0x04, 0x0f
        /*0026*/ 	.short	(.L_281 - .L_280)


	//   ....[0]....
	.align		4
.L_280:
        /*0028*/ 	.word	index@(__assertfail)


	//----- nvinfo : EIATTR_ANNOTATIONS
	.align		4
.L_281:
        /*002c*/ 	.byte	0x04, 0x55
        /*002e*/ 	.short	(.L_283 - .L_282)


	//   ....[0]....
.L_282:
        /*0030*/ 	.word	0x00000001
        /*0034*/ 	.byte	0x20, 0xd9, 0x00, 0x00, 0x01, 0x00, 0x00, 0x00, 0xd0, 0x0c, 0x01, 0x00


	//----- nvinfo : EIATTR_MERCURY_ISA_VERSION
	.align		4
.L_283:
        /*0040*/ 	.byte	0x03, 0x5f
        /*0042*/ 	.short	0x0101


	//----- nvinfo : EIATTR_UNUSED_LOAD_BYTE_OFFSET
	.align		4
        /*0044*/ 	.byte	0x04, 0x44
        /*0046*/ 	.short	(.L_285 - .L_284)


	//   ....[0]....
.L_284:
        /*0048*/ 	.word	0x00000a30
        /*004c*/ 	.word	0x0000fff0


	//   ....[1]....
        /*0050*/ 	.word	0x0000bc10
        /*0054*/ 	.word	0x0000fff0


	//----- nvinfo : EIATTR_INT_WARP_WIDE_INSTR_OFFSETS
	.align		4
.L_285:
        /*0058*/ 	.byte	0x04, 0x31
        /*005a*/ 	.short	(.L_287 - .L_286)


	//   ....[0]....
.L_286:
        /*005c*/ 	.word	0x00000160


	//   ....[1]....
        /*0060*/ 	.word	0x000001a0


	//   ....[2]....
        /*0064*/ 	.word	0x00000210


	//   ....[3]....
        /*0068*/ 	.word	0x0000ecb0


	//   ....[4]....
        /*006c*/ 	.word	0x0000ed40


	//   ....[5]....
        /*0070*/ 	.word	0x0000f440


	//   ....[6]....
        /*0074*/ 	.word	0x00010790


	//   ....[7]....
        /*0078*/ 	.word	0x00010820


	//----- nvinfo : EIATTR_COOP_GROUP_MASK_REGIDS
	.align		4
.L_287:
        /*007c*/ 	.byte	0x04, 0x29
        /*007e*/ 	.short	(.L_289 - .L_288)


	//   ....[0]....
.L_288:
        /*0080*/ 	.word	0xffffffff


	//   ....[1]....
        /*0084*/ 	.word	0xffffffff


	//   ....[2]....
        /*0088*/ 	.word	0xffffffff


	//   ....[3]....
        /*008c*/ 	.word	0xffffffff


	//   ....[4]....
        /*0090*/ 	.word	0xffffffff


	//   ....[5]....
        /*0094*/ 	.word	0xffffffff


	//   ....[6]....
        /*0098*/ 	.word	0xffffffff


	//   ....[7]....
        /*009c*/ 	.word	0xffffffff


	//   ....[8]....
        /*00a0*/ 	.word	0xffffffff


	//   ....[9]....
        /*00a4*/ 	.word	0xffffffff


	//   ....[10]....
        /*00a8*/ 	.word	0xffffffff


	//   ....[11]....
        /*00ac*/ 	.word	0xffffffff


	//   ....[12]....
        /*00b0*/ 	.word	0xffffffff


	//   ....[13]....
        /*00b4*/ 	.word	0xffffffff


	//   ....[14]....
        /*00b8*/ 	.word	0xffffffff


	//   ....[15]....
        /*00bc*/ 	.word	0xffffffff


	//   ....[16]....
        /*00c0*/ 	.word	0xffffffff


	//   ....[17]....
        /*00c4*/ 	.word	0xffffffff


	//   ....[18]....
        /*00c8*/ 	.word	0xffffffff


	//   ....[19]....
        /*00cc*/ 	.word	0xffffffff


	//   ....[20]....
        /*00d0*/ 	.word	0xffffffff


	//   ....[21]....
        /*00d4*/ 	.word	0xffffffff


	//   ....[22]....
        /*00d8*/ 	.word	0xffffffff


	//   ....[23]....
        /*00dc*/ 	.word	0xffffffff


	//   ....[24]....
        /*00e0*/ 	.word	0xffffffff


	//   ....[25]....
        /*00e4*/ 	.word	0xffffffff


	//   ....[26]....
        /*00e8*/ 	.word	0xffffffff


	//   ....[27]....
        /*00ec*/ 	.word	0xffffffff


	//   ....[28]....
        /*00f0*/ 	.word	0xffffffff


	//   ....[29]....
        /*00f4*/ 	.word	0xffffffff


	//   ....[30]....
        /*00f8*/ 	.word	0xffffffff


	//   ....[31]....
        /*00fc*/ 	.word	0xffffffff


	//   ....[32]....
        /*0100*/ 	.word	0xffffffff


	//   ....[33]....
        /*0104*/ 	.word	0xffffffff


	//   ....[34]....
        /*0108*/ 	.word	0xffffffff


	//   ....[35]....
        /*010c*/ 	.word	0xffffffff


	//   ....[36]....
        /*0110*/ 	.word	0xffffffff


	//   ....[37]....
        /*0114*/ 	.word	0xffffffff


	//   ....[38]....
        /*0118*/ 	.word	0xffffffff


	//   ....[39]....
        /*011c*/ 	.word	0xffffffff


	//   ....[40]....
        /*0120*/ 	.word	0xffffffff


	//   ....[41]....
        /*0124*/ 	.word	0xffffffff


	//   ....[42]....
        /*0128*/ 	.word	0xffffffff


	//   ....[43]....
        /*012c*/ 	.word	0xffffffff


	//   ....[44]....
        /*0130*/ 	.word	0xffffffff


	//   ....[45]....
        /*0134*/ 	.word	0xffffffff


	//   ....[46]....
        /*0138*/ 	.word	0xffffffff


	//   ....[47]....
        /*013c*/ 	.word	0xffffffff


	//   ....[48]....
        /*0140*/ 	.word	0xffffffff


	//   ....[49]....
        /*0144*/ 	.word	0xffffffff


	//   ....[50]....
        /*0148*/ 	.word	0xffffffff


	//   ....[51]....
        /*014c*/ 	.word	0xffffffff


	//   ....[52]....
        /*0150*/ 	.word	0xffffffff


	//   ....[53]....
        /*0154*/ 	.word	0xffffffff


	//   ....[54]....
        /*0158*/ 	.word	0xffffffff


	//   ....[55]....
        /*015c*/ 	.word	0xffffffff


	//   ....[56]....
        /*0160*/ 	.word	0xffffffff


	//   ....[57]....
        /*0164*/ 	.word	0xffffffff


	//   ....[58]....
        /*0168*/ 	.word	0xffffffff


	//   ....[59]....
        /*016c*/ 	.word	0xffffffff


	//   ....[60]....
        /*0170*/ 	.word	0xffffffff


	//   ....[61]....
        /*0174*/ 	.word	0xffffffff


	//   ....[62]....
        /*0178*/ 	.word	0xffffffff


	//   ....[63]....
        /*017c*/ 	.word	0xffffffff


	//   ....[64]....
        /*0180*/ 	.word	0xffffffff


	//   ....[65]....
        /*0184*/ 	.word	0xffffffff


	//   ....[66]....
        /*0188*/ 	.word	0xffffffff


	//   ....[67]....
        /*018c*/ 	.word	0xffffffff


	//   ....[68]....
        /*0190*/ 	.word	0xffffffff


	//   ....[69]....
        /*0194*/ 	.word	0xffffffff


	//   ....[70]....
        /*0198*/ 	.word	0xffffffff


	//   ....[71]....
        /*019c*/ 	.word	0xffffffff


	//   ....[72]....
        /*01a0*/ 	.word	0xffffffff


	//   ....[73]....
        /*01a4*/ 	.word	0xffffffff


	//   ....[74]....
        /*01a8*/ 	.word	0xffffffff


	//   ....[75]....
        /*01ac*/ 	.word	0x0500000f


	//   ....[76]....
        /*01b0*/ 	.word	0x0500000f


	//----- nvinfo : EIATTR_COOP_GROUP_INSTR_OFFSETS
	.align		4
.L_289:
        /*01b4*/ 	.byte	0x04, 0x28
        /*01b6*/ 	.short	(.L_291 - .L_290)


	//   ....[0]....
.L_290:
        /*01b8*/ 	.word	0x00000060


	//   ....[1]....
        /*01bc*/ 	.word	0x00000170


	//   ....[2]....
        /*01c0*/ 	.word	0x000001c0


	//   ....[3]....
        /*01c4*/ 	.word	0x000003f0


	//   ....[4]....
        /*01c8*/ 	.word	0x00000550


	//   ....[5]....
        /*01cc*/ 	.word	0x00000670


	//   ....[6]....
        /*01d0*/ 	.word	0x000007d0


	//   ....[7]....
        /*01d4*/ 	.word	0x00001490


	//   ....[8]....
        /*01d8*/ 	.word	0x00002f70


	//   ....[9]....
        /*01dc*/ 	.word	0x00003000


	//   ....[10]....
        /*01e0*/ 	.word	0x00003cb0


	//   ....[11]....
        /*01e4*/ 	.word	0x00003d20


	//   ....[12]....
        /*01e8*/ 	.word	0x00006650


	//   ....[13]....
        /*01ec*/ 	.word	0x000066c0


	//   ....[14]....
        /*01f0*/ 	.word	0x000073a0


	//   ....[15]....
        /*01f4*/ 	.word	0x00007400


	//   ....[16]....
        /*01f8*/ 	.word	0x00009d10


	//   ....[17]....
        /*01fc*/ 	.word	0x00009d30


	//   ....[18]....
        /*0200*/ 	.word	0x00009d60


	//   ....[19]....
        /*0204*/ 	.word	0x00009d80


	//   ....[20]....
        /*0208*/ 	.word	0x0000b670


	//   ....[21]....
        /*020c*/ 	.word	0x0000b680


	//   ....[22]....
        /*0210*/ 	.word	0x0000b700


	//   ....[23]....
        /*0214*/ 	.word	0x0000b710


	//   ....[24]....
        /*0218*/ 	.word	0x0000c120


	//   ....[25]....
        /*021c*/ 	.word	0x0000c130


	//   ....[26]....
        /*0220*/ 	.word	0x0000c140


	//   ....[27]....
        /*0224*/ 	.word	0x0000c150


	//   ....[28]....
        /*0228*/ 	.word	0x0000c160


	//   ....[29]....
        /*022c*/ 	.word	0x0000c170


	//   ....[30]....
        /*0230*/ 	.word	0x0000c180


	//   ....[31]....
        /*0234*/ 	.word	0x0000c190


	//   ....[32]....
        /*0238*/ 	.word	0x0000c1a0


	//   ....[33]....
        /*023c*/ 	.word	0x0000c1b0


	//   ....[34]....
        /*0240*/ 	.word	0x0000c1c0


	//   ....[35]....
        /*0244*/ 	.word	0x0000c1d0


	//   ....[36]....
        /*0248*/ 	.word	0x0000c1e0


	//   ....[37]....
        /*024c*/ 	.word	0x0000c1f0


	//   ....[38]....
        /*0250*/ 	.word	0x0000c220


	//   ....[39]....
        /*0254*/ 	.word	0x0000c250


	//   ....[40]....
        /*0258*/ 	.word	0x0000d8e0


	//   ....[41]....
        /*025c*/ 	.word	0x0000dad0


	//   ....[42]....
        /*0260*/ 	.word	0x0000db00


	//   ....[43]....
        /*0264*/ 	.word	0x0000db30


	//   ....[44]....
        /*0268*/ 	.word	0x0000db60


	//   ....[45]....
        /*026c*/ 	.word	0x0000db90


	//   ....[46]....
        /*0270*/ 	.word	0x0000dbd0


	//   ....[47]....
        /*0274*/ 	.word	0x0000dd50


	//   ....[48]....
        /*0278*/ 	.word	0x0000dd80


	//   ....[49]....
        /*027c*/ 	.word	0x0000ddb0


	//   ....[50]....
        /*0280*/ 	.word	0x0000dde0


	//   ....[51]....
        /*0284*/ 	.word	0x0000de10


	//   ....[52]....
        /*0288*/ 	.word	0x0000de50


	//   ....[53]....
        /*028c*/ 	.word	0x0000dee0


	//   ....[54]....
        /*0290*/ 	.word	0x0000df70


	//   ....[55]....
        /*0294*/ 	.word	0x0000e020


	//   ....[56]....
        /*0298*/ 	.word	0x0000f520


	//   ....[57]....
        /*029c*/ 	.word	0x00010e90


	//   ....[58]....
        /*02a0*/ 	.word	0x00010ec0


	//   ....[59]....
        /*02a4*/ 	.word	0x00010ef0


	//   ....[60]....
        /*02a8*/ 	.word	0x00010f30


	//   ....[61]....
        /*02ac*/ 	.word	0x00010f40


	//   ....[62]....
        /*02b0*/ 	.word	0x00010f70


	//   ....[63]....
        /*02b4*/ 	.word	0x00010fa0


	//   ....[64]....
        /*02b8*/ 	.word	0x00010fb0


	//   ....[65]....
        /*02bc*/ 	.word	0x000110f0


	//   ....[66]....
        /*02c0*/ 	.word	0x00011120


	//   ....[67]....
        /*02c4*/ 	.word	0x00011150


	//   ....[68]....
        /*02c8*/ 	.word	0x00011180


	//   ....[69]....
        /*02cc*/ 	.word	0x000111b0


	//   ....[70]....
        /*02d0*/ 	.word	0x000111f0


	//   ....[71]....
        /*02d4*/ 	.word	0x000112a0


	//   ....[72]....
        /*02d8*/ 	.word	0x00011340


	//   ....[73]....
        /*02dc*/ 	.word	0x000113f0


	//   ....[74]....
        /*02e0*/ 	.word	0x000119f0


	//   ....[75]....
        /*02e4*/ 	.word	0x00011fc0


	//   ....[76]....
        /*02e8*/ 	.word	0x00012430


	//----- nvinfo : EIATTR_REG_RECONFIG
	.align		4
.L_291:
        /*02ec*/ 	.byte	0x01, 0x54
	.zero		2


	//----- nvinfo : EIATTR_SYSCALL_OFFSETS
	.align		4
        /*02f0*/ 	.byte	0x04, 0x46
        /*02f2*/ 	.short	(.L_293 - .L_292)


	//   ....[0]....
.L_292:
        /*02f4*/ 	.word	0x00001670


	//   ....[1]....
        /*02f8*/ 	.word	0x0000eed0


	//   ....[2]....
        /*02fc*/ 	.word	0x0000f010


	//   ....[3]....
        /*0300*/ 	.word	0x0000f150


	//   ....[4]....
        /*0304*/ 	.word	0x0000f270


	//----- nvinfo : EIATTR_MBARRIER_INSTR_OFFSETS
	.align		4
.L_293:
        /*0308*/ 	.byte	0x04, 0x39
        /*030a*/ 	.short	(.L_295 - .L_294)


	//   ....[0]....
.L_294:
        /*030c*/ 	.word	0x000002a0
        /*0310*/ 	.word	0x000000ff
        /*0314*/ 	.word	0x00013200
        /*0318*/ 	.short	0x0100
        /*031a*/ 	.byte	0x08
	.zero		1


	//   ....[1]....
        /*031c*/ 	.word	0x000002b0
        /*0320*/ 	.word	0x000000ff
        /*0324*/ 	.word	0x00013220
        /*0328*/ 	.short	0x0100
        /*032a*/ 	.byte	0x08
	.zero		1


	//   ....[2]....
        /*032c*/ 	.word	0x000003a0
        /*0330*/ 	.word	0x000000ff
        /*0334*/ 	.word	0x00013230
        /*0338*/ 	.short	0x0100
        /*033a*/ 	.byte	0x08
	.zero		1


	//   ....[3]....
        /*033c*/ 	.word	0x000003b0
        /*0340*/ 	.word	0x000000ff
        /*0344*/ 	.word	0x00013240
        /*0348*/ 	.short	0x0100
        /*034a*/ 	.byte	0x08
	.zero		1


	//   ....[4]....
        /*034c*/ 	.word	0x000003c0
        /*0350*/ 	.word	0x000000ff
        /*0354*/ 	.word	0x00013238
        /*0358*/ 	.short	0x0100
        /*035a*/ 	.byte	0x08
	.zero		1


	//   ....[5]....
        /*035c*/ 	.word	0x000003d0
        /*0360*/ 	.word	0x000000ff
        /*0364*/ 	.word	0x00013248
        /*0368*/ 	.short	0x0100
        /*036a*/ 	.byte	0x08
	.zero		1


	//   ....[6]....
        /*036c*/ 	.word	0x00000500
        /*0370*/ 	.word	0x000000ff
        /*0374*/ 	.word	0x00013250
        /*0378*/ 	.short	0x0100
        /*037a*/ 	.byte	0x08
	.zero		1


	//   ....[7]....
        /*037c*/ 	.word	0x00000510
        /*0380*/ 	.word	0x000000ff
        /*0384*/ 	.word	0x00013260
        /*0388*/ 	.short	0x0100
        /*038a*/ 	.byte	0x08
	.zero		1


	//   ....[8]....
        /*038c*/ 	.word	0x00000520
        /*0390*/ 	.word	0x000000ff
        /*0394*/ 	.word	0x00013258
        /*0398*/ 	.short	0x0100
        /*039a*/ 	.byte	0x08
	.zero		1


	//   ....[9]....
        /*039c*/ 	.word	0x00000530
        /*03a0*/ 	.word	0x000000ff
        /*03a4*/ 	.word	0x00013268
        /*03a8*/ 	.short	0x0100
        /*03aa*/ 	.byte	0x08
	.zero		1


	//   ....[10]....
        /*03ac*/ 	.word	0x00000620
        /*03b0*/ 	.word	0x000000ff
        /*03b4*/ 	.word	0x00013270
        /*03b8*/ 	.short	0x0100
        /*03ba*/ 	.byte	0x06
	.zero		1


	//   ....[11]....
        /*03bc*/ 	.word	0x00000630
        /*03c0*/ 	.word	0x000000ff
        /*03c4*/ 	.word	0x00013280
        /*03c8*/ 	.short	0x0100
        /*03ca*/ 	.byte	0x06
	.zero		1


	//   ....[12]....
        /*03cc*/ 	.word	0x00000640
        /*03d0*/ 	.word	0x000000ff
        /*03d4*/ 	.word	0x00013278
        /*03d8*/ 	.short	0x0100
        /*03da*/ 	.byte	0x06
	.zero		1


	//   ....[13]....
        /*03dc*/ 	.word	0x00000650
        /*03e0*/ 	.word	0x000000ff
        /*03e4*/ 	.word	0x00013288
        /*03e8*/ 	.short	0x0100
        /*03ea*/ 	.byte	0x06
	.zero		1


	//   ....[14]....
        /*03ec*/ 	.word	0x00000780
        /*03f0*/ 	.word	0x000000ff
        /*03f4*/ 	.word	0x00013290
        /*03f8*/ 	.short	0x0100
        /*03fa*/ 	.byte	0x08
	.zero		1


	//   ....[15]....
        /*03fc*/ 	.word	0x00000790
        /*0400*/ 	.word	0x000000ff
        /*0404*/ 	.word	0x000132a0
        /*0408*/ 	.short	0x0100
        /*040a*/ 	.byte	0x08
	.zero		1


	//   ....[16]....
        /*040c*/ 	.word	0x000007a0
        /*0410*/ 	.word	0x000000ff
        /*0414*/ 	.word	0x00013298
        /*0418*/ 	.short	0x0100
        /*041a*/ 	.byte	0x08
	.zero		1


	//   ....[17]....
        /*041c*/ 	.word	0x000007b0
        /*0420*/ 	.word	0x000000ff
        /*0424*/ 	.word	0x000132a8
        /*0428*/ 	.short	0x0100
        /*042a*/ 	.byte	0x08
	.zero		1


	//   ....[18]....
        /*042c*/ 	.word	0x000008e0
        /*0430*/ 	.word	0x000000ff
        /*0434*/ 	.word	0x000132b0
        /*0438*/ 	.short	0x0100
        /*043a*/ 	.byte	0x08
	.zero		1


	//   ....[19]....
        /*043c*/ 	.word	0x000008f0
        /*0440*/ 	.word	0x000000ff
        /*0444*/ 	.word	0x000132c0
        /*0448*/ 	.short	0x0100
        /*044a*/ 	.byte	0x08
	.zero		1


	//   ....[20]....
        /*044c*/ 	.word	0x00000900
        /*0450*/ 	.word	0x000000ff
        /*0454*/ 	.word	0x000132b8
        /*0458*/ 	.short	0x0100
        /*045a*/ 	.byte	0x08
	.zero		1


	//   ....[21]....
        /*045c*/ 	.word	0x00000910
        /*0460*/ 	.word	0x000000ff
        /*0464*/ 	.word	0x000132c8
        /*0468*/ 	.short	0x0100
        /*046a*/ 	.byte	0x08
	.zero		1


	//   ....[22]....
        /*046c*/ 	.word	0x000019a0
        /*0470*/ 	.word	0x000000ff
        /*0474*/ 	.word	0x00013200
        /*0478*/ 	.short	0x010a
        /*047a*/ 	.byte	0x2d
	.zero		1


	//   ....[23]....
        /*047c*/ 	.word	0x00001a40
        /*0480*/ 	.word	0x00000002
        /*0484*/ 	.word	0x00013230
        /*0488*/ 	.short	0x010a
        /*048a*/ 	.byte	0x3f
	.zero		1


	//   ....[24]....
        /*048c*/ 	.word	0x00001a80
        /*0490*/ 	.word	0x00000002
        /*0494*/ 	.word	0x00013230
        /*0498*/ 	.short	0x010a
        /*049a*/ 	.byte	0x3f
	.zero		1


	//   ....[25]....
        /*049c*/ 	.word	0x00004010
        /*04a0*/ 	.word	0x0000002d
        /*04a4*/ 	.word	0x00000000
        /*04a8*/ 	.short	0x0101
        /*04aa*/ 	.byte	0x3f
	.zero		1


	//   ....[26]....
        /*04ac*/ 	.word	0x00004fe0
        /*04b0*/ 	.word	0x000000ff
        /*04b4*/ 	.word	0x00013230
        /*04b8*/ 	.short	0x010a
        /*04ba*/ 	.byte	0x15
	.zero		1


	//   ....[27]....
        /*04bc*/ 	.word	0x00005020
        /*04c0*/ 	.word	0x000000ff
        /*04c4*/ 	.word	0x00013230
        /*04c8*/ 	.short	0x010a
        /*04ca*/ 	.byte	0x15
	.zero		1


	//   ....[28]....
        /*04cc*/ 	.word	0x00005470
        /*04d0*/ 	.word	0x000000ff
        /*04d4*/ 	.word	0x00013250
        /*04d8*/ 	.short	0x010a
        /*04da*/ 	.byte	0x0b
	.zero		1


	//   ....[29]....
        /*04dc*/ 	.word	0x000054b0
        /*04e0*/ 	.word	0x000000ff
        /*04e4*/ 	.word	0x00013250
        /*04e8*/ 	.short	0x010a
        /*04ea*/ 	.byte	0x0b
	.zero		1


	//   ....[30]....
        /*04ec*/ 	.word	0x00007f30
        /*04f0*/ 	.word	0x00000002
        /*04f4*/ 	.word	0x00000000
        /*04f8*/ 	.short	0x0101
        /*04fa*/ 	.byte	0x3f
	.zero		1


	//   ....[31]....
        /*04fc*/ 	.word	0x00008210
        /*0500*/ 	.word	0x000000ff
        /*0504*/ 	.word	0x00000000
        /*0508*/ 	.short	0x0101
        /*050a*/ 	.byte	0x06
	.zero		1


	//   ....[32]....
        /*050c*/ 	.word	0x00008750
        /*0510*/ 	.word	0x000000ff
        /*0514*/ 	.word	0x00013230
        /*0518*/ 	.short	0x010a
        /*051a*/ 	.byte	0x06
	.zero		1


	//   ....[33]....
        /*051c*/ 	.word	0x00008790
        /*0520*/ 	.word	0x000000ff
        /*0524*/ 	.word	0x00013230
        /*0528*/ 	.short	0x010a
        /*052a*/ 	.byte	0x06
	.zero		1


	//   ....[34]....
        /*052c*/ 	.word	0x00008be0
        /*0530*/ 	.word	0x000000ff
        /*0534*/ 	.word	0x00013250
        /*0538*/ 	.short	0x010a
        /*053a*/ 	.byte	0x0b
	.zero		1


	//   ....[35]....
        /*053c*/ 	.word	0x00008c20
        /*0540*/ 	.word	0x000000ff
        /*0544*/ 	.word	0x00013250
        /*0548*/ 	.short	0x010a
        /*054a*/ 	.byte	0x0b
	.zero		1


	//   ....[36]....
        /*054c*/ 	.word	0x0000abc0
        /*0550*/ 	.word	0x00000002
        /*0554*/ 	.word	0x00000000
        /*0558*/ 	.short	0x0101
        /*055a*/ 	.byte	0x3f
	.zero		1


	//   ....[37]....
        /*055c*/ 	.word	0x0000ae90
        /*0560*/ 	.word	0x000000ff
        /*0564*/ 	.word	0x00000000
        /*0568*/ 	.short	0x0101
        /*056a*/ 	.byte	0x06
	.zero		1


	//   ....[38]....
        /*056c*/ 	.word	0x0000b340
        /*0570*/ 	.word	0x000000ff
        /*0574*/ 	.word	0x00013250
        /*0578*/ 	.short	0x010a
        /*057a*/ 	.byte	0x0e
	.zero		1


	//   ....[39]....
        /*057c*/ 	.word	0x0000b380
        /*0580*/ 	.word	0x000000ff
        /*0584*/ 	.word	0x00013250
        /*0588*/ 	.short	0x010a
        /*058a*/ 	.byte	0x0e
	.zero		1


	//   ....[40]....
        /*058c*/ 	.word	0x0000b9f0
        /*0590*/ 	.word	0x000000ff
        /*0594*/ 	.word	0x00000000
        /*0598*/ 	.short	0x0101
        /*059a*/ 	.byte	0x04
	.zero		1


	//   ....[41]....
        /*059c*/ 	.word	0x0000cab0
        /*05a0*/ 	.word	0x00000003
        /*05a4*/ 	.word	0x00000000
        /*05a8*/ 	.short	0x0101
        /*05aa*/ 	.byte	0x3f
	.zero		1


	//   ....[42]....
        /*05ac*/ 	.word	0x0000f730
        /*05b0*/ 	.word	0x00000005
        /*05b4*/ 	.word	0x00013280
        /*05b8*/ 	.short	0x010a
        /*05ba*/ 	.byte	0x3f
	.zero		1


	//   ....[43]....
        /*05bc*/ 	.word	0x0000f8d0
        /*05c0*/ 	.word	0x00000005
        /*05c4*/ 	.word	0x00013240
        /*05c8*/ 	.short	0x010a
        /*05ca*/ 	.byte	0x3f
	.zero		1


	//   ....[44]....
        /*05cc*/ 	.word	0x0000fbd0
        /*05d0*/ 	.word	0x000000ff
        /*05d4*/ 	.word	0x00013220
        /*05d8*/ 	.short	0x010a
        /*05da*/ 	.byte	0x29
	.zero		1


	//   ....[45]....
        /*05dc*/ 	.word	0x0000fe50
        /*05e0*/ 	.word	0x00000009
        /*05e4*/ 	.word	0x00013280
        /*05e8*/ 	.short	0x010a
        /*05ea*/ 	.byte	0x3f
	.zero		1


	//   ....[46]....
        /*05ec*/ 	.word	0x000100c0
        /*05f0*/ 	.word	0x00000009
        /*05f4*/ 	.word	0x00013240
        /*05f8*/ 	.short	0x010a
        /*05fa*/ 	.byte	0x3f
	.zero		1


	//   ....[47]....
        /*05fc*/ 	.word	0x00010380
        /*0600*/ 	.word	0x0000000c
        /*0604*/ 	.word	0x00013270
        /*0608*/ 	.short	0x010a
        /*060a*/ 	.byte	0x3f
	.zero		1


	//   ....[48]....
        /*060c*/ 	.word	0x00010400
        /*0610*/ 	.word	0x0000000c
        /*0614*/ 	.word	0x00013260
        /*0618*/ 	.short	0x010a
        /*061a*/ 	.byte	0x3f
	.zero		1


	//   ....[49]....
        /*061c*/ 	.word	0x000106c0
        /*0620*/ 	.word	0x0000000c
        /*0624*/ 	.word	0x00013250
        /*0628*/ 	.short	0x0101
        /*062a*/ 	.byte	0x3f
	.zero		1


	//   ....[50]....
        /*062c*/ 	.word	0x00010730
        /*0630*/ 	.word	0x00000003
        /*0634*/ 	.word	0x00000000
        /*0638*/ 	.short	0x0101
        /*063a*/ 	.byte	0x3f
	.zero		1


	//   ....[51]....
        /*063c*/ 	.word	0x000108f0
        /*0640*/ 	.word	0x00000002
        /*0644*/ 	.word	0x00013270
        /*0648*/ 	.short	0x010a
        /*064a*/ 	.byte	0x3f
	.zero		1


	//   ....[52]....
        /*064c*/ 	.word	0x00010960
        /*0650*/ 	.word	0x00000002
        /*0654*/ 	.word	0x00013260
        /*0658*/ 	.short	0x010a
        /*065a*/ 	.byte	0x3f
	.zero		1


	//   ....[53]....
        /*065c*/ 	.word	0x00010c20
        /*0660*/ 	.word	0x00000002
        /*0664*/ 	.word	0x00013250
        /*0668*/ 	.short	0x0101
        /*066a*/ 	.byte	0x3f
	.zero		1


	//   ....[54]....
        /*066c*/ 	.word	0x00010c90
        /*0670*/ 	.word	0x00000000
        /*0674*/ 	.word	0x00000000
        /*0678*/ 	.short	0x0101
        /*067a*/ 	.byte	0x3f
	.zero		1


	//   ....[55]....
        /*067c*/ 	.word	0x00011970
        /*0680*/ 	.word	0x00000007
        /*0684*/ 	.word	0x00013220
        /*0688*/ 	.short	0x010a
        /*068a*/ 	.byte	0x3f
	.zero		1


	//   ....[56]....
        /*068c*/ 	.word	0x00011b10
        /*0690*/ 	.word	0x00000005
        /*0694*/ 	.word	0x00000000
        /*0698*/ 	.short	0x010a
        /*069a*/ 	.byte	0x3f
	.zero		1


	//   ....[57]....
        /*069c*/ 	.word	0x00011b80
        /*06a0*/ 	.word	0x00000003
        /*06a4*/ 	.word	0x00000000
        /*06a8*/ 	.short	0x010a
        /*06aa*/ 	.byte	0x3f
	.zero		1


	//   ....[58]....
        /*06ac*/ 	.word	0x00011bd0
        /*06b0*/ 	.word	0x00000003
        /*06b4*/ 	.word	0x00013260
        /*06b8*/ 	.short	0x010a
        /*06ba*/ 	.byte	0x3f
	.zero		1


	//   ....[59]....
        /*06bc*/ 	.word	0x00011c20
        /*06c0*/ 	.word	0x00000005
        /*06c4*/ 	.word	0x00013260
        /*06c8*/ 	.short	0x010a
        /*06ca*/ 	.byte	0x3f
	.zero		1


	//   ....[60]....
        /*06cc*/ 	.word	0x00011c60
        /*06d0*/ 	.word	0x00000003
        /*06d4*/ 	.word	0x00013280
        /*06d8*/ 	.short	0x010a
        /*06da*/ 	.byte	0x3f
	.zero		1


	//   ....[61]....
        /*06dc*/ 	.word	0x00011c80
        /*06e0*/ 	.word	0x00000005
        /*06e4*/ 	.word	0x00013280
        /*06e8*/ 	.short	0x010a
        /*06ea*/ 	.byte	0x3f
	.zero		1


	//   ....[62]....
        /*06ec*/ 	.word	0x00011cf0
        /*06f0*/ 	.word	0x00000003
        /*06f4*/ 	.word	0x00013200
        /*06f8*/ 	.short	0x010a
        /*06fa*/ 	.byte	0x3f
	.zero		1


	//   ....[63]....
        /*06fc*/ 	.word	0x00011d40
        /*0700*/ 	.word	0x00000002
        /*0704*/ 	.word	0x00013230
        /*0708*/ 	.short	0x010a
        /*070a*/ 	.byte	0x3f
	.zero		1


	//   ....[64]....
        /*070c*/ 	.word	0x00011da0
        /*0710*/ 	.word	0x00000008
        /*0714*/ 	.word	0x00013230
        /*0718*/ 	.short	0x010a
        /*071a*/ 	.byte	0x3f
	.zero		1


	//   ....[65]....
        /*071c*/ 	.word	0x00011e00
        /*0720*/ 	.word	0x00000008
        /*0724*/ 	.word	0x00013250
        /*0728*/ 	.short	0x010a
        /*072a*/ 	.byte	0x3f
	.zero		1


	//   ....[66]....
        /*072c*/ 	.word	0x00011e60
        /*0730*/ 	.word	0x00000008
        /*0734*/ 	.word	0x00013230
        /*0738*/ 	.short	0x010a
        /*073a*/ 	.byte	0x3f
	.zero		1


	//   ....[67]....
        /*073c*/ 	.word	0x00011ec0
        /*0740*/ 	.word	0x00000008
        /*0744*/ 	.word	0x00013250
        /*0748*/ 	.short	0x010a
        /*074a*/ 	.byte	0x3f
	.zero		1


	//   ....[68]....
        /*074c*/ 	.word	0x00011f20
        /*0750*/ 	.word	0x00000005
        /*0754*/ 	.word	0x00013250
        /*0758*/ 	.short	0x010a
        /*075a*/ 	.byte	0x3f
	.zero		1


	//   ....[69]....
        /*075c*/ 	.word	0x00012070
        /*0760*/ 	.word	0x00000005
        /*0764*/ 	.word	0x00013280
        /*0768*/ 	.short	0x010a
        /*076a*/ 	.byte	0x3f
	.zero		1


	//   ....[70]....
        /*076c*/ 	.word	0x000120c0
        /*0770*/ 	.word	0x00000005
        /*0774*/ 	.word	0x00013240
        /*0778*/ 	.short	0x010a
        /*077a*/ 	.byte	0x3f
	.zero		1


	//   ....[71]....
        /*077c*/ 	.word	0x00012120
        /*0780*/ 	.word	0x00000003
        /*0784*/ 	.word	0x00013220
        /*0788*/ 	.short	0x010a
        /*078a*/ 	.byte	0x3f
	.zero		1


	//   ....[72]....
        /*078c*/ 	.word	0x00012170
        /*0790*/ 	.word	0x00000009
        /*0794*/ 	.word	0x00013280
        /*0798*/ 	.short	0x010a
        /*079a*/ 	.byte	0x3f
	.zero		1


	//   ....[73]....
        /*079c*/ 	.word	0x000121c0
        /*07a0*/ 	.word	0x00000009
        /*07a4*/ 	.word	0x00013240
        /*07a8*/ 	.short	0x010a
        /*07aa*/ 	.byte	0x3f
	.zero		1


	//   ....[74]....
        /*07ac*/ 	.word	0x00012210
        /*07b0*/ 	.word	0x0000000c
        /*07b4*/ 	.word	0x00013270
        /*07b8*/ 	.short	0x010a
        /*07ba*/ 	.byte	0x3f
	.zero		1


	//   ....[75]....
        /*07bc*/ 	.word	0x00012260
        /*07c0*/ 	.word	0x0000000c
        /*07c4*/ 	.word	0x00013260
        /*07c8*/ 	.short	0x010a
        /*07ca*/ 	.byte	0x3f
	.zero		1


	//   ....[76]....
        /*07cc*/ 	.word	0x000122b0
        /*07d0*/ 	.word	0x00000002
        /*07d4*/ 	.word	0x00013270
        /*07d8*/ 	.short	0x010a
        /*07da*/ 	.byte	0x3f
	.zero		1


	//   ....[77]....
        /*07dc*/ 	.word	0x00012300
        /*07e0*/ 	.word	0x00000002
        /*07e4*/ 	.word	0x00013260
        /*07e8*/ 	.short	0x010a
        /*07ea*/ 	.byte	0x3f
	.zero		1


	//   ....[78]....
        /*07ec*/ 	.word	0x00012350
        /*07f0*/ 	.word	0x00000007
        /*07f4*/ 	.word	0x00013220
        /*07f8*/ 	.short	0x010a
        /*07fa*/ 	.byte	0x3f
	.zero		1


	//   ....[79]....
        /*07fc*/ 	.word	0x000124f0
        /*0800*/ 	.word	0x00000005
        /*0804*/ 	.word	0x00000000
        /*0808*/ 	.short	0x010a
        /*080a*/ 	.byte	0x3f
	.zero		1


	//   ....[80]....
        /*080c*/ 	.word	0x00012540
        /*0810*/ 	.word	0x00000003
        /*0814*/ 	.word	0x00000000
        /*0818*/ 	.short	0x010a
        /*081a*/ 	.byte	0x3f
	.zero		1


	//   ....[81]....
        /*081c*/ 	.word	0x00012590
        /*0820*/ 	.word	0x00000003
        /*0824*/ 	.word	0x00013260
        /*0828*/ 	.short	0x010a
        /*082a*/ 	.byte	0x3f
	.zero		1


	//   ....[82]....
        /*082c*/ 	.word	0x000125e0
        /*0830*/ 	.word	0x00000005
        /*0834*/ 	.word	0x00013260
        /*0838*/ 	.short	0x010a
        /*083a*/ 	.byte	0x3f
	.zero		1


	//   ....[83]....
        /*083c*/ 	.word	0x00012630
        /*0840*/ 	.word	0x00000003
        /*0844*/ 	.word	0x00013280
        /*0848*/ 	.short	0x010a
        /*084a*/ 	.byte	0x3f
	.zero		1


	//----- nvinfo : EIATTR_NUM_MBARRIERS
	.align		4
.L_295:
        /*084c*/ 	.byte	0x03, 0x38
        /*084e*/ 	.short	0x0016


	//----- nvinfo : EIATTR_EXIT_INSTR_OFFSETS
	.align		4
        /*0850*/ 	.byte	0x04, 0x1c
        /*0852*/ 	.short	(.L_297 - .L_296)


	//   ....[0]....
.L_296:
        /*0854*/ 	.word	0x00000a70


	//   ....[1]....
        /*0858*/ 	.word	0x0000d8a0


	//   ....[2]....
        /*085c*/ 	.word	0x00011cd0


	//----- nvinfo : EIATTR_MAX_THREADS
	.align		4
.L_297:
        /*0860*/ 	.byte	0x04, 0x05
        /*0862*/ 	.short	(.L_299 - .L_298)
.L_298:
        /*0864*/ 	.word	0x00000200
        /*0868*/ 	.word	0x00000001
        /*086c*/ 	.word	0x00000001


	//----- nvinfo : EIATTR_CRS_STACK_SIZE
	.align		4
.L_299:
        /*0870*/ 	.byte	0x04, 0x1e
        /*0872*/ 	.short	(.L_301 - .L_300)
.L_300:
        /*0874*/ 	.word	0x00000000


	//----- nvinfo : EIATTR_CBANK_PARAM_SIZE
	.align		4
.L_301:
        /*0878*/ 	.byte	0x03, 0x19
        /*087a*/ 	.short	0x0a70


	//----- nvinfo : EIATTR_PARAM_CBANK
	.align		4
        /*087c*/ 	.byte	0x04, 0x0a
        /*087e*/ 	.short	(.L_303 - .L_302)
	.align		4
.L_302:
        /*0880*/ 	.word	index@(.nv.constant0._ZN7cutlass13device_kernelIN5flash11enable_sm90INS1_16FlashAttnFwdSm90INS1_25CollectiveMainloopFwdSm90ILi2EN4cute5tupleIJNS5_1CILi1EEES8_S8_EEENS6_IJNS7_ILi192EEENS7_ILi160EEENS7_ILi64EEEEEELi64ENS_12float_e4m3_tEfNS_4arch4Sm90ELb1ELb0ELb1ELb1ELb0ELb0ELb0ELb1ELb1ELb0ELb0ELb0EEENS1_21CollectiveEpilogueFwdINS6_IJSA_SC_SB_EEES9_NS_10bfloat16_tESG_Li384ELb1ELb0ELb0ELb1EEENS1_36VarlenDynamicPersistentTileSchedulerILi192ELi160ELi384ELi128ELb0ELb0ELb1ELb1ELb1ELb1EEEEEEEEEvNT_6ParamsE)
        /*0884*/ 	.short	0x0210
        /*0886*/ 	.short	0x0a70


	//----- nvinfo : EIATTR_SW_WAR
	.align		4
.L_303:
        /*0888*/ 	.byte	0x04, 0x36
        /*088a*/ 	.short	(.L_305 - .L_304)
.L_304:
        /*088c*/ 	.word	0x00000008
.L_305:


//--------------------- .nv.info._ZN7cutlass13device_kernelIN5flash11enable_sm90INS1_16FlashAttnFwdSm90INS1_25CollectiveMainloopFwdSm90ILi2EN4cute5tupleIJNS5_1CILi1EEES8_S8_EEENS6_IJNS7_ILi192EEENS7_ILi160EEENS7_ILi64EEEEEELi64ENS_12float_e4m3_tEfNS_4arch4Sm90ELb1ELb0ELb1ELb1ELb0ELb1ELb0ELb1ELb1ELb0ELb0ELb0EEENS1_21CollectiveEpilogueFwdINS6_IJSA_SC_SB_EEES9_NS_10bfloat16_tESG_Li384ELb1ELb0ELb0ELb1EEENS1_36VarlenDynamicPersistentTileSchedulerILi192ELi160ELi384ELi128ELb0ELb0ELb1ELb1ELb1ELb1EEEEEEEEEvNT_6ParamsE --------------------------
	.section	.nv.info._ZN7cutlass13device_kernelIN5flash11enable_sm90INS1_16FlashAttnFwdSm90INS1_25CollectiveMainloopFwdSm90ILi2EN4cute5tupleIJNS5_1CILi1EEES8_S8_EEENS6_IJNS7_ILi192EEENS7_ILi160EEENS7_ILi64EEEEEELi64ENS_12float_e4m3_tEfNS_4arch4Sm90ELb1ELb0ELb1ELb1ELb0ELb1ELb0ELb1ELb1ELb0ELb0ELb0EEENS1_21CollectiveEpilogueFwdINS6_IJSA_SC_SB_EEES9_NS_10bfloat16_tESG_Li384ELb1ELb0ELb0ELb1EEENS1_36VarlenDynamicPersistentTileSchedulerILi192ELi160ELi384ELi128ELb0ELb0ELb1ELb1ELb1ELb1EEEEEEEEEvNT_6ParamsE,"",@"SHT_CUDA_INFO"
	.sectionflags	@""
	.align	4


	//----- nvinfo : EIATTR_CUDA_API_VERSION
	.align		4
        /*0000*/ 	.byte	0x04, 0x37
        /*0002*/ 	.short	(.L_307 - .L_306)
.L_306:
        /*0004*/ 	.word	0x00000082


	//----- nvinfo : EIATTR_KPARAM_INFO
	.align		4
.L_307:
        /*0008*/ 	.byte	0x04, 0x17
        /*000a*/ 	.short	(.L_309 - .L_308)
.L_308:
        /*000c*/ 	.word	0x00000000
        /*0010*/ 	.short	0x0000
        /*0012*/ 	.short	0x0070
        /*0014*/ 	.byte	0x00, 0xf0, 0x01, 0x28


	//----- nvinfo : EIATTR_SPARSE_MMA_MASK
	.align		4
.L_309:
        /*0018*/ 	.byte	0x03, 0x50
        /*001a*/ 	.short	0x0000


	//----- nvinfo : EIATTR_MAXREG_COUNT
	.align		4
        /*001c*/ 	.byte	0x03, 0x1b
        /*001e*/ 	.short	0x0080


	//----- nvinfo : EIATTR_NUM_BARRIERS
	.align		4
        /*0020*/ 	.byte	0x02, 0x4c
        /*0022*/ 	.byte	0x10
	.zero		1


	//----- nvinfo : EIATTR_EXTERNS
	.align		4
        /*0024*/ 	.byte	0x04, 0x0f
        /*0026*/ 	.short	(.L_311 - .L_310)


	//   ....[0]....
	.align		4
.L_310:
        /*0028*/ 	.word	index@(__assertfail)


	//----- nvinfo : EIATTR_ANNOTATIONS
	.align		4
.L_311:
        /*002c*/ 	.byte	0x04, 0x55
        /*002e*/ 	.short	(.L_313 - .L_312)


	//   ....[0]....
.L_312:
        /* <DEDUP_REMOVED lines=73> */


	//----- nvinfo : EIATTR_MERCURY_ISA_VERSION
	.align		4
.L_313:
        /*04a8*/ 	.byte	0x03, 0x5f
        /*04aa*/ 	.short	0x0101


	//----- nvinfo : EIATTR_UNUSED_LOAD_BYTE_OFFSET
	.align		4
        /*04ac*/ 	.byte	0x04, 0x44
        /*04ae*/ 	.short	(.L_315 - .L_314)


	//   ....[0]....
.L_314:
        /*04b0*/ 	.word	0x00000ac0
        /*04b4*/ 	.word	0x0000fff0


	//   ....[1]....
        /*04b8*/ 	.word	0x00012d40
        /*04bc*/ 	.word	0x0000fff0


	//----- nvinfo : EIATTR_INT_WARP_WIDE_INSTR_OFFSETS
	.align		4
.L_315:
        /*04c0*/ 	.byte	0x04, 0x31
        /*04c2*/ 	.short	(.L_317 - .L_316)


	//   ....[0]....
.L_316:
        /*04c4*/ 	.word	0x000001b0


	//   ....[1]....
        /*04c8*/ 	.word	0x00000250


	//   ....[2]....
        /*04cc*/ 	.word	0x000002c0


	//   ....[3]....
        /*04d0*/ 	.word	0x00016bc0


	//   ....[4]....
        /*04d4*/ 	.word	0x00016c50


	//   ....[5]....
        /*04d8*/ 	.word	0x00017370


	//   ....[6]....
        /*04dc*/ 	.word	0x000173b0


	//   ....[7]....
        /*04e0*/ 	.word	0x000189c0


	//   ....[8]....
        /*04e4*/ 	.word	0x00018a50


	//----- nvinfo : EIATTR_COOP_GROUP_MASK_REGIDS
	.align		4
.L_317:
        /*04e8*/ 	.byte	0x04, 0x29
        /*04ea*/ 	.short	(.L_319 - .L_318)


	//   ....[0]....
.L_318:
        /*04ec*/ 	.word	0xffffffff


	//   ....[1]....
        /*04f0*/ 	.word	0xffffffff


	//   ....[2]....
        /*04f4*/ 	.word	0xffffffff


	//   ....[3]....
        /*04f8*/ 	.word	0xffffffff


	//   ....[4]....
        /*04fc*/ 	.word	0xffffffff


	//   ....[5]....
        /*0500*/ 	.word	0xffffffff


	//   ....[6]....
        /*0504*/ 	.word	0xffffffff


	//   ....[7]....
        /*0508*/ 	.word	0xffffffff


	//   ....[8]....
        /*050c*/ 	.word	0xffffffff


	//   ....[9]....
        /*0510*/ 	.word	0xffffffff


	//   ....[10]....
        /*0514*/ 	.word	0xffffffff


	//   ....[11]....
        /*0518*/ 	.word	0xffffffff


	//   ....[12]....
        /*051c*/ 	.word	0xffffffff


	//   ....[13]....
        /*0520*/ 	.word	0xffffffff


	//   ....[14]....
        /*0524*/ 	.word	0xffffffff


	//   ....[15]....
        /*0528*/ 	.word	0xffffffff


	//   ....[16]....
        /*052c*/ 	.word	0xffffffff


	//   ....[17]....
        /*0530*/ 	.word	0xffffffff


	//   ....[18]....
        /*0534*/ 	.word	0xffffffff


	//   ....[19]....
        /*0538*/ 	.word	0xffffffff


	//   ....[20]....
        /*053c*/ 	.word	0xffffffff


	//   ....[21]....
        /*0540*/ 	.word	0xffffffff


	//   ....[22]....
        /*0544*/ 	.word	0xffffffff


	//   ....[23]....
        /*0548*/ 	.word	0xffffffff


	//   ....[24]....
        /*054c*/ 	.word	0xffffffff


	//   ....[25]....
        /*0550*/ 	.word	0xffffffff


	//   ....[26]....
        /*0554*/ 	.word	0xffffffff


	//   ....[27]....
        /*0558*/ 	.word	0xffffffff


	//   ....[28]....
        /*055c*/ 	.word	0xffffffff


	//   ....[29]....
        /*0560*/ 	.word	0xffffffff


	//   ....[30]....
        /*0564*/ 	.word	0xffffffff


	//   ....[31]....
        /*0568*/ 	.word	0xffffffff


	//   ....[32]....
        /*056c*/ 	.word	0xffffffff


	//   ....[33]....
        /*0570*/ 	.word	0xffffffff


	//   ....[34]....
        /*0574*/ 	.word	0xffffffff


	//   ....[35]....
        /*0578*/ 	.word	0xffffffff


	//   ....[36]....
        /*057c*/ 	.word	0xffffffff


	//   ....[37]....
        /*0580*/ 	.word	0xffffffff


	//   ....[38]....
        /*0584*/ 	.word	0xffffffff


	//   ....[39]....
        /*0588*/ 	.word	0xffffffff


	//   ....[40]....
        /*058c*/ 	.word	0xffffffff


	//   ....[41]....
        /*0590*/ 	.word	0xffffffff


	//   ....[42]....
        /*0594*/ 	.word	0xffffffff


	//   ....[43]....
        /*0598*/ 	.word	0xffffffff


	//   ....[44]....
        /*059c*/ 	.word	0xffffffff


	//   ....[45]....
        /*05a0*/ 	.word	0xffffffff


	//   ....[46]....
        /*05a4*/ 	.word	0xffffffff


	//   ....[47]....
        /*05a8*/ 	.word	0xffffffff


	//   ....[48]....
        /*05ac*/ 	.word	0xffffffff


	//   ....[49]....
        /*05b0*/ 	.word	0xffffffff


	//   ....[50]....
        /*05b4*/ 	.word	0xffffffff


	//   ....[51]....
        /*05b8*/ 	.word	0xffffffff


	//   ....[52]....
        /*05bc*/ 	.word	0xffffffff


	//   ....[53]....
        /*05c0*/ 	.word	0xffffffff


	//   ....[54]....
        /*05c4*/ 	.word	0xffffffff


	//   ....[55]....
        /*05c8*/ 	.word	0xffffffff


	//   ....[56]....
        /*05cc*/ 	.word	0xffffffff


	//   ....[57]....
        /*05d0*/ 	.word	0xffffffff


	//   ....[58]....
        /*05d4*/ 	.word	0xffffffff


	//   ....[59]....
        /*05d8*/ 	.word	0xffffffff


	//   ....[60]....
        /*05dc*/ 	.word	0xffffffff


	//   ....[61]....
        /*05e0*/ 	.word	0xffffffff


	//   ....[62]....
        /*05e4*/ 	.word	0xffffffff


	//   ....[63]....
        /*05e8*/ 	.word	0xffffffff


	//   ....[64]....
        /*05ec*/ 	.word	0xffffffff


	//   ....[65]....
        /*05f0*/ 	.word	0xffffffff


	//   ....[66]....
        /*05f4*/ 	.word	0xffffffff


	//   ....[67]....
        /*05f8*/ 	.word	0xffffffff


	//   ....[68]....
        /*05fc*/ 	.word	0xffffffff


	//   ....[69]....
        /*0600*/ 	.word	0xffffffff


	//   ....[70]....
        /*0604*/ 	.word	0xffffffff


	//   ....[71]....
        /*0608*/ 	.word	0xffffffff


	//   ....[72]....
        /*060c*/ 	.word	0xffffffff


	//   ....[73]....
        /*0610*/ 	.word	0xffffffff


	//   ....[74]....
        /*0614*/ 	.word	0xffffffff


	//   ....[75]....
        /*0618*/ 	.word	0xffffffff


	//   ....[76]....
        /*061c*/ 	.word	0x0500000f


	//   ....[77]....
        /*0620*/ 	.word	0x0500000f


	//   ....[78]....
        /*0624*/ 	.word	0x0500000f


	//   ....[79]....
        /*0628*/ 	.word	0x0500000f


	//   ....[80]....
        /*062c*/ 	.word	0x0500000f


	//   ....[81]....
        /*0630*/ 	.word	0x0500000f


	//   ....[82]....
        /*0634*/ 	.word	0x0500000f


	//   ....[83]....
        /*0638*/ 	.word	0x0500000f


	//   ....[84]....
        /*063c*/ 	.word	0x0500000f


	//   ....[85]....
        /*0640*/ 	.word	0x0500000f


	//   ....[86]....
        /*0644*/ 	.word	0x0500000f


	//   ....[87]....
        /*0648*/ 	.word	0x0500000f


	//   ....[88]....
        /*064c*/ 	.word	0x0500000f


	//   ....[89]....
        /*0650*/ 	.word	0x0500000f


	//   ....[90]....
        /*0654*/ 	.word	0x0500000f


	//   ....[91]....
        /*0658*/ 	.word	0x0500000f


	//   ....[92]....
        /*065c*/ 	.word	0x0500000f


	//   ....[93]....
        /*0660*/ 	.word	0x0500000f


	//   ....[94]....
        /*0664*/ 	.word	0x0500000f


	//   ....[95]....
        /*0668*/ 	.word	0x0500000f


	//   ....[96]....
        /*066c*/ 	.word	0x0500000f


	//   ....[97]....
        /*0670*/ 	.word	0x0500000f


	//   ....[98]....
        /*0674*/ 	.word	0x0500000f


	//   ....[99]....
        /*0678*/ 	.word	0x0500000f


	//   ....[100]....
        /*067c*/ 	.word	0x0500000f


	//   ....[101]....
        /*0680*/ 	.word	0x0500000f


	//   ....[102]....
        /*0684*/ 	.word	0x0500000f


	//   ....[103]....
        /*0688*/ 	.word	0x0500000f


	//----- nvinfo : EIATTR_COOP_GROUP_INSTR_OFFSETS
	.align		4
.L_319:
        /*068c*/ 	.byte	0x04, 0x28
        /*068e*/ 	.short	(.L_321 - .L_320)


	//   ....[0]....
.L_320:
        /*0690*/ 	.word	0x00000060


	//   ....[1]....
        /*0694*/ 	.word	0x000001c0


	//   ....[2]....
        /*0698*/ 	.word	0x00000270


	//   ....[3]....
        /*069c*/ 	.word	0x00000430


	//   ....[4]....
        /*06a0*/ 	.word	0x00000590


	//   ....[5]....
        /*06a4*/ 	.word	0x000006b0


	//   ....[6]....
        /*06a8*/ 	.word	0x00000810


	//   ....[7]....
        /*06ac*/ 	.word	0x00004fb0


	//   ....[8]....
        /*06b0*/ 	.word	0x00009830


	//   ....[9]....
        /*06b4*/ 	.word	0x00009860


	//   ....[10]....
        /*06b8*/ 	.word	0x0000a5c0


	//   ....[11]....
        /*06bc*/ 	.word	0x0000a5e0


	//   ....[12]....
        /*06c0*/ 	.word	0x0000d540


	//   ....[13]....
        /*06c4*/ 	.word	0x0000d5d0


	//   ....[14]....
        /*06c8*/ 	.word	0x0000e280


	//   ....[15]....
        /*06cc*/ 	.word	0x0000e2e0


	//   ....[16]....
        /*06d0*/ 	.word	0x00010d30


	//   ....[17]....
        /*06d4*/ 	.word	0x00010d50


	//   ....[18]....
        /*06d8*/ 	.word	0x00010d80


	//   ....[19]....
        /*06dc*/ 	.word	0x00010dc0


	//   ....[20]....
        /*06e0*/ 	.word	0x000126b0


	//   ....[21]....
        /*06e4*/ 	.word	0x000126c0


	//   ....[22]....
        /*06e8*/ 	.word	0x000127c0


	//   ....[23]....
        /*06ec*/ 	.word	0x000128a0


	//   ....[24]....
        /*06f0*/ 	.word	0x00013180


	//   ....[25]....
        /*06f4*/ 	.word	0x00013190


	//   ....[26]....
        /*06f8*/ 	.word	0x000131a0


	//   ....[27]....
        /*06fc*/ 	.word	0x000131b0


	//   ....[28]....
        /*0700*/ 	.word	0x000131c0


	//   ....[29]....
        /*0704*/ 	.word	0x000131d0


	//   ....[30]....
        /*0708*/ 	.word	0x000131e0


	//   ....[31]....
        /*070c*/ 	.word	0x000131f0


	//   ....[32]....
        /*0710*/ 	.word	0x00013200


	//   ....[33]....
        /*0714*/ 	.word	0x00013210


	//   ....[34]....
        /*0718*/ 	.word	0x00013220


	//   ....[35]....
        /*071c*/ 	.word	0x00013230


	//   ....[36]....
        /*0720*/ 	.word	0x00013240


	//   ....[37]....
        /*0724*/ 	.word	0x00013250


	//   ....[38]....
        /*0728*/ 	.word	0x00013260


	//   ....[39]....
        /*072c*/ 	.word	0x00013270


	//   ....[40]....
        /*0730*/ 	.word	0x00014a20


	//   ....[41]....
        /*0734*/ 	.word	0x00014bf0


	//   ....[42]....
        /*0738*/ 	.word	0x00014c20


	//   ....[43]....
        /*073c*/ 	.word	0x00014c50


	//   ....[44]....
        /*0740*/ 	.word	0x00014c80


	//   ....[45]....
        /*0744*/ 	.word	0x00014cb0


	//   ....[46]....
        /*0748*/ 	.word	0x00014ce0


	//   ....[47]....
        /*074c*/ 	.word	0x00014e50


	//   ....[48]....
        /*0750*/ 	.word	0x00014e80


	//   ....[49]....
        /*0754*/ 	.word	0x00014eb0


	//   ....[50]....
        /*0758*/ 	.word	0x00014ee0


	//   ....[51]....
        /*075c*/ 	.word	0x00014f10


	//   ....[52]....
        /*0760*/ 	.word	0x00014f40


	//   ....[53]....
        /*0764*/ 	.word	0x00014ff0


	//   ....[54]....
        /*0768*/ 	.word	0x00015050


	//   ....[55]....
        /*076c*/ 	.word	0x000150f0


	//   ....[56]....
        /*0770*/ 	.word	0x00015ef0


	//   ....[57]....
        /*0774*/ 	.word	0x00017560


	//   ....[58]....
        /*0778*/ 	.word	0x000190d0


	//   ....[59]....
        /*077c*/ 	.word	0x00019120


	//   ....[60]....
        /*0780*/ 	.word	0x00019150


	//   ....[61]....
        /*0784*/ 	.word	0x00019180


	//   ....[62]....
        /*0788*/ 	.word	0x00019190


	//   ....[63]....
        /*078c*/ 	.word	0x000191c0


	//   ....[64]....
        /*0790*/ 	.word	0x000191f0


	//   ....[65]....
        /*0794*/ 	.word	0x00019220


	//   ....[66]....
        /*0798*/ 	.word	0x000193a0


	//   ....[67]....
        /*079c*/ 	.word	0x000193d0


	//   ....[68]....
        /*07a0*/ 	.word	0x00019400


	//   ....[69]....
        /*07a4*/ 	.word	0x00019430


	//   ....[70]....
        /*07a8*/ 	.word	0x00019460


	//   ....[71]....
        /*07ac*/ 	.word	0x00019490


	//   ....[72]....
        /*07b0*/ 	.word	0x00019550


	//   ....[73]....
        /*07b4*/ 	.word	0x00019570


	//   ....[74]....
        /*07b8*/ 	.word	0x000195e0


	//   ....[75]....
        /*07bc*/ 	.word	0x00019c80


	//   ....[76]....
        /*07c0*/ 	.word	0x0001a0f0


	//   ....[77]....
        /*07c4*/ 	.word	0x0001a190


	//   ....[78]....
        /*07c8*/ 	.word	0x0001a230


	//   ....[79]....
        /*07cc*/ 	.word	0x0001a2d0


	//   ....[80]....
        /*07d0*/ 	.word	0x0001a3b0


	//   ....[81]....
        /*07d4*/ 	.word	0x0001a450


	//   ....[82]....
        /*07d8*/ 	.word	0x0001a4f0


	//   ....[83]....
        /*07dc*/ 	.word	0x0001a590


	//   ....[84]....
        /*07e0*/ 	.word	0x0001a890


	//   ....[85]....
        /*07e4*/ 	.word	0x0001ab70


	//   ....[86]....
        /*07e8*/ 	.word	0x0001af90


	//   ....[87]....
        /*07ec*/ 	.word	0x0001b030


	//   ....[88]....
        /*07f0*/ 	.word	0x0001b150


	//   ....[89]....
        /*07f4*/ 	.word	0x0001b1c0


	//   ....[90]....
        /*07f8*/ 	.word	0x0001b230


	//   ....[91]....
        /*07fc*/ 	.word	0x0001b2a0


	//   ....[92]....
        /*0800*/ 	.word	0x0001b310


	//   ....[93]....
        /*0804*/ 	.word	0x0001b390


	//   ....[94]....
        /*0808*/ 	.word	0x0001b420


	//   ....[95]....
        /*080c*/ 	.word	0x0001b4b0


	//   ....[96]....
        /*0810*/ 	.word	0x0001b520


	//   ....[97]....
        /*0814*/ 	.word	0x0001b590


	//   ....[98]....
        /*0818*/ 	.word	0x0001b600


	//   ....[99]....
        /*081c*/ 	.word	0x0001b680


	//   ....[100]....
        /*0820*/ 	.word	0x0001b6f0


	//   ....[101]....
        /*0824*/ 	.word	0x0001b790


	//   ....[102]....
        /*0828*/ 	.word	0x0001b820


	//   ....[103]....
        /*082c*/ 	.word	0x0001b940


	//----- nvinfo : EIATTR_REG_RECONFIG
	.align		4
.L_321:
        /*0830*/ 	.byte	0x01, 0x54
	.zero		2


	//----- nvinfo : EIATTR_SYSCALL_OFFSETS
	.align		4
        /*0834*/ 	.byte	0x04, 0x46
        /*0836*/ 	.short	(.L_323 - .L_322)


	//   ....[0]....
.L_322:
        /*0838*/ 	.word	0x000018f0


	//   ....[1]....
        /*083c*/ 	.word	0x00001a40


	//   ....[2]....
        /*0840*/ 	.word	0x00005120


	//   ....[3]....
        /*0844*/ 	.word	0x00005740


	//   ....[4]....
        /*0848*/ 	.word	0x00016dd0


	//   ....[5]....
        /*084c*/ 	.word	0x00016f50


	//   ....[6]....
        /*0850*/ 	.word	0x000170b0


	//   ....[7]....
        /*0854*/ 	.word	0x00017210


	//----- nvinfo : EIATTR_MBARRIER_INSTR_OFFSETS
	.align		4
.L_323:
        /*0858*/ 	.byte	0x04, 0x39
        /*085a*/ 	.short	(.L_325 - .L_324)


	//   ....[0]....
.L_324:
        /*085c*/ 	.word	0x000002e0
        /*0860*/ 	.word	0x000000ff
        /*0864*/ 	.word	0x00013200
        /*0868*/ 	.short	0x0100
        /*086a*/ 	.byte	0x08
	.zero		1


	//   ....[1]....
        /*086c*/ 	.word	0x000002f0
        /*0870*/ 	.word	0x000000ff
        /*0874*/ 	.word	0x00013220
        /*0878*/ 	.short	0x0100
        /*087a*/ 	.byte	0x08
	.zero		1


	//   ....[2]....
        /*087c*/ 	.word	0x000003e0
        /*0880*/ 	.word	0x000000ff
        /*0884*/ 	.word	0x00013230
        /*0888*/ 	.short	0x0100
        /*088a*/ 	.byte	0x08
	.zero		1


	//   ....[3]....
        /*088c*/ 	.word	0x000003f0
        /*0890*/ 	.word	0x000000ff
        /*0894*/ 	.word	0x00013240
        /*0898*/ 	.short	0x0100
        /*089a*/ 	.byte	0x08
	.zero		1


	//   ....[4]....
        /*089c*/ 	.word	0x00000400
        /*08a0*/ 	.word	0x000000ff
        /*08a4*/ 	.word	0x00013238
        /*08a8*/ 	.short	0x0100
        /*08aa*/ 	.byte	0x08
	.zero		1


	//   ....[5]....
        /*08ac*/ 	.word	0x00000410
        /*08b0*/ 	.word	0x000000ff
        /*08b4*/ 	.word	0x00013248
        /*08b8*/ 	.short	0x0100
        /*08ba*/ 	.byte	0x08
	.zero		1


	//   ....[6]....
        /*08bc*/ 	.word	0x00000540
        /*08c0*/ 	.word	0x000000ff
        /*08c4*/ 	.word	0x00013250
        /*08c8*/ 	.short	0x0100
        /*08ca*/ 	.byte	0x08
	.zero		1


	//   ....[7]....
        /*08cc*/ 	.word	0x00000550
        /*08d0*/ 	.word	0x000000ff
        /*08d4*/ 	.word	0x00013260
        /*08d8*/ 	.short	0x0100
        /*08da*/ 	.byte	0x08
	.zero		1


	//   ....[8]....
        /*08dc*/ 	.word	0x00000560
        /*08e0*/ 	.word	0x000000ff
        /*08e4*/ 	.word	0x00013258
        /*08e8*/ 	.short	0x0100
        /*08ea*/ 	.byte	0x08
	.zero		1


	//   ....[9]....
        /*08ec*/ 	.word	0x00000570
        /*08f0*/ 	.word	0x000000ff
        /*08f4*/ 	.word	0x00013268
        /*08f8*/ 	.short	0x0100
        /*08fa*/ 	.byte	0x08
	.zero		1


	//   ....[10]....
        /*08fc*/ 	.word	0x00000660
        /*0900*/ 	.word	0x000000ff
        /*0904*/ 	.word	0x00013270
        /*0908*/ 	.short	0x0100
        /*090a*/ 	.byte	0x06
	.zero		1


	//   ....[11]....
        /*090c*/ 	.word	0x00000670
        /*0910*/ 	.word	0x000000ff
        /*0914*/ 	.word	0x00013280
        /*0918*/ 	.short	0x0100
        /*091a*/ 	.byte	0x06
	.zero		1


	//   ....[12]....
        /*091c*/ 	.word	0x00000680
        /*0920*/ 	.word	0x000000ff
        /*0924*/ 	.word	0x00013278
        /*0928*/ 	.short	0x0100
        /*092a*/ 	.byte	0x06
	.zero		1


	//   ....[13]....
        /*092c*/ 	.word	0x00000690
        /*0930*/ 	.word	0x000000ff
        /*0934*/ 	.word	0x00013288
        /*0938*/ 	.short	0x0100
        /*093a*/ 	.byte	0x06
	.zero		1


	//   ....[14]....
        /*093c*/ 	.word	0x000007c0
        /*0940*/ 	.word	0x000000ff
        /*0944*/ 	.word	0x00013290
        /*0948*/ 	.short	0x0100
        /*094a*/ 	.byte	0x08
	.zero		1


	//   ....[15]....
        /*094c*/ 	.word	0x000007d0
        /*0950*/ 	.word	0x000000ff
        /*0954*/ 	.word	0x000132a0
        /*0958*/ 	.short	0x0100
        /*095a*/ 	.byte	0x08
	.zero		1


	//   ....[16]....
        /*095c*/ 	.word	0x000007e0
        /*0960*/ 	.word	0x000000ff
        /*0964*/ 	.word	0x00013298
        /*0968*/ 	.short	0x0100
        /*096a*/ 	.byte	0x08
	.zero		1


	//   ....[17]....
        /*096c*/ 	.word	0x000007f0
        /*0970*/ 	.word	0x000000ff
        /*0974*/ 	.word	0x000132a8
        /*0978*/ 	.short	0x0100
        /*097a*/ 	.byte	0x08
	.zero		1


	//   ....[18]....
        /*097c*/ 	.word	0x00000920
        /*0980*/ 	.word	0x000000ff
        /*0984*/ 	.word	0x000132b0
        /*0988*/ 	.short	0x0100
        /*098a*/ 	.byte	0x08
	.zero		1


	//   ....[19]....
        /*098c*/ 	.word	0x00000930
        /*0990*/ 	.word	0x000000ff
        /*0994*/ 	.word	0x000132c0
        /*0998*/ 	.short	0x0100
        /*099a*/ 	.byte	0x08
	.zero		1


	//   ....[20]....
        /*099c*/ 	.word	0x00000940
        /*09a0*/ 	.word	0x000000ff
        /*09a4*/ 	.word	0x000132b8
        /*09a8*/ 	.short	0x0100
        /*09aa*/ 	.byte	0x08
	.zero		1


	//   ....[21]....
        /*09ac*/ 	.word	0x00000950
        /*09b0*/ 	.word	0x000000ff
        /*09b4*/ 	.word	0x000132c8
        /*09b8*/ 	.short	0x0100
        /*09ba*/ 	.byte	0x08
	.zero		1


	//   ....[22]....
        /*09bc*/ 	.word	0x000026a0
        /*09c0*/ 	.word	0x0000004b
        /*09c4*/ 	.word	0x00013290
        /*09c8*/ 	.short	0x010a
        /*09ca*/ 	.byte	0x3f
	.zero		1


	//   ....[23]....
        /*09cc*/ 	.word	0x00003740
        /*09d0*/ 	.word	0x0000004b
        /*09d4*/ 	.word	0x00013290
        /*09d8*/ 	.short	0x010a
        /*09da*/ 	.byte	0x3f
	.zero		1


	//   ....[24]....
        /*09dc*/ 	.word	0x000047b0
        /*09e0*/ 	.word	0x0000004b
        /*09e4*/ 	.word	0x00013290
        /*09e8*/ 	.short	0x010a
        /*09ea*/ 	.byte	0x3f
	.zero		1


	//   ....[25]....
        /*09ec*/ 	.word	0x00004940
        /*09f0*/ 	.word	0x00000004
        /*09f4*/ 	.word	0x00000000
        /*09f8*/ 	.short	0x0101
        /*09fa*/ 	.byte	0x3f
	.zero		1


	//   ....[26]....
        /*09fc*/ 	.word	0x00004980
        /*0a00*/ 	.word	0x0000004b
        /*0a04*/ 	.word	0x000132b0
        /*0a08*/ 	.short	0x010a
        /*0a0a*/ 	.byte	0x3f
	.zero		1


	//   ....[27]....
        /*0a0c*/ 	.word	0x00004c00
        /*0a10*/ 	.word	0x0000004b
        /*0a14*/ 	.word	0x00000000
        /*0a18*/ 	.short	0x0101
        /*0a1a*/ 	.byte	0x3f
	.zero		1


	//   ....[28]....
        /*0a1c*/ 	.word	0x00005450
        /*0a20*/ 	.word	0x00000010
        /*0a24*/ 	.word	0x00013200
        /*0a28*/ 	.short	0x010a
        /*0a2a*/ 	.byte	0x3f
	.zero		1


	//   ....[29]....
        /*0a2c*/ 	.word	0x000054a0
        /*0a30*/ 	.word	0x00000010
        /*0a34*/ 	.word	0x00013200
        /*0a38*/ 	.short	0x010a
        /*0a3a*/ 	.byte	0x3f
	.zero		1


	//   ....[30]....
        /*0a3c*/ 	.word	0x00005d60
        /*0a40*/ 	.word	0x00000010
        /*0a44*/ 	.word	0x00013200
        /*0a48*/ 	.short	0x010a
        /*0a4a*/ 	.byte	0x3f
	.zero		1


	//   ....[31]....
        /*0a4c*/ 	.word	0x00007200
        /*0a50*/ 	.word	0x00000010
        /*0a54*/ 	.word	0x00013200
        /*0a58*/ 	.short	0x010a
        /*0a5a*/ 	.byte	0x3f
	.zero		1


	//   ....[32]....
        /*0a5c*/ 	.word	0x00008320
        /*0a60*/ 	.word	0x00000000
        /*0a64*/ 	.word	0x00013230
        /*0a68*/ 	.short	0x010a
        /*0a6a*/ 	.byte	0x3f
	.zero		1


	//   ....[33]....
        /*0a6c*/ 	.word	0x000083d0
        /*0a70*/ 	.word	0x00000000
        /*0a74*/ 	.word	0x00013230
        /*0a78*/ 	.short	0x010a
        /*0a7a*/ 	.byte	0x3f
	.zero		1


	//   ....[34]....
        /*0a7c*/ 	.word	0x0000ade0
        /*0a80*/ 	.word	0x00000008
        /*0a84*/ 	.word	0x00000000
        /*0a88*/ 	.short	0x0101
        /*0a8a*/ 	.byte	0x3f
	.zero		1


	//   ....[35]....
        /*0a8c*/ 	.word	0x0000bae0
        /*0a90*/ 	.word	0x0000000c
        /*0a94*/ 	.word	0x00013230
        /*0a98*/ 	.short	0x010a
        /*0a9a*/ 	.byte	0x3f
	.zero		1


	//   ....[36]....
        /*0a9c*/ 	.word	0x0000bb70
        /*0aa0*/ 	.word	0x0000000c
        /*0aa4*/ 	.word	0x00013230
        /*0aa8*/ 	.short	0x010a
        /*0aaa*/ 	.byte	0x3f
	.zero		1


	//   ....[37]....
        /*0aac*/ 	.word	0x0000c130
        /*0ab0*/ 	.word	0x0000000e
        /*0ab4*/ 	.word	0x00013250
        /*0ab8*/ 	.short	0x010a
        /*0aba*/ 	.byte	0x3f
	.zero		1


	//   ....[38]....
        /*0abc*/ 	.word	0x0000c180
        /*0ac0*/ 	.word	0x0000000e
        /*0ac4*/ 	.word	0x00013250
        /*0ac8*/ 	.short	0x010a
        /*0aca*/ 	.byte	0x3f
	.zero		1


	//   ....[39]....
        /*0acc*/ 	.word	0x0000e8d0
        /*0ad0*/ 	.word	0x0000000c
        /*0ad4*/ 	.word	0x00000000
        /*0ad8*/ 	.short	0x0101
        /*0ada*/ 	.byte	0x3f
	.zero		1


	//   ....[40]....
        /*0adc*/ 	.word	0x0000f3e0
        /*0ae0*/ 	.word	0x0000000e
        /*0ae4*/ 	.word	0x00000000
        /*0ae8*/ 	.short	0x0101
        /*0aea*/ 	.byte	0x3f
	.zero		1


	//   ....[41]....
        /*0aec*/ 	.word	0x0000f540
        /*0af0*/ 	.word	0x0000000a
        /*0af4*/ 	.word	0x00013230
        /*0af8*/ 	.short	0x010a
        /*0afa*/ 	.byte	0x3f
	.zero		1


	//   ....[42]....
        /*0afc*/ 	.word	0x0000f5d0
        /*0b00*/ 	.word	0x0000000a
        /*0b04*/ 	.word	0x00013230
        /*0b08*/ 	.short	0x010a
        /*0b0a*/ 	.byte	0x3f
	.zero		1


	//   ....[43]....
        /*0b0c*/ 	.word	0x0000fb90
        /*0b10*/ 	.word	0x0000000e
        /*0b14*/ 	.word	0x00013250
        /*0b18*/ 	.short	0x010a
        /*0b1a*/ 	.byte	0x3f
	.zero		1


	//   ....[44]....
        /*0b1c*/ 	.word	0x0000fbe0
        /*0b20*/ 	.word	0x0000000e
        /*0b24*/ 	.word	0x00013250
        /*0b28*/ 	.short	0x010a
        /*0b2a*/ 	.byte	0x3f
	.zero		1


	//   ....[45]....
        /*0b2c*/ 	.word	0x00011600
        /*0b30*/ 	.word	0x0000000f
        /*0b34*/ 	.word	0x00000000
        /*0b38*/ 	.short	0x0101
        /*0b3a*/ 	.byte	0x3f
	.zero		1


	//   ....[46]....
        /*0b3c*/ 	.word	0x00012340
        /*0b40*/ 	.word	0x0000000e
        /*0b44*/ 	.word	0x00000000
        /*0b48*/ 	.short	0x0101
        /*0b4a*/ 	.byte	0x3f
	.zero		1


	//   ....[47]....
        /*0b4c*/ 	.word	0x000123c0
        /*0b50*/ 	.word	0x0000000b
        /*0b54*/ 	.word	0x00013250
        /*0b58*/ 	.short	0x010a
        /*0b5a*/ 	.byte	0x3f
	.zero		1


	//   ....[48]....
        /*0b5c*/ 	.word	0x00012410
        /*0b60*/ 	.word	0x0000000b
        /*0b64*/ 	.word	0x00013250
        /*0b68*/ 	.short	0x010a
        /*0b6a*/ 	.byte	0x3f
	.zero		1


	//   ....[49]....
        /*0b6c*/ 	.word	0x00012c80
        /*0b70*/ 	.word	0x00000004
        /*0b74*/ 	.word	0x00000000
        /*0b78*/ 	.short	0x0101
        /*0b7a*/ 	.byte	0x3f
	.zero		1


	//   ....[50]....
        /*0b7c*/ 	.word	0x00013c10
        /*0b80*/ 	.word	0x00000000
        /*0b84*/ 	.word	0x00000000
        /*0b88*/ 	.short	0x0101
        /*0b8a*/ 	.byte	0x3f
	.zero		1


	//   ....[51]....
        /*0b8c*/ 	.word	0x00016000
        /*0b90*/ 	.word	0x00000005
        /*0b94*/ 	.word	0x00013220
        /*0b98*/ 	.short	0x010a
        /*0b9a*/ 	.byte	0x3f
	.zero		1


	//   ....[52]....
        /*0b9c*/ 	.word	0x000160b0
        /*0ba0*/ 	.word	0x00000008
        /*0ba4*/ 	.word	0x000132a0
        /*0ba8*/ 	.short	0x010a
        /*0baa*/ 	.byte	0x3f
	.zero		1


	//   ....[53]....
        /*0bac*/ 	.word	0x000162e0
        /*0bb0*/ 	.word	0x00000008
        /*0bb4*/ 	.word	0x000132c0
        /*0bb8*/ 	.short	0x010a
        /*0bba*/ 	.byte	0x3f
	.zero		1


	//   ....[54]....
        /*0bbc*/ 	.word	0x00016630
        /*0bc0*/ 	.word	0x00000007
        /*0bc4*/ 	.word	0x000132a0
        /*0bc8*/ 	.short	0x010a
        /*0bca*/ 	.byte	0x3f
	.zero		1


	//   ....[55]....
        /*0bcc*/ 	.word	0x00016850
        /*0bd0*/ 	.word	0x00000007
        /*0bd4*/ 	.word	0x000132c0
        /*0bd8*/ 	.short	0x010a
        /*0bda*/ 	.byte	0x3f
	.zero		1


	//   ....[56]....
        /*0bdc*/ 	.word	0x000177c0
        /*0be0*/ 	.word	0x00000005
        /*0be4*/ 	.word	0x00013280
        /*0be8*/ 	.short	0x010a
        /*0bea*/ 	.byte	0x3f
	.zero		1


	//   ....[57]....
        /*0bec*/ 	.word	0x00017980
        /*0bf0*/ 	.word	0x00000005
        /*0bf4*/ 	.word	0x00013240
        /*0bf8*/ 	.short	0x010a
        /*0bfa*/ 	.byte	0x3f
	.zero		1


	//   ....[58]....
        /*0bfc*/ 	.word	0x00017d20
        /*0c00*/ 	.word	0x00000005
        /*0c04*/ 	.word	0x00013220
        /*0c08*/ 	.short	0x010a
        /*0c0a*/ 	.byte	0x3f
	.zero		1


	//   ....[59]....
        /*0c0c*/ 	.word	0x00018010
        /*0c10*/ 	.word	0x00000006
        /*0c14*/ 	.word	0x00013280
        /*0c18*/ 	.short	0x010a
        /*0c1a*/ 	.byte	0x3f
	.zero		1


	//   ....[60]....
        /*0c1c*/ 	.word	0x00018260
        /*0c20*/ 	.word	0x00000006
        /*0c24*/ 	.word	0x00013240
        /*0c28*/ 	.short	0x010a
        /*0c2a*/ 	.byte	0x3f
	.zero		1


	//   ....[61]....
        /*0c2c*/ 	.word	0x00018540
        /*0c30*/ 	.word	0x0000000d
        /*0c34*/ 	.word	0x00013270
        /*0c38*/ 	.short	0x010a
        /*0c3a*/ 	.byte	0x3f
	.zero		1


	//   ....[62]....
        /*0c3c*/ 	.word	0x000185d0
        /*0c40*/ 	.word	0x0000000d
        /*0c44*/ 	.word	0x00013260
        /*0c48*/ 	.short	0x010a
        /*0c4a*/ 	.byte	0x3f
	.zero		1


	//   ....[63]....
        /*0c4c*/ 	.word	0x000188d0
        /*0c50*/ 	.word	0x0000000d
        /*0c54*/ 	.word	0x00013250
        /*0c58*/ 	.short	0x0101
        /*0c5a*/ 	.byte	0x3f
	.zero		1


	//   ....[64]....
        /*0c5c*/ 	.word	0x00018950
        /*0c60*/ 	.word	0x00000004
        /*0c64*/ 	.word	0x00000000
        /*0c68*/ 	.short	0x0101
        /*0c6a*/ 	.byte	0x3f
	.zero		1


	//   ....[65]....
        /*0c6c*/ 	.word	0x00018b10
        /*0c70*/ 	.word	0x00000003
        /*0c74*/ 	.word	0x00013270
        /*0c78*/ 	.short	0x010a
        /*0c7a*/ 	.byte	0x3f
	.zero		1


	//   ....[66]....
        /*0c7c*/ 	.word	0x00018b90
        /*0c80*/ 	.word	0x00000003
        /*0c84*/ 	.word	0x00013260
        /*0c88*/ 	.short	0x010a
        /*0c8a*/ 	.byte	0x3f
	.zero		1


	//   ....[67]....
        /*0c8c*/ 	.word	0x00018ea0
        /*0c90*/ 	.word	0x00000003
        /*0c94*/ 	.word	0x00013250
        /*0c98*/ 	.short	0x0101
        /*0c9a*/ 	.byte	0x3f
	.zero		1


	//   ....[68]....
        /*0c9c*/ 	.word	0x00018f10
        /*0ca0*/ 	.word	0x00000000
        /*0ca4*/ 	.word	0x00000000
        /*0ca8*/ 	.short	0x0101
        /*0caa*/ 	.byte	0x3f
	.zero		1


	//   ....[69]....
        /*0cac*/ 	.word	0x00019c00
        /*0cb0*/ 	.word	0x00000007
        /*0cb4*/ 	.word	0x00013220
        /*0cb8*/ 	.short	0x010a
        /*0cba*/ 	.byte	0x3f
	.zero		1


	//   ....[70]....
        /*0cbc*/ 	.word	0x00019d90
        /*0cc0*/ 	.word	0x00000005
        /*0cc4*/ 	.word	0x00000000
        /*0cc8*/ 	.short	0x010a
        /*0cca*/ 	.byte	0x3f
	.zero		1


	//   ....[71]....
        /*0ccc*/ 	.word	0x00019e00
        /*0cd0*/ 	.word	0x00000003
        /*0cd4*/ 	.word	0x00000000
        /*0cd8*/ 	.short	0x010a
        /*0cda*/ 	.byte	0x3f
	.zero		1


	//   ....[72]....
        /*0cdc*/ 	.word	0x00019e50
        /*0ce0*/ 	.word	0x00000003
        /*0ce4*/ 	.word	0x00013260
        /*0ce8*/ 	.short	0x010a
        /*0cea*/ 	.byte	0x3f
	.zero		1


	//   ....[73]....
        /*0cec*/ 	.word	0x00019ea0
        /*0cf0*/ 	.word	0x00000005
        /*0cf4*/ 	.word	0x00013260
        /*0cf8*/ 	.short	0x010a
        /*0cfa*/ 	.byte	0x3f
	.zero		1


	//   ....[74]....
        /*0cfc*/ 	.word	0x00019ee0
        /*0d00*/ 	.word	0x00000003
        /*0d04*/ 	.word	0x00013280
        /*0d08*/ 	.short	0x010a
        /*0d0a*/ 	.byte	0x3f
	.zero		1


	//   ....[75]....
        /*0d0c*/ 	.word	0x00019f00
        /*0d10*/ 	.word	0x00000005
        /*0d14*/ 	.word	0x00013280
        /*0d18*/ 	.short	0x010a
        /*0d1a*/ 	.byte	0x3f
	.zero		1


	//   ....[76]....
        /*0d1c*/ 	.word	0x00019f60
        /*0d20*/ 	.word	0x0000004b
        /*0d24*/ 	.word	0x00013290
        /*0d28*/ 	.short	0x010a
        /*0d2a*/ 	.byte	0x3f
	.zero		1


	//   ....[77]....
        /*0d2c*/ 	.word	0x00019fb0
        /*0d30*/ 	.word	0x0000004b
        /*0d34*/ 	.word	0x00013290
        /*0d38*/ 	.short	0x010a
        /*0d3a*/ 	.byte	0x3f
	.zero		1


	//   ....[78]....
        /*0d3c*/ 	.word	0x0001a000
        /*0d40*/ 	.word	0x0000004b
        /*0d44*/ 	.word	0x00013290
        /*0d48*/ 	.short	0x010a
        /*0d4a*/ 	.byte	0x3f
	.zero		1


	//   ....[79]....
        /*0d4c*/ 	.word	0x0001a050
        /*0d50*/ 	.word	0x0000004b
        /*0d54*/ 	.word	0x000132b0
        /*0d58*/ 	.short	0x010a
        /*0d5a*/ 	.byte	0x3f
	.zero		1


	//   ....[80]....
        /*0d5c*/ 	.word	0x0001a310
        /*0d60*/ 	.word	0x00000010
        /*0d64*/ 	.word	0x00013200
        /*0d68*/ 	.short	0x010a
        /*0d6a*/ 	.byte	0x3f
	.zero		1


	//   ....[81]....
        /*0d6c*/ 	.word	0x0001a5d0
        /*0d70*/ 	.word	0x00000010
        /*0d74*/ 	.word	0x00013200
        /*0d78*/ 	.short	0x010a
        /*0d7a*/ 	.byte	0x3f
	.zero		1


	//   ....[82]....
        /*0d7c*/ 	.word	0x0001a620
        /*0d80*/ 	.word	0x00000000
        /*0d84*/ 	.word	0x00013230
        /*0d88*/ 	.short	0x010a
        /*0d8a*/ 	.byte	0x3f
	.zero		1


	//   ....[83]....
        /*0d8c*/ 	.word	0x0001a670
        /*0d90*/ 	.word	0x0000000c
        /*0d94*/ 	.word	0x00013230
        /*0d98*/ 	.short	0x010a
        /*0d9a*/ 	.byte	0x3f
	.zero		1


	//   ....[84]....
        /*0d9c*/ 	.word	0x0001a6c0
        /*0da0*/ 	.word	0x0000000e
        /*0da4*/ 	.word	0x00013250
        /*0da8*/ 	.short	0x010a
        /*0daa*/ 	.byte	0x3f
	.zero		1


	//   ....[85]....
        /*0dac*/ 	.word	0x0001a710
        /*0db0*/ 	.word	0x0000000a
        /*0db4*/ 	.word	0x00013230
        /*0db8*/ 	.short	0x010a
        /*0dba*/ 	.byte	0x3f
	.zero		1


	//   ....[86]....
        /*0dbc*/ 	.word	0x0001a760
        /*0dc0*/ 	.word	0x0000000e
        /*0dc4*/ 	.word	0x00013250
        /*0dc8*/ 	.short	0x010a
        /*0dca*/ 	.byte	0x3f
	.zero		1


	//   ....[87]....
        /*0dcc*/ 	.word	0x0001a7b0
        /*0dd0*/ 	.word	0x0000000b
        /*0dd4*/ 	.word	0x00013250
        /*0dd8*/ 	.short	0x010a
        /*0dda*/ 	.byte	0x3f
	.zero		1


	//   ....[88]....
        /*0ddc*/ 	.word	0x0001a950
        /*0de0*/ 	.word	0x00000005
        /*0de4*/ 	.word	0x00013220
        /*0de8*/ 	.short	0x010a
        /*0dea*/ 	.byte	0x3f
	.zero		1


	//   ....[89]....
        /*0dec*/ 	.word	0x0001a9a0
        /*0df0*/ 	.word	0x00000008
        /*0df4*/ 	.word	0x000132a0
        /*0df8*/ 	.short	0x010a
        /*0dfa*/ 	.byte	0x3f
	.zero		1


	//   ....[90]....
        /*0dfc*/ 	.word	0x0001a9f0
        /*0e00*/ 	.word	0x00000008
        /*0e04*/ 	.word	0x000132c0
        /*0e08*/ 	.short	0x010a
        /*0e0a*/ 	.byte	0x3f
	.zero		1


	//   ....[91]....
        /*0e0c*/ 	.word	0x0001aa40
        /*0e10*/ 	.word	0x00000007
        /*0e14*/ 	.word	0x000132a0
        /*0e18*/ 	.short	0x010a
        /*0e1a*/ 	.byte	0x3f
	.zero		1


	//   ....[92]....
        /*0e1c*/ 	.word	0x0001aa90
        /*0e20*/ 	.word	0x00000007
        /*0e24*/ 	.word	0x000132c0
        /*0e28*/ 	.short	0x010a
        /*0e2a*/ 	.byte	0x3f
	.zero		1


	//   ....[93]....
        /*0e2c*/ 	.word	0x0001ac30
        /*0e30*/ 	.word	0x00000005
        /*0e34*/ 	.word	0x00013280
        /*0e38*/ 	.short	0x010a
        /*0e3a*/ 	.byte	0x3f
	.zero		1


	//   ....[94]....
        /*0e3c*/ 	.word	0x0001ac80
        /*0e40*/ 	.word	0x00000005
        /*0e44*/ 	.word	0x00013240
        /*0e48*/ 	.short	0x010a
        /*0e4a*/ 	.byte	0x3f
	.zero		1


	//   ....[95]....
        /*0e4c*/ 	.word	0x0001ad00
        /*0e50*/ 	.word	0x00000004
        /*0e54*/ 	.word	0x00013220
        /*0e58*/ 	.short	0x010a
        /*0e5a*/ 	.byte	0x3f
	.zero		1


	//   ....[96]....
        /*0e5c*/ 	.word	0x0001ad50
        /*0e60*/ 	.word	0x00000006
        /*0e64*/ 	.word	0x00013280
        /*0e68*/ 	.short	0x010a
        /*0e6a*/ 	.byte	0x3f
	.zero		1


	//   ....[97]....
        /*0e6c*/ 	.word	0x0001ada0
        /*0e70*/ 	.word	0x00000006
        /*0e74*/ 	.word	0x00013240
        /*0e78*/ 	.short	0x010a
        /*0e7a*/ 	.byte	0x3f
	.zero		1


	//   ....[98]....
        /*0e7c*/ 	.word	0x0001adf0
        /*0e80*/ 	.word	0x0000000d
        /*0e84*/ 	.word	0x00013270
        /*0e88*/ 	.short	0x010a
        /*0e8a*/ 	.byte	0x3f
	.zero		1


	//   ....[99]....
        /*0e8c*/ 	.word	0x0001ae40
        /*0e90*/ 	.word	0x0000000d
        /*0e94*/ 	.word	0x00013260
        /*0e98*/ 	.short	0x010a
        /*0e9a*/ 	.byte	0x3f
	.zero		1


	//   ....[100]....
        /*0e9c*/ 	.word	0x0001ae90
        /*0ea0*/ 	.word	0x00000003
        /*0ea4*/ 	.word	0x00013270
        /*0ea8*/ 	.short	0x010a
        /*0eaa*/ 	.byte	0x3f
	.zero		1


	//   ....[101]....
        /*0eac*/ 	.word	0x0001aee0
        /*0eb0*/ 	.word	0x00000003
        /*0eb4*/ 	.word	0x00013260
        /*0eb8*/ 	.short	0x010a
        /*0eba*/ 	.byte	0x3f
	.zero		1


	//   ....[102]....
        /*0ebc*/ 	.word	0x0001b860
        /*0ec0*/ 	.word	0x00000007
        /*0ec4*/ 	.word	0x00013220
        /*0ec8*/ 	.short	0x010a
        /*0eca*/ 	.byte	0x3f
	.zero		1


	//   ....[103]....
        /*0ecc*/ 	.word	0x0001ba00
        /*0ed0*/ 	.word	0x00000005
        /*0ed4*/ 	.word	0x00000000
        /*0ed8*/ 	.short	0x010a
        /*0eda*/ 	.byte	0x3f
	.zero		1


	//   ....[104]....
        /*0edc*/ 	.word	0x0001ba50
        /*0ee0*/ 	.word	0x00000003
        /*0ee4*/ 	.word	0x00000000
        /*0ee8*/ 	.short	0x010a
        /*0eea*/ 	.byte	0x3f
	.zero		1


	//   ....[105]....
        /*0eec*/ 	.word	0x0001baa0
        /*0ef0*/ 	.word	0x00000003
        /*0ef4*/ 	.word	0x00013260
        /*0ef8*/ 	.short	0x010a
        /*0efa*/ 	.byte	0x3f
	.zero		1


	//   ....[106]....
        /*0efc*/ 	.word	0x0001baf0
        /*0f00*/ 	.word	0x00000005
        /*0f04*/ 	.word	0x00013260
        /*0f08*/ 	.short	0x010a
        /*0f0a*/ 	.byte	0x3f
	.zero		1


	//   ....[107]....
        /*0f0c*/ 	.word	0x0001bb40
        /*0f10*/ 	.word	0x00000003
        /*0f14*/ 	.word	0x00013280
        /*0f18*/ 	.short	0x010a
        /*0f1a*/ 	.byte	0x3f
	.zero		1


	//----- nvinfo : EIATTR_NUM_MBARRIERS
	.align		4
.L_325:
        /*0f1c*/ 	.byte	0x03, 0x38
        /*0f1e*/ 	.short	0x0016


	//----- nvinfo : EIATTR_EXIT_INSTR_OFFSETS
	.align		4
        /*0f20*/ 	.byte	0x04, 0x1c
        /*0f22*/ 	.short	(.L_327 - .L_326)


	//   ....[0]....
.L_326:
        /*0f24*/ 	.word	0x00019f50


	//----- nvinfo : EIATTR_MAX_THREADS
	.align		4
.L_327:
        /*0f28*/ 	.byte	0x04, 0x05
        /*0f2a*/ 	.short	(.L_329 - .L_328)
.L_328:
        /*0f2c*/ 	.word	0x00000200
        /*0f30*/ 	.word	0x00000001
        /*0f34*/ 	.word	0x00000001


	//----- nvinfo : EIATTR_CRS_STACK_SIZE
	.align		4
.L_329:
        /*0f38*/ 	.byte	0x04, 0x1e
        /*0f3a*/ 	.short	(.L_331 - .L_330)
.L_330:
        /*0f3c*/ 	.word	0x00000000


	//----- nvinfo : EIATTR_CBANK_PARAM_SIZE
	.align		4
.L_331:
        /*0f40*/ 	.byte	0x03, 0x19
        /*0f42*/ 	.short	0x0a70


	//----- nvinfo : EIATTR_PARAM_CBANK
	.align		4
        /*0f44*/ 	.byte	0x04, 0x0a
        /*0f46*/ 	.short	(.L_333 - .L_332)
	.align		4
.L_332:
        /*0f48*/ 	.word	index@(.nv.constant0._ZN7cutlass13device_kernelIN5flash11enable_sm90INS1_16FlashAttnFwdSm90INS1_25CollectiveMainloopFwdSm90ILi2EN4cute5tupleIJNS5_1CILi1EEES8_S8_EEENS6_IJNS7_ILi192EEENS7_ILi160EEENS7_ILi64EEEEEELi64ENS_12float_e4m3_tEfNS_4arch4Sm90ELb1ELb0ELb1ELb1ELb0ELb1ELb0ELb1ELb1ELb0ELb0ELb0EEENS1_21CollectiveEpilogueFwdINS6_IJSA_SC_SB_EEES9_NS_10bfloat16_tESG_Li384ELb1ELb0ELb0ELb1EEENS1_36VarlenDynamicPersistentTileSchedulerILi192ELi160ELi384ELi128ELb0ELb0ELb1ELb1ELb1ELb1EEEEEEEEEvNT_6ParamsE)
        /*0f4c*/ 	.short	0x0210
        /*0f4e*/ 	.short	0x0a70


	//----- nvinfo : EIATTR_SW_WAR
	.align		4
.L_333:
        /*0f50*/ 	.byte	0x04, 0x36
        /*0f52*/ 	.short	(.L_335 - .L_334)
.L_334:
        /*0f54*/ 	.word	0x00000008
.L_335:


//--------------------- .nv.callgraph             --------------------------
	.section	.nv.callgraph,"",@"SHT_CUDA_CALLGRAPH"
	.align	4
	.sectionentsize	8
	.align		4
        /*0000*/ 	.word	0x00000000
	.align		4
        /*0004*/ 	.word	0xffffffff
	.align		4
        /*0008*/ 	.word	index@(_ZN7cutlass13device_kernelIN5flash11enable_sm90INS1_16FlashAttnFwdSm90INS1_25CollectiveMainloopFwdSm90ILi2EN4cute5tupleIJNS5_1CILi1EEES8_S8_EEENS6_IJNS7_ILi192EEENS7_ILi160EEENS7_ILi64EEEEEELi64ENS_12float_e4m3_tEfNS_4arch4Sm90ELb0ELb0ELb1ELb0ELb0ELb0ELb0ELb1ELb1ELb0ELb0ELb0EEENS1_21CollectiveEpilogueFwdINS6_IJSA_SC_SB_EEES9_NS_10bfloat16_tESG_Li384ELb0ELb0ELb0ELb1EEENS1_29StaticPersistentTileSchedulerILb0EEEEEEEEEvNT_6ParamsE)
	.align		4
        /*000c*/ 	.word	index@(__assertfail)
	.align		4
        /*0010*/ 	.word	index@(_ZN7cutlass13device_kernelIN5flash11enable_sm90INS1_16FlashAttnFwdSm90INS1_25CollectiveMainloopFwdSm90ILi2EN4cute5tupleIJNS5_1CILi1EEES8_S8_EEENS6_IJNS7_ILi192EEENS7_ILi160EEENS7_ILi64EEEEEELi64ENS_12float_e4m3_tEfNS_4arch4Sm90ELb0ELb0ELb1ELb1ELb0ELb0ELb0ELb1ELb1ELb0ELb0ELb0EEENS1_21CollectiveEpilogueFwdINS6_IJSA_SC_SB_EEES9_NS_10bfloat16_tESG_Li384ELb1ELb0ELb0ELb1EEENS1_36VarlenDynamicPersistentTileSchedulerILi192ELi160ELi384ELi128ELb0ELb0ELb1ELb0ELb1ELb1EEEEEEEEEvNT_6ParamsE)
	.align		4
        /*0014*/ 	.word	index@(__assertfail)
	.align		4
        /*0018*/ 	.word	index@(_ZN7cutlass13device_kernelIN5flash11enable_sm90INS1_16FlashAttnFwdSm90INS1_25CollectiveMainloopFwdSm90ILi2EN4cute5tupleIJNS5_1CILi1EEES8_S8_EEENS6_IJNS7_ILi192EEENS7_ILi160EEENS7_ILi64EEEEEELi64ENS_12float_e4m3_tEfNS_4arch4Sm90ELb0ELb0ELb1ELb1ELb0ELb1ELb0ELb1ELb1ELb0ELb0ELb0EEENS1_21CollectiveEpilogueFwdINS6_IJSA_SC_SB_EEES9_NS_10bfloat16_tESG_Li384ELb1ELb0ELb0ELb1EEENS1_36VarlenDynamicPersistentTileSchedulerILi192ELi160ELi384ELi128ELb0ELb0ELb1ELb0ELb1ELb1EEEEEEEEEvNT_6ParamsE)
	.align		4
        /*001c*/ 	.word	index@(__assertfail)
	.align		4
        /*0020*/ 	.word	index@(_ZN7cutlass13device_kernelIN5flash11enable_sm90INS1_16FlashAttnFwdSm90INS1_25CollectiveMainloopFwdSm90ILi2EN4cute5tupleIJNS5_1CILi1EEES8_S8_EEENS6_IJNS7_ILi192EEENS7_ILi160EEENS7_ILi64EEEEEELi64ENS_12float_e4m3_tEfNS_4arch4Sm90ELb0ELb1ELb1ELb0ELb0ELb0ELb0ELb1ELb1ELb0ELb0ELb0EEENS1_21CollectiveEpilogueFwdINS6_IJSA_SC_SB_EEES9_NS_10bfloat16_tESG_Li384ELb0ELb0ELb0ELb1EEENS1_30DynamicPersistentTileSchedulerILi384ELi128ELb0ELb0ELb1EEEEEEEEEvNT_6ParamsE)
	.align		4
        /*0024*/ 	.word	index@(__assertfail)
	.align		4
        /*0028*/ 	.word	index@(_ZN7cutlass13device_kernelIN5flash11enable_sm90INS1_16FlashAttnFwdSm90INS1_25CollectiveMainloopFwdSm90ILi2EN4cute5tupleIJNS5_1CILi1EEES8_S8_EEENS6_IJNS7_ILi192EEENS7_ILi160EEENS7_ILi64EEEEEELi64ENS_12float_e4m3_tEfNS_4arch4Sm90ELb0ELb1ELb1ELb1ELb0ELb0ELb0ELb1ELb1ELb0ELb0ELb0EEENS1_21CollectiveEpilogueFwdINS6_IJSA_SC_SB_EEES9_NS_10bfloat16_tESG_Li384ELb1ELb0ELb0ELb1EEENS1_36VarlenDynamicPersistentTileSchedulerILi192ELi160ELi384ELi128ELb0ELb0ELb1ELb1ELb0ELb1EEEEEEEEEvNT_6ParamsE)
	.align		4
        /*002c*/ 	.word	index@(__assertfail)
	.align		4
        /*0030*/ 	.word	index@(_ZN7cutlass13device_kernelIN5flash11enable_sm90INS1_16FlashAttnFwdSm90INS1_25CollectiveMainloopFwdSm90ILi2EN4cute5tupleIJNS5_1CILi1EEES8_S8_EEENS6_IJNS7_ILi192EEENS7_ILi160EEENS7_ILi64EEEEEELi64ENS_12float_e4m3_tEfNS_4arch4Sm90ELb0ELb1ELb1ELb1ELb0ELb1ELb0ELb1ELb1ELb0ELb0ELb0EEENS1_21CollectiveEpilogueFwdINS6_IJSA_SC_SB_EEES9_NS_10bfloat16_tESG_Li384ELb1ELb0ELb0ELb1EEENS1_36VarlenDynamicPersistentTileSchedulerILi192ELi160ELi384ELi128ELb0ELb0ELb1ELb1ELb0ELb1EEEEEEEEEvNT_6ParamsE)
	.align		4
        /*0034*/ 	.word	index@(__assertfail)
	.align		4
        /*0038*/ 	.word	index@(_ZN7cutlass13device_kernelIN5flash11enable_sm90INS1_16FlashAttnFwdSm90INS1_25CollectiveMainloopFwdSm90ILi2EN4cute5tupleIJNS5_1CILi1EEES8_S8_EEENS6_IJNS7_ILi192EEENS7_ILi160EEENS7_ILi64EEEEEELi64ENS_12float_e4m3_tEfNS_4arch4Sm90ELb1ELb0ELb1ELb0ELb0ELb0ELb0ELb1ELb1ELb0ELb0ELb0EEENS1_21CollectiveEpilogueFwdINS6_IJSA_SC_SB_EEES9_NS_10bfloat16_tESG_Li384ELb0ELb0ELb0ELb1EEENS1_30DynamicPersistentTileSchedulerILi384ELi128ELb0ELb0ELb1EEEEEEEEEvNT_6ParamsE)
	.align		4
        /*003c*/ 	.word	index@(__assertfail)
	.align		4
        /*0040*/ 	.word	index@(_ZN7cutlass13device_kernelIN5flash11enable_sm90INS1_16FlashAttnFwdSm90INS1_25CollectiveMainloopFwdSm90ILi2EN4cute5tupleIJNS5_1CILi1EEES8_S8_EEENS6_IJNS7_ILi192EEENS7_ILi160EEENS7_ILi64EEEEEELi64ENS_12float_e4m3_tEfNS_4arch4Sm90ELb1ELb0ELb1ELb1ELb0ELb0ELb0ELb1ELb1ELb0ELb0ELb0EEENS1_21CollectiveEpilogueFwdINS6_IJSA_SC_SB_EEES9_NS_10bfloat16_tESG_Li384ELb1ELb0ELb0ELb1EEENS1_36VarlenDynamicPersistentTileSchedulerILi192ELi160ELi384ELi128ELb0ELb0ELb1ELb1ELb1ELb1EEEEEEEEEvNT_6ParamsE)
	.align		4
        /*0044*/ 	.word	index@(__assertfail)
	.align		4
        /*0048*/ 	.word	index@(_ZN7cutlass13device_kernelIN5flash11enable_sm90INS1_16FlashAttnFwdSm90INS1_25CollectiveMainloopFwdSm90ILi2EN4cute5tupleIJNS5_1CILi1EEES8_S8_EEENS6_IJNS7_ILi192EEENS7_ILi160EEENS7_ILi64EEEEEELi64ENS_12float_e4m3_tEfNS_4arch4Sm90ELb1ELb0ELb1ELb1ELb0ELb1ELb0ELb1ELb1ELb0ELb0ELb0EEENS1_21CollectiveEpilogueFwdINS6_IJSA_SC_SB_EEES9_NS_10bfloat16_tESG_Li384ELb1ELb0ELb0ELb1EEENS1_36VarlenDynamicPersistentTileSchedulerILi192ELi160ELi384ELi128ELb0ELb0ELb1ELb1ELb1ELb1EEEEEEEEEvNT_6ParamsE)
	.align		4
        /*004c*/ 	.word	index@(__assertfail)
	.align		4
        /*0050*/ 	.word	0x00000000
	.align		4
        /*0054*/ 	.word	0xfffffffe
	.align		4
        /*0058*/ 	.word	0x00000000
	.align		4
        /*005c*/ 	.word	0xfffffffd
	.align		4
        /*0060*/ 	.word	0x00000000
	.align		4
        /*0064*/ 	.word	0xfffffffc


//--------------------- .nv.constant4             --------------------------
	.section	.nv.constant4,"a",@progbits
	.align	8
	.align		8
.nv.constant4:
        /*0000*/ 	.dword	__assertfail
	.align		8
        /*0008*/ 	.dword	__unnamed_1
	.align		8
        /*0010*/ 	.dword	__unnamed_2
	.align		8
        /*0018*/ 	.dword	__unnamed_3
	.align		8
        /*0020*/ 	.dword	__unnamed_4
	.align		8
        /*0028*/ 	.dword	__unnamed_5
	.align		8
        /*0030*/ 	.dword	__unnamed_6
	.align		8
        /*0038*/ 	.dword	_ZZN5flash28permute_output_fp8_VcolmajorIN4cute6TensorINS1_11ArrayEngineIN7cutlass10bfloat16_tELm32EEENS1_6LayoutINS1_5tupleIJNS8_IJNS1_1CILi2EEESA_NS9_ILi8EEEEEENS9_ILi1EEESD_EEENS8_IJNS8_IJSD_SA_NS9_ILi4EEEEEENS9_ILi0EEESH_EEEEEEEEEvRT_E9upper_map
	.align		8
        /*0040*/ 	.dword	_ZN73_INTERNAL_95c1d04c_37_flash_fwd_hdim64_e4m3_softcap_sm90_cu_3fbc093a_33014cuda3std3__45__cpo5beginE
	.align		8
        /*0048*/ 	.dword	_ZN73_INTERNAL_95c1d04c_37_flash_fwd_hdim64_e4m3_softcap_sm90_cu_3fbc093a_33014cuda3std3__45__cpo3endE
	.align		8
        /*0050*/ 	.dword	_ZN73_INTERNAL_95c1d04c_37_flash_fwd_hdim64_e4m3_softcap_sm90_cu_3fbc093a_33014cuda3std3__45__cpo6cbeginE
	.align		8
        /*0058*/ 	.dword	_ZN73_INTERNAL_95c1d04c_37_flash_fwd_hdim64_e4m3_softcap_sm90_cu_3fbc093a_33014cuda3std3__45__cpo4cendE
	.align		8
        /*0060*/ 	.dword	_ZN73_INTERNAL_95c1d04c_37_flash_fwd_hdim64_e4m3_softcap_sm90_cu_3fbc093a_33014cuda3std3__475_GLOBAL__N__95c1d04c_37_flash_fwd_hdim64_e4m3_softcap_sm90_cu_3fbc093a_33016ignoreE
	.align		8
        /*0068*/ 	.dword	_ZN73_INTERNAL_95c1d04c_37_flash_fwd_hdim64_e4m3_softcap_sm90_cu_3fbc093a_33014cuda3std3__419piecewise_constructE
	.align		8
        /*0070*/ 	.dword	_ZN73_INTERNAL_95c1d04c_37_flash_fwd_hdim64_e4m3_softcap_sm90_cu_3fbc093a_33014cuda3std3__48in_placeE
	.align		8
        /*0078*/ 	.dword	_ZN73_INTERNAL_95c1d04c_37_flash_fwd_hdim64_e4m3_softcap_sm90_cu_3fbc093a_33014cuda3std6ranges3__45__cpo4swapE
	.align		8
        /*0080*/ 	.dword	_ZN73_INTERNAL_95c1d04c_37_flash_fwd_hdim64_e4m3_softcap_sm90_cu_3fbc093a_33014cuda3std6ranges3__45__cpo9iter_moveE
	.align		8
        /*0088*/ 	.dword	_ZN73_INTERNAL_95c1d04c_37_flash_fwd_hdim64_e4m3_softcap_sm90_cu_3fbc093a_33014cute7productE
	.align		8
        /*0090*/ 	.dword	_ZN73_INTERNAL_95c1d04c_37_flash_fwd_hdim64_e4m3_softcap_sm90_cu_3fbc093a_33014cute1_E
	.align		8
        /*0098*/ 	.dword	$str$23
	.align		8
        /*00a0*/ 	.dword	$str$24


//--------------------- .text._ZN7cutlass13device_kernelIN5flash11enable_sm90INS1_16FlashAttnFwdSm90INS1_25CollectiveMainloopFwdSm90ILi2EN4cute5tupleIJNS5_1CILi1EEES8_S8_EEENS6_IJNS7_ILi192EEENS7_ILi160EEENS7_ILi64EEEEEELi64ENS_12float_e4m3_tEfNS_4arch4Sm90ELb0ELb0ELb1ELb0ELb0ELb0ELb0ELb1ELb1ELb0ELb0ELb0EEENS1_21CollectiveEpilogueFwdINS6_IJSA_SC_SB_EEES9_NS_10bfloat16_tESG_Li384ELb0ELb0ELb0ELb1EEENS1_29StaticPersistentTileSchedulerILb0EEEEEEEEEvNT_6ParamsE --------------------------
	.section	.text._ZN7cutlass13device_kernelIN5flash11enable_sm90INS1_16FlashAttnFwdSm90INS1_25CollectiveMainloopFwdSm90ILi2EN4cute5tupleIJNS5_1CILi1EEES8_S8_EEENS6_IJNS7_ILi192EEENS7_ILi160EEENS7_ILi64EEEEEELi64ENS_12float_e4m3_tEfNS_4arch4Sm90ELb0ELb0ELb1ELb0ELb0ELb0ELb0ELb1ELb1ELb0ELb0ELb0EEENS1_21CollectiveEpilogueFwdINS6_IJSA_SC_SB_EEES9_NS_10bfloat16_tESG_Li384ELb0ELb0ELb0ELb1EEENS1_29StaticPersistentTileSchedulerILb0EEEEEEEEEvNT_6ParamsE,"ax",@progbits
	.align	128
.text._ZN7cutlass13device_kernelIN5flash11enable_sm90INS1_16FlashAttnFwdSm90INS1_25CollectiveMainloopFwdSm90ILi2EN4cute5tupleIJNS5_1CILi1EEES8_S8_EEENS6_IJNS7_ILi192EEENS7_ILi160EEENS7_ILi64EEEEEELi64ENS_12float_e4m3_tEfNS_4arch4Sm90ELb0ELb0ELb1ELb0ELb0ELb0ELb0ELb1ELb1ELb0ELb0ELb0EEENS1_21CollectiveEpilogueFwdINS6_IJSA_SC_SB_EEES9_NS_10bfloat16_tESG_Li384ELb0ELb0ELb0ELb1EEENS1_29StaticPersistentTileSchedulerILb0EEEEEEEEEvNT_6ParamsE:
        .type           _ZN7cutlass13device_kernelIN5flash11enable_sm90INS1_16FlashAttnFwdSm90INS1_25CollectiveMainloopFwdSm90ILi2EN4cute5tupleIJNS5_1CILi1EEES8_S8_EEENS6_IJNS7_ILi192EEENS7_ILi160EEENS7_ILi64EEEEEELi64ENS_12float_e4m3_tEfNS_4arch4Sm90ELb0ELb0ELb1ELb0ELb0ELb0ELb0ELb1ELb1ELb0ELb0ELb0EEENS1_21CollectiveEpilogueFwdINS6_IJSA_SC_SB_EEES9_NS_10bfloat16_tESG_Li384ELb0ELb0ELb0ELb1EEENS1_29StaticPersistentTileSchedulerILb0EEEEEEEEEvNT_6ParamsE,@function
        .size           _ZN7cutlass13device_kernelIN5flash11enable_sm90INS1_16FlashAttnFwdSm90INS1_25CollectiveMainloopFwdSm90ILi2EN4cute5tupleIJNS5_1CILi1EEES8_S8_EEENS6_IJNS7_ILi192EEENS7_ILi160EEENS7_ILi64EEEEEELi64ENS_12float_e4m3_tEfNS_4arch4Sm90ELb0ELb0ELb1ELb0ELb0ELb0ELb0ELb1ELb1ELb0ELb0ELb0EEENS1_21CollectiveEpilogueFwdINS6_IJSA_SC_SB_EEES9_NS_10bfloat16_tESG_Li384ELb0ELb0ELb0ELb1EEENS1_29StaticPersistentTileSchedulerILb0EEEEEEEEEvNT_6ParamsE,(.L_x_2162 - _ZN7cutlass13device_kernelIN5flash11enable_sm90INS1_16FlashAttnFwdSm90INS1_25CollectiveMainloopFwdSm90ILi2EN4cute5tupleIJNS5_1CILi1EEES8_S8_EEENS6_IJNS7_ILi192EEENS7_ILi160EEENS7_ILi64EEEEEELi64ENS_12float_e4m3_tEfNS_4arch4Sm90ELb0ELb0ELb1ELb0ELb0ELb0ELb0ELb1ELb1ELb0ELb0ELb0EEENS1_21CollectiveEpilogueFwdINS6_IJSA_SC_SB_EEES9_NS_10bfloat16_tESG_Li384ELb0ELb0ELb0ELb1EEENS1_29StaticPersistentTileSchedulerILb0EEEEEEEEEvNT_6ParamsE)
        .other          _ZN7cutlass13device_kernelIN5flash11enable_sm90INS1_16FlashAttnFwdSm90INS1_25CollectiveMainloopFwdSm90ILi2EN4cute5tupleIJNS5_1CILi1EEES8_S8_EEENS6_IJNS7_ILi192EEENS7_ILi160EEENS7_ILi64EEEEEELi64ENS_12float_e4m3_tEfNS_4arch4Sm90ELb0ELb0ELb1ELb0ELb0ELb0ELb0ELb1ELb1ELb0ELb0ELb0EEENS1_21CollectiveEpilogueFwdINS6_IJSA_SC_SB_EEES9_NS_10bfloat16_tESG_Li384ELb0ELb0ELb0ELb1EEENS1_29StaticPersistentTileSchedulerILb0EEEEEEEEEvNT_6ParamsE,@"STO_CUDA_ENTRY STV_DEFAULT"
_ZN7cutlass13device_kernelIN5flash11enable_sm90INS1_16FlashAttnFwdSm90INS1_25CollectiveMainloopFwdSm90ILi2EN4cute5tupleIJNS5_1CILi1EEES8_S8_EEENS6_IJNS7_ILi192EEENS7_ILi160EEENS7_ILi64EEEEEELi64ENS_12float_e4m3_tEfNS_4arch4Sm90ELb0ELb0ELb1ELb0ELb0ELb0ELb0ELb1ELb1ELb0ELb0ELb0EEENS1_21CollectiveEpilogueFwdINS6_IJSA_SC_SB_EEES9_NS_10bfloat16_tESG_Li384ELb0ELb0ELb0ELb1EEENS1_29StaticPersistentTileSchedulerILb0EEEEEEEEEvNT_6ParamsE:
[----:B------:R-:W1:Y:S01]  /*0000*/  LDC R1, c[0x0][0x28] ;  /* 0x00000a00ff017b82 */ /* 0x000e620000000800 */
[----:B------:R-:W2:Y:S01]  /*0010*/  S2R R2, SR_TID.X ;  /* 0x0000000000027919 */ /* 0x000ea20000002100 */
[----:B------:R-:W-:Y:S01]  /*0020*/  ELECT P0, URZ, PT ;  /* 0x00000000003f782f */ /* 0x000fe20003800000 */
[----:B------:R-:W-:Y:S01]  /*0030*/  BSSY B0, `(.L_x_0) ;  /* 0x0000014000007945 */ /* 0x000fe20003800000 */
[----:B--2---:R-:W-:-:S05]  /*0040*/  SHF.R.U32.HI R22, RZ, 0x5, R2 ;  /* 0x00000005ff167819 */ /* 0x004fca0000011602 */
[----:B------:R-:W2:Y:S02]  /*0050*/  SHFL.IDX PT, R0, R22, RZ, 0x1f ;  /* 0x00001fff16007589 */ /* 0x000ea400000e0000 */
[----:B--2---:R-:W-:Y:S02]  /*0060*/  ISETP.EQ.AND P0, PT, R0, RZ, P0 ;  /* 0x000000ff0000720c */ /* 0x004fe40000702270 */
[----:B------:R-:W-:-:S11]  /*0070*/  SHF.R.U32.HI R0, RZ, 0x7, R2 ;  /* 0x00000007ff007819 */ /* 0x000fd60000011602 */
[----:B-1----:R-:W-:Y:S05]  /*0080*/  @!P0 BRA `(.L_x_1) ;  /* 0x0000000000388947 */ /* 0x002fea0003800000 */
[----:B------:R-:W-:Y:S02]  /*0090*/  ULDC.64 UR4, c[0x0][0x198] ;  /* 0x0000660000047ab9 */ /* 0x000fe40000000a00 */
[----:B------:R-:W-:Y:S02]  /*00a0*/  UIADD3 UR6, UP0, UR4, 0x270, URZ ;  /* 0x0000027004067890 */ /* 0x000fe4000ff1e03f */
[----:B------:R-:W-:Y:S02]  /*00b0*/  UIADD3 UR8, UP1, UR4, 0x370, URZ ;  /* 0x0000037004087890 */ /* 0x000fe4000ff3e03f */
[----:B------:R-:W-:Y:S02]  /*00c0*/  UIADD3 UR10, UP2, UR4, 0x470, URZ ;  /* 0x00000470040a7890 */ /* 0x000fe4000ff5e03f */
[----:B------:R-:W-:Y:S02]  /*00d0*/  UIADD3 UR4, UP3, UR4, 0x9f0, URZ ;  /* 0x000009f004047890 */ /* 0x000fe4000ff7e03f */
[----:B------:R-:W-:-:S02]  /*00e0*/  UIADD3.X UR7, URZ, UR5, URZ, UP0, !UPT ;  /* 0x000000053f077290 */ /* 0x000fc400087fe43f */
[----:B------:R-:W-:Y:S02]  /*00f0*/  UIADD3.X UR9, URZ, UR5, URZ, UP1, !UPT ;  /* 0x000000053f097290 */ /* 0x000fe40008ffe43f */
[----:B------:R-:W-:Y:S02]  /*0100*/  UIADD3.X UR11, URZ, UR5, URZ, UP2, !UPT ;  /* 0x000000053f0b7290 */ /* 0x000fe400097fe43f */
[----:B------:R-:W-:-:S03]  /*0110*/  UIADD3.X UR5, URZ, UR5, URZ, UP3, !UPT ;  /* 0x000000053f057290 */ /* 0x000fc60009ffe43f */
[----:B------:R1:W-:Y:S02]  /*0120*/  UTMACCTL.PF [UR6] ;  /* 0x00000000060079b9 */ /* 0x0003e40008040000 */
[----:B------:R1:W-:Y:S02]  /*0130*/  UTMACCTL.PF [UR8] ;  /* 0x00000000080079b9 */ /* 0x0003e40008040000 */
[----:B------:R1:W-:Y:S02]  /*0140*/  UTMACCTL.PF [UR10] ;  /* 0x000000000a0079b9 */ /* 0x0003e40008040000 */
[----:B------:R1:W-:Y:S02]  /*0150*/  UTMACCTL.PF [UR4] ;  /* 0x00000000040079b9 */ /* 0x0003e40008040000 */
[----:B-1----:R-:W-:Y:S01]  /*0160*/  NOP ;  /* 0x0000000000007918 */ /* 0x002fe20000000000 */
.L_x_1:
[----:B------:R-:W-:Y:S05]  /*0170*/  BSYNC B0 ;  /* 0x0000000000007941 */ /* 0x000fea0003800000 */
.L_x_0:
[----:B------:R-:W-:Y:S01]  /*0180*/  VOTEU.ANY UP0, P0 ;  /* 0x00000000003f7886 */ /* 0x000fe20000000100 */
[----:B------:R-:W1:Y:S01]  /*0190*/  SHFL.IDX PT, R0, R0, RZ, 0x1f ;  /* 0x00001fff00007589 */ /* 0x000e6200000e0000 */
[----:B------:R-:W-:Y:S01]  /*01a0*/  UMOV UR4, 0x1 ;  /* 0x0000000100047882 */ /* 0x000fe20000000000 */
[----:B------:R-:W-:Y:S01]  /*01b0*/  VOTEU.ANY UP1, P0 ;  /* 0x00000000003f7886 */ /* 0x000fe20000020100 */
[----:B------:R-:W-:Y:S01]  /*01c0*/  VOTEU.ANY UP2, P0 ;  /* 0x00000000003f7886 */ /* 0x000fe20000040100 */
[----:B------:R-:W2:Y:S01]  /*01d0*/  @UP0 S2UR UR7, SR_CgaCtaId ;  /* 0x00000000000709c3 */ /* 0x000ea20000008800 */
[----:B------:R-:W3:Y:S01]  /*01e0*/  SHFL.IDX PT, R3, R22, RZ, 0x1f ;  /* 0x00001fff16037589 */ /* 0x000ee200000e0000 */
[----:B------:R-:W-:Y:S01]  /*01f0*/  @UP0 UMOV UR6, 0x400 ;  /* 0x0000040000060882 */ /* 0x000fe20000000000 */
[----:B------:R-:W-:-:S04]  /*0200*/  @UP0 UIADD3 UR4, -UR4, 0x100000, URZ ;  /* 0x0010000004040890 */ /* 0x000fc8000fffe13f */
[----:B------:R-:W-:Y:S02]  /*0210*/  @UP0 USHF.L.U32 UR5, UR4, 0xb, URZ ;  /* 0x0000000b04050899 */ /* 0x000fe4000800063f */
[----:B------:R-:W-:Y:S01]  /*0220*/  @UP0 USHF.L.U32 UR4, UR4, 0x1, URZ ;  /* 0x0000000104040899 */ /* 0x000fe2000800063f */
[----:B-1----:R-:W-:Y:S01]  /*0230*/  R2UR UR8, R0 ;  /* 0x00000000000872ca */ /* 0x002fe200000e0000 */
[----:B--2---:R-:W-:Y:S01]  /*0240*/  @UP0 ULEA UR6, UR7, UR6, 0x18 ;  /* 0x0000000607060291 */ /* 0x004fe2000f8ec03f */
[----:B---3--:R-:W-:-:S11]  /*0250*/  ISETP.NE.AND P1, PT, R3, RZ, PT ;  /* 0x000000ff0300720c */ /* 0x008fd60003f25270 */
[----:B------:R-:W-:Y:S01]  /*0260*/  UISETP.NE.AND UP0, UPT, UR8, URZ, UPT ;  /* 0x0000003f0800728c */ /* 0x000fe2000bf05270 */
[----:B------:R-:W1:Y:S02]  /*0270*/  FENCE.VIEW.ASYNC.S ;  /* 0x00000000000073c6 */ /* 0x000e640000000000 */
[----:B-1----:R1:W2:Y:S01]  /*0280*/  @UP1 SYNCS.EXCH.64 URZ, [UR6+0x13200], UR4 ;  /* 0x01320004063f15b2 */ /* 0x0022a20008000100 */
[----:B------:R1:W3:Y:S01]  /*0290*/  @UP2 SYNCS.EXCH.64 URZ, [UR6+0x13220], UR4 ;  /* 0x01322004063f25b2 */ /* 0x0002e20008000100 */
[----:B------:R-:W-:Y:S06]  /*02a0*/  @P1 BRA `(.L_x_2) ;  /* 0x0000000000481947 */ /* 0x000fec0003800000 */
[----:B-1----:R-:W1:Y:S01]  /*02b0*/  S2UR UR5, SR_CgaCtaId ;  /* 0x00000000000579c3 */ /* 0x002e620000008800 */
[----:B------:R-:W-:Y:S01]  /*02c0*/  UMOV UR4, 0x400 ;  /* 0x0000040000047882 */ /* 0x000fe20000000000 */
[----:B------:R-:W-:Y:S01]  /*02d0*/  UMOV UR6, 0x1 ;  /* 0x0000000100067882 */ /* 0x000fe20000000000 */
[----:B------:R-:W-:Y:S01]  /*02e0*/  UMOV UR9, 0x3 ;  /* 0x0000000300097882 */ /* 0x000fe20000000000 */
[----:B------:R-:W-:-:S04]  /*02f0*/  UIADD3 UR6, -UR6, 0x100000, URZ ;  /* 0x0010000006067890 */ /* 0x000fc8000fffe13f */
[----:B------:R-:W-:Y:S02]  /*0300*/  USHF.L.U32 UR7, UR6, 0xb, URZ ;  /* 0x0000000b06077899 */ /* 0x000fe4000800063f */
[----:B------:R-:W-:Y:S01]  /*0310*/  USHF.L.U32 UR6, UR6, 0x1, URZ ;  /* 0x0000000106067899 */ /* 0x000fe2000800063f */
[----:B------:R-:W-:Y:S01]  /*0320*/  ELECT P0, URZ, PT ;  /* 0x00000000003f782f */ /* 0x000fe20003800000 */
[----:B-1----:R-:W-:Y:S02]  /*0330*/  ULEA UR8, UR5, UR4, 0x18 ;  /* 0x0000000405087291 */ /* 0x002fe4000f8ec03f */
[----:B------:R-:W-:-:S04]  /*0340*/  UIADD3 UR4, -UR9, 0x100000, URZ ;  /* 0x0010000009047890 */ /* 0x000fc8000fffe13f */
[----:B------:R-:W-:Y:S02]  /*0350*/  USHF.L.U32 UR5, UR4, 0xb, URZ ;  /* 0x0000000b04057899 */ /* 0x000fe4000800063f */
[----:B------:R-:W-:Y:S01]  /*0360*/  USHF.L.U32 UR4, UR4, 0x1, URZ ;  /* 0x0000000104047899 */ /* 0x000fe2000800063f */
[----:B------:R-:W1:Y:S03]  /*0370*/  FENCE.VIEW.ASYNC.S ;  /* 0x00000000000073c6 */ /* 0x000e660000000000 */
[----:B-1----:R4:W1:Y:S08]  /*0380*/  SYNCS.EXCH.64 URZ, [UR8+0x13230], UR6 ;  /* 0x01323006083f75b2 */ /* 0x0028700008000100 */
[----:B------:R4:W1:Y:S01]  /*0390*/  SYNCS.EXCH.64 URZ, [UR8+0x13240], UR4 ;  /* 0x01324004083f75b2 */ /* 0x0008620008000100 */
[----:B------:R4:W1:Y:S01]  /*03a0*/  SYNCS.EXCH.64 URZ, [UR8+0x13238], UR6 ;  /* 0x01323806083f75b2 */ /* 0x0008620008000100 */
[----:B------:R4:W1:Y:S02]  /*03b0*/  SYNCS.EXCH.64 URZ, [UR8+0x13248], UR4 ;  /* 0x01324804083f75b2 */ /* 0x0008640008000100 */
[----:B----4-:R-:W-:Y:S01]  /*03c0*/  NOP ;  /* 0x0000000000007918 */ /* 0x010fe20000000000 */
.L_x_2:
[----:B------:R-:W4:Y:S01]  /*03d0*/  SHFL.IDX PT, R0, R22, RZ, 0x1f ;  /* 0x00001fff16007589 */ /* 0x000f2200000e0000 */
[----:B------:R-:W-:Y:S01]  /*03e0*/  NOP ;  /* 0x0000000000007918 */ /* 0x000fe20000000000 */
[----:B----4-:R-:W-:-:S13]  /*03f0*/  ISETP.NE.AND P0, PT, R0, RZ, PT ;  /* 0x000000ff0000720c */ /* 0x010fda0003f05270 */
[----:B------:R-:W-:Y:S05]  /*0400*/  @P0 BRA `(.L_x_3) ;  /* 0x0000000000480947 */ /* 0x000fea0003800000 */
[----:B-1----:R-:W1:Y:S01]  /*0410*/  S2UR UR5, SR_CgaCtaId ;  /* 0x00000000000579c3 */ /* 0x002e620000008800 */
[----:B------:R-:W-:Y:S01]  /*0420*/  UMOV UR4, 0x400 ;  /* 0x0000040000047882 */ /* 0x000fe20000000000 */
[----:B------:R-:W-:Y:S01]  /*0430*/  UMOV UR6, 0x80 ;  /* 0x0000008000067882 */ /* 0x000fe20000000000 */
[----:B------:R-:W-:Y:S01]  /*0440*/  UMOV UR7, 0x180 ;  /* 0x0000018000077882 */ /* 0x000fe20000000000 */
[----:B------:R-:W-:Y:S01]  /*0450*/  ELECT P0, URZ, PT ;  /* 0x00000000003f782f */ /* 0x000fe20003800000 */
[----:B-1----:R-:W-:Y:S02]  /*0460*/  ULEA UR8, UR5, UR4, 0x18 ;  /* 0x0000000405087291 */ /* 0x002fe4000f8ec03f */
[----:B------:R-:W-:-:S04]  /*0470*/  UIADD3 UR4, -UR6, 0x100000, URZ ;  /* 0x0010000006047890 */ /* 0x000fc8000fffe13f */
[----:B------:R-:W-:Y:S02]  /*0480*/  USHF.L.U32 UR5, UR4, 0xb, URZ ;  /* 0x0000000b04057899 */ /* 0x000fe4000800063f */
[----:B------:R-:W-:Y:S02]  /*0490*/  USHF.L.U32 UR4, UR4, 0x1, URZ ;  /* 0x0000000104047899 */ /* 0x000fe4000800063f */
        /* <DEDUP_REMOVED lines=9> */
.L_x_3:
[----:B------:R-:W4:Y:S01]  /*0530*/  SHFL.IDX PT, R0, R22, RZ, 0x1f ;  /* 0x00001fff16007589 */ /* 0x000f2200000e0000 */
[----:B------:R-:W-:Y:S01]  /*0540*/  NOP ;  /* 0x0000000000007918 */ /* 0x000fe20000000000 */
[----:B----4-:R-:W-:-:S13]  /*0550*/  ISETP.NE.AND P0, PT, R0, RZ, PT ;  /* 0x000000ff0000720c */ /* 0x010fda0003f05270 */
[----:B------:R-:W-:Y:S05]  /*0560*/  @P0 BRA `(.L_x_4) ;  /* 0x0000000000380947 */ /* 0x000fea0003800000 */
[----:B-1----:R-:W1:Y:S01]  /*0570*/  S2UR UR5, SR_CgaCtaId ;  /* 0x00000000000579c3 */ /* 0x002e620000008800 */
[----:B------:R-:W-:Y:S01]  /*0580*/  UMOV UR4, 0x400 ;  /* 0x0000040000047882 */ /* 0x000fe20000000000 */
[----:B------:R-:W-:Y:S01]  /*0590*/  UMOV UR7, 0x1 ;  /* 0x0000000100077882 */ /* 0x000fe20000000000 */
[----:B------:R-:W-:Y:S01]  /*05a0*/  ELECT P0, URZ, PT ;  /* 0x00000000003f782f */ /* 0x000fe20003800000 */
[----:B-1----:R-:W-:Y:S02]  /*05b0*/  ULEA UR6, UR5, UR4, 0x18 ;  /* 0x0000000405067291 */ /* 0x002fe4000f8ec03f */
[----:B------:R-:W-:-:S04]  /*05c0*/  UIADD3 UR4, -UR7, 0x100000, URZ ;  /* 0x0010000007047890 */ /* 0x000fc8000fffe13f */
[----:B------:R-:W-:Y:S02]  /*05d0*/  USHF.L.U32 UR5, UR4, 0xb, URZ ;  /* 0x0000000b04057899 */ /* 0x000fe4000800063f */
[----:B------:R-:W-:Y:S01]  /*05e0*/  USHF.L.U32 UR4, UR4, 0x1, URZ ;  /* 0x0000000104047899 */ /* 0x000fe2000800063f */
[----:B------:R-:W1:Y:S11]  /*05f0*/  FENCE.VIEW.ASYNC.S ;  /* 0x00000000000073c6 */ /* 0x000e760000000000 */
[----:B-1----:R4:W1:Y:S01]  /*0600*/  SYNCS.EXCH.64 URZ, [UR6+0x13270], UR4 ;  /* 0x01327004063f75b2 */ /* 0x0028620008000100 */
[----:B------:R4:W1:Y:S01]  /*0610*/  SYNCS.EXCH.64 URZ, [UR6+0x13280], UR4 ;  /* 0x01328004063f75b2 */ /* 0x0008620008000100 */
[----:B------:R4:W1:Y:S01]  /*0620*/  SYNCS.EXCH.64 URZ, [UR6+0x13278], UR4 ;  /* 0x01327804063f75b2 */ /* 0x0008620008000100 */
[----:B------:R4:W1:Y:S02]  /*0630*/  SYNCS.EXCH.64 URZ, [UR6+0x13288], UR4 ;  /* 0x01328804063f75b2 */ /* 0x0008640008000100 */
[----:B----4-:R-:W-:Y:S01]  /*0640*/  NOP ;  /* 0x0000000000007918 */ /* 0x010fe20000000000 */
.L_x_4:
        /* <DEDUP_REMOVED lines=22> */
.L_x_5:
        /* <DEDUP_REMOVED lines=22> */
.L_x_6:
[----:B------:R-:W-:Y:S01]  /*0910*/  PLOP3.LUT P0, PT, PT, PT, UP0, 0x80, 0x0 ;  /* 0x000000000000781c */ /* 0x000fe20003f0f008 */
[----:B------:R-:W-:Y:S01]  /*0920*/  UMOV UR46, 0x1 ;  /* 0x00000001002e7882 */ /* 0x000fe20000000000 */
[----:B------:R-:W-:Y:S01]  /*0930*/  NOP ;  /* 0x0000000000007918 */ /* 0x000fe20000000000 */
[----:B------:R-:W-:Y:S01]  /*0940*/  USEL UR46, UR46, 0x2, !UP0 ;  /* 0x000000022e2e7887 */ /* 0x000fe2000c000000 */
[----:B------:R-:W-:Y:S01]  /*0950*/  LOP3.LUT R23, R2, 0x7f, RZ, 0xc0, !PT ;  /* 0x0000007f02177812 */ /* 0x000fe200078ec0ff */
[----:B------:R-:W-:Y:S01]  /*0960*/  ULDC.64 UR50, c[0x0][0x208] ;  /* 0x0000820000327ab9 */ /* 0x000fe20000000a00 */
[----:B-123--:R-:W-:Y:S07]  /*0970*/  BAR.SYNC.DEFER_BLOCKING 0x0 ;  /* 0x0000000000007b1d */ /* 0x00efee0000010000 */
[----:B------:R-:W-:Y:S05]  /*0980*/  @!P0 BRA `(.L_x_7) ;  /* 0x0000007c00008947 */ /* 0x000fea0003800000 */
.L_x_8:
[----:B------:R-:W-:-:S08]  /*0990*/  NOP ;  /* 0x0000000000007918 */ /* 0x000fd00000000000 */
[----:B------:R-:W1:Y:S02]  /*09a0*/  USETMAXREG.TRY_ALLOC.CTAPOOL UP0, 0xa0 ;  /* 0x000000a0000079c8 */ /* 0x000e640008000600 */
[----:B-1----:R-:W-:-:S13]  /*09b0*/  PLOP3.LUT P0, PT, PT, PT, UP0, 0x80, 0x0 ;  /* 0x000000000000781c */ /* 0x002fda0003f0f008 */
[----:B------:R-:W-:Y:S05]  /*09c0*/  @!P0 BRA `(.L_x_8) ;  /* 0xfffffffc00f08947 */ /* 0x000fea000383ffff */
[----:B------:R-:W1:Y:S08]  /*09d0*/  S2UR UR48, SR_CTAID.X ;  /* 0x00000000003079c3 */ /* 0x000e700000002500 */
[----:B------:R-:W-:Y:S08]  /*09e0*/  BAR.ARV 0x8, 0x1a0 ;  /* 0x0206800000007b1d */ /* 0x000ff00000002000 */
[----:B------:R-:W1:Y:S02]  /*09f0*/  LDC R0, c[0x0][0xda4] ;  /* 0x00036900ff007b82 */ /* 0x000e640000000800 */
[----:B-1----:R-:W-:-:S13]  /*0a00*/  ISETP.LE.AND P0, PT, R0, UR48, PT ;  /* 0x0000003000007c0c */ /* 0x002fda000bf03270 */
[----:B------:R-:W-:Y:S05]  /*0a10*/  @P0 EXIT ;  /* 0x000000000000094d */ /* 0x000fea0003800000 */
[----:B------:R-:W-:Y:S01]  /*0a20*/  VIADD R0, R2, 0xffffff80 ;  /* 0xffffff8002007836 */ /* 0x000fe20000000000 */
[----:B------:R-:W1:Y:S01]  /*0a30*/  S2UR UR39, SR_CgaCtaId ;  /* 0x00000000002779c3 */ /* 0x000e620000008800 */
[----:B------:R-:W-:Y:S01]  /*0a40*/  UMOV UR40, 0x400 ;  /* 0x0000040000287882 */ /* 0x000fe20000000000 */
[----:B------:R-:W-:Y:S02]  /*0a50*/  ULOP3.LUT UR47, UR46, 0x1, URZ, 0xfc, !UPT ;  /* 0x000000012e2f7892 */ /* 0x000fe4000f8efc3f */
[----:B------:R-:W-:Y:S01]  /*0a60*/  SHF.R.S32.HI R3, RZ, 0x1f, R0 ;  /* 0x0000001fff037819 */ /* 0x000fe20000011400 */
[----:B------:R-:W-:Y:S01]  /*0a70*/  ULDC.64 UR52, c[0x0][0x198] ;  /* 0x0000660000347ab9 */ /* 0x000fe20000000a00 */
[----:B------:R-:W-:Y:S01]  /*0a80*/  UMOV UR36, URZ ;  /* 0x0000003f00247c82 */ /* 0x000fe20008000000 */
[----:B------:R-:W-:Y:S01]  /*0a90*/  UMOV UR37, URZ ;  /* 0x0000003f00257c82 */ /* 0x000fe20008000000 */
[CC--:B------:R-:W-:Y:S01]  /*0aa0*/  LEA.HI R22, R3.reuse, R0.reuse, RZ, 0x7 ;  /* 0x0000000003167211 */ /* 0x0c0fe200078f38ff */
[----:B------:R-:W2:Y:S01]  /*0ab0*/  S2UR UR6, SR_SWINHI ;  /* 0x00000000000679c3 */ /* 0x000ea20000002f00 */
[----:B------:R-:W-:Y:S01]  /*0ac0*/  LEA.HI R6, R3, R0, RZ, 0x4 ;  /* 0x0000000003067211 */ /* 0x000fe200078f20ff */
[----:B------:R-:W-:Y:S01]  /*0ad0*/  UMOV UR38, URZ ;  /* 0x0000003f00267c82 */ /* 0x000fe20008000000 */
[----:B------:R-:W-:-:S02]  /*0ae0*/  LOP3.LUT R19, R22, 0xffffff80, RZ, 0xc0, !PT ;  /* 0xffffff8016137812 */ /* 0x000fc400078ec0ff */
[----:B------:R-:W-:Y:S02]  /*0af0*/  SHF.R.S32.HI R7, RZ, 0x4, R6 ;  /* 0x00000004ff077819 */ /* 0x000fe40000011406 */
[----:B------:R-:W-:Y:S01]  /*0b00*/  LEA.HI R17, R3, R0, RZ, 0x5 ;  /* 0x0000000003117211 */ /* 0x000fe200078f28ff */
[----:B------:R-:W-:Y:S01]  /*0b10*/  IMAD.IADD R19, R0, 0x1, -R19 ;  /* 0x0000000100137824 */ /* 0x000fe200078e0a13 */
[C---:B------:R-:W-:Y:S02]  /*0b20*/  LEA.HI R8, R6.reuse, R7, RZ, 0x1 ;  /* 0x0000000706087211 */ /* 0x040fe400078f08ff */
[----:B------:R-:W-:Y:S02]  /*0b30*/  LOP3.LUT R3, R6, 0x3fffff0, RZ, 0xc0, !PT ;  /* 0x03fffff006037812 */ /* 0x000fe400078ec0ff */
[----:B------:R-:W-:Y:S02]  /*0b40*/  SHF.R.S32.HI R4, RZ, 0x1f, R19 ;  /* 0x0000001fff047819 */ /* 0x000fe40000011413 */
[----:B------:R-:W-:Y:S01]  /*0b50*/  LOP3.LUT R8, R8, 0x1ffffffe, RZ, 0xc0, !PT ;  /* 0x1ffffffe08087812 */ /* 0x000fe200078ec0ff */
[----:B------:R-:W-:Y:S01]  /*0b60*/  IMAD.IADD R0, R0, 0x1, -R3 ;  /* 0x0000000100007824 */ /* 0x000fe200078e0a03 */
[----:B------:R-:W-:Y:S01]  /*0b70*/  LEA.HI R5, R4, R19, RZ, 0x2 ;  /* 0x0000001304057211 */ /* 0x000fe200078f10ff */
[----:B-1----:R-:W-:Y:S01]  /*0b80*/  ULEA UR40, UR39, UR40, 0x18 ;  /* 0x0000002827287291 */ /* 0x002fe2000f8ec03f */
[----:B------:R-:W-:Y:S01]  /*0b90*/  SHF.R.S32.HI R17, RZ, 0x5, R17 ;  /* 0x00000005ff117819 */ /* 0x000fe20000011411 */
[----:B------:R-:W-:Y:S01]  /*0ba0*/  IMAD.IADD R8, R7, 0x1, -R8 ;  /* 0x0000000107087824 */ /* 0x000fe200078e0a08 */
[--C-:B------:R-:W-:Y:S01]  /*0bb0*/  SHF.R.S32.HI R6, RZ, 0x2, R5.reuse ;  /* 0x00000002ff067819 */ /* 0x100fe20000011405 */
[----:B------:R-:W-:Y:S01]  /*0bc0*/  IMAD.MOV.U32 R7, RZ, RZ, -0x2 ;  /* 0xfffffffeff077424 */ /* 0x000fe200078e00ff */
[----:B------:R-:W-:-:S02]  /*0bd0*/  SHF.R.S32.HI R9, RZ, 0x1f, R5 ;  /* 0x0000001fff097819 */ /* 0x000fc40000011405 */
[----:B------:R-:W-:Y:S01]  /*0be0*/  SHF.R.S32.HI R22, RZ, 0x7, R22 ;  /* 0x00000007ff167819 */ /* 0x000fe20000011416 */
[----:B------:R-:W-:Y:S01]  /*0bf0*/  UMOV UR4, UR40 ;  /* 0x0000002800047c82 */ /* 0x000fe20008000000 */
[----:B--2---:R-:W-:Y:S01]  /*0c00*/  UMOV UR5, UR6 ;  /* 0x0000000600057c82 */ /* 0x004fe20008000000 */
[----:B------:R-:W-:Y:S01]  /*0c10*/  LEA.HI R9, R9, R6, RZ, 0x3 ;  /* 0x0000000609097211 */ /* 0x000fe200078f18ff */
[----:B------:R-:W-:Y:S01]  /*0c20*/  IMAD.U32 R157, RZ, RZ, UR5 ;  /* 0x00000005ff9d7e24 */ /* 0x000fe2000f8e00ff */
[----:B------:R-:W-:Y:S01]  /*0c30*/  LEA R3, R17, R0, 0x4 ;  /* 0x0000000011037211 */ /* 0x000fe200078e20ff */
[----:B------:R-:W-:Y:S01]  /*0c40*/  IMAD.HI R0, R22, 0x55555556, RZ ;  /* 0x5555555616007827 */ /* 0x000fe200078e02ff */
[----:B------:R-:W-:Y:S02]  /*0c50*/  LOP3.LUT R9, R9, 0xfffffff8, RZ, 0xc0, !PT ;  /* 0xfffffff809097812 */ /* 0x000fe400078ec0ff */
[----:B------:R-:W-:Y:S01]  /*0c60*/  MOV R156, UR4 ;  /* 0x00000004009c7c02 */ /* 0x000fe20008000f00 */
[----:B------:R-:W-:Y:S01]  /*0c70*/  IMAD R8, R3, 0x8, R8 ;  /* 0x0000000803087824 */ /* 0x000fe200078e0208 */
[----:B------:R-:W-:Y:S01]  /*0c80*/  LEA.HI R3, R0, R0, RZ, 0x1 ;  /* 0x0000000000037211 */ /* 0x000fe200078f08ff */
[----:B------:R-:W-:Y:S01]  /*0c90*/  IMAD.IADD R9, R6, 0x1, -R9 ;  /* 0x0000000106097824 */ /* 0x000fe200078e0a09 */
[----:B------:R-:W-:-:S02]  /*0ca0*/  LEA.HI R6, R4, R19, RZ, 0x5 ;  /* 0x0000001304067211 */ /* 0x000fc400078f28ff */
[----:B------:R-:W-:Y:S01]  /*0cb0*/  LOP3.LUT R4, R5, 0x7ffffffc, RZ, 0xc0, !PT ;  /* 0x7ffffffc05047812 */ /* 0x000fe200078ec0ff */
[----:B------:R-:W-:Y:S01]  /*0cc0*/  IMAD.SHL.U32 R5, R8, 0x8, RZ ;  /* 0x0000000808057824 */ /* 0x000fe200078e00ff */
[----:B------:R-:W-:Y:S01]  /*0cd0*/  SHF.R.S32.HI R6, RZ, 0x5, R6 ;  /* 0x00000005ff067819 */ /* 0x000fe20000011406 */
[----:B------:R-:W-:Y:S02]  /*0ce0*/  IMAD R3, R3, -0x3, R22 ;  /* 0xfffffffd03037824 */ /* 0x000fe400078e0216 */
[----:B------:R-:W-:Y:S02]  /*0cf0*/  IMAD.IADD R4, R19, 0x1, -R4 ;  /* 0x0000000113047824 */ /* 0x000fe400078e0a04 */
[----:B------:R-:W-:Y:S02]  /*0d00*/  IMAD R6, R6, 0x10, R9 ;  /* 0x0000001006067824 */ /* 0x000fe400078e0209 */
[----:B------:R-:W-:Y:S02]  /*0d10*/  IMAD R18, R4, R7, 0xa0 ;  /* 0x000000a004127424 */ /* 0x000fe400078e0207 */
[----:B------:R-:W-:-:S04]  /*0d20*/  IMAD.WIDE R156, R5, 0x2, R156 ;  /* 0x00000002059c7825 */ /* 0x000fc800078e029c */
[----:B------:R-:W-:-:S07]  /*0d30*/  IMAD R16, R3, 0x40, R6 ;  /* 0x0000004003107824 */ /* 0x000fce00078e0206 */
.L_x_33:
[----:B------:R-:W1:Y:S01]  /*0d40*/  SHFL.IDX PT, R0, R22, RZ, 0x1f ;  /* 0x00001fff16007589 */ /* 0x000e6200000e0000 */
[----:B------:R-:W-:Y:S01]  /*0d50*/  ULDC UR4, c[0x0][0xda8] ;  /* 0x00036a0000047ab9 */ /* 0x000fe20000000800 */
[----:B------:R-:W-:Y:S01]  /*0d60*/  ULDC.64 UR6, c[0x0][0x3f8] ;  /* 0x0000fe0000067ab9 */ /* 0x000fe20000000a00 */
[----:B------:R-:W-:Y:S01]  /*0d70*/  UISETP.NE.AND UP2, UPT, UR4, 0x1, UPT ;  /* 0x000000010400788c */ /* 0x000fe2000bf45270 */
[----:B------:R-:W-:Y:S01]  /*0d80*/  ULDC UR43, c[0x0][0xdb4] ;  /* 0x00036d00002b7ab9 */ /* 0x000fe20000000800 */
[----:B------:R-:W-:Y:S02]  /*0d90*/  UISETP.NE.U32.AND UP0, UPT, UR6, URZ, UPT ;  /* 0x0000003f0600728c */ /* 0x000fe4000bf05070 */
[----:B------:R-:W-:Y:S02]  /*0da0*/  UISETP.NE.AND UP1, UPT, UR43, 0x1, UPT ;  /* 0x000000012b00788c */ /* 0x000fe4000bf25270 */
[----:B------:R-:W-:Y:S01]  /*0db0*/  UISETP.NE.AND.EX UP0, UPT, UR7, URZ, UPT, UP0 ;  /* 0x0000003f0700728c */ /* 0x000fe2000bf05300 */
[----:B------:R-:W-:Y:S01]  /*0dc0*/  ULDC UR49, c[0x0][0x404] ;  /* 0x0001010000317ab9 */ /* 0x000fe20000000800 */
[----:B------:R-:W-:-:S03]  /*0dd0*/  UMOV UR42, UR48 ;  /* 0x00000030002a7c82 */ /* 0x000fc60008000000 */
[----:B------:R-:W-:Y:S01]  /*0de0*/  @UP2 ULDC UR4, c[0x0][0xdac] ;  /* 0x00036b0000042ab9 */ /* 0x000fe20000000800 */
[----:B------:R-:W-:Y:S01]  /*0df0*/  @UP2 ULDC UR10, c[0x0][0xdb0] ;  /* 0x00036c00000a2ab9 */ /* 0x000fe20000000800 */
[----:B------:R-:W-:Y:S01]  /*0e00*/  UIMAD.WIDE.U32 UR4, UR48, UR4, URZ ;  /* 0x00000004300472a5 */ /* 0x000fe2000f8e003f */
[----:B------:R-:W-:Y:S01]  /*0e10*/  ULDC UR11, c[0x0][0x428] ;  /* 0x00010a00000b7ab9 */ /* 0x000fe20000000800 */
[----:B------:R-:W-:Y:S02]  /*0e20*/  USEL UR49, UR49, 0x1, UP0 ;  /* 0x0000000131317887 */ /* 0x000fe40008000000 */
[----:B------:R-:W-:Y:S01]  /*0e30*/  @UP2 USHF.R.U32.HI UR42, URZ, UR10, UR5 ;  /* 0x0000000a3f2a2299 */ /* 0x000fe20008011605 */
[----:B------:R-:W-:Y:S01]  /*0e40*/  ULDC UR12, c[0x0][0x2e0] ;  /* 0x0000b800000c7ab9 */ /* 0x000fe20000000800 */
[----:B-1----:R-:W-:Y:S01]  /*0e50*/  R2UR UR8, R0 ;  /* 0x00000000000872ca */ /* 0x002fe200000e0000 */
[----:B------:R-:W-:Y:S02]  /*0e60*/  UISETP.NE.AND UP0, UPT, UR11, 0x1, UPT ;  /* 0x000000010b00788c */ /* 0x000fe4000bf05270 */
[----:B------:R-:W-:Y:S01]  /*0e70*/  UIADD3 UR9, UR40, 0xb000, URZ ;  /* 0x0000b00028097890 */ /* 0x000fe2000fffe03f */
[----:B------:R-:W-:Y:S01]  /*0e80*/  @UP1 ULDC.64 UR10, c[0x0][0xdb8] ;  /* 0x00036e00000a1ab9 */ /* 0x000fe20000000a00 */
[----:B------:R-:W-:-:S02]  /*0e90*/  UIMAD UR49, UR49, UR12, URZ ;  /* 0x0000000c313172a4 */ /* 0x000fc4000f8e023f */
[----:B------:R-:W-:Y:S02]  /*0ea0*/  UIMAD.WIDE.U32 UR4, UR42, UR10, URZ ;  /* 0x0000000a2a0472a5 */ /* 0x000fe4000f8e003f */
[----:B------:R-:W-:Y:S01]  /*0eb0*/  ULOP3.LUT UP2, URZ, UR9, 0x9f, URZ, 0xc0, !UPT ;  /* 0x0000009f093f7892 */ /* 0x000fe2000f84c03f */
[----:B------:R-:W-:-:S03]  /*0ec0*/  UMOV UR44, UR42 ;  /* 0x0000002a002c7c82 */ /* 0x000fc60008000000 */
[----:B------:R-:W-:Y:S02]  /*0ed0*/  UIMAD.WIDE UR6, UR8, 0x55555556, URZ ;  /* 0x55555556080678a5 */ /* 0x000fe4000f8e023f */
[----:B------:R-:W-:Y:S01]  /*0ee0*/  UIADD3 UR6, UR49, 0x9f, URZ ;  /* 0x0000009f31067890 */ /* 0x000fe2000fffe03f */
[----:B------:R-:W-:Y:S01]  /*0ef0*/  PLOP3.LUT P0, PT, PT, PT, UP2, 0x80, 0x0 ;  /* 0x000000000000781c */ /* 0x000fe20003f0f028 */
[----:B------:R-:W-:Y:S02]  /*0f00*/  ULEA.HI UR7, UR7, UR7, URZ, 0x1 ;  /* 0x0000000707077291 */ /* 0x000fe4000f8f083f */
[----:B------:R-:W-:Y:S02]  /*0f10*/  @UP1 USHF.R.U32.HI UR44, URZ, UR11, UR5 ;  /* 0x0000000b3f2c1299 */ /* 0x000fe40008011605 */
[----:B------:R-:W-:Y:S02]  /*0f20*/  UIMAD.WIDE UR4, UR6, 0x66666667, URZ ;  /* 0x66666667060478a5 */ /* 0x000fe4000f8e023f */
[----:B------:R-:W-:-:S02]  /*0f30*/  UIMAD UR7, UR7, -0x3, UR8 ;  /* 0xfffffffd070778a4 */ /* 0x000fc4000f8e0208 */
[----:B------:R-:W-:Y:S02]  /*0f40*/  UIADD3 UR6, -UR44, URZ, URZ ;  /* 0x0000003f2c067290 */ /* 0x000fe4000fffe13f */
[----:B------:R-:W-:Y:S02]  /*0f50*/  ULEA UR7, UR7, UR9, 0xc ;  /* 0x0000000907077291 */ /* 0x000fe4000f8e603f */
[----:B------:R-:W-:Y:S01]  /*0f60*/  UIMAD UR43, UR43, UR6, UR42 ;  /* 0x000000062b2b72a4 */ /* 0x000fe2000f8e022a */
[----:B------:R-:W-:Y:S01]  /*0f70*/  @UP0 ULDC UR8, c[0x0][0x42c] ;  /* 0x00010b0000080ab9 */ /* 0x000fe20000000800 */
[----:B------:R-:W-:Y:S01]  /*0f80*/  UMOV UR45, UR5 ;  /* 0x00000005002d7c82 */ /* 0x000fe20008000000 */
[----:B------:R-:W-:Y:S02]  /*0f90*/  USHF.R.U32.HI UR7, URZ, 0x4, UR7 ;  /* 0x000000043f077899 */ /* 0x000fe40008011607 */
[----:B------:R-:W-:Y:S02]  /*0fa0*/  USHF.R.U32.HI UR6, URZ, 0x1f, UR45 ;  /* 0x0000001f3f067899 */ /* 0x000fe4000801162d */
[----:B------:R-:W-:Y:S01]  /*0fb0*/  UIMAD.WIDE.U32 UR4, UR43, UR8, URZ ;  /* 0x000000082b0472a5 */ /* 0x000fe2000f8e003f */
[----:B------:R-:W-:Y:S01]  /*0fc0*/  @UP0 ULDC UR9, c[0x0][0x430] ;  /* 0x00010c0000090ab9 */ /* 0x000fe20000000800 */
[----:B------:R-:W-:Y:S01]  /*0fd0*/  UMOV UR41, UR43 ;  /* 0x0000002b00297c82 */ /* 0x000fe20008000000 */
[----:B------:R-:W-:-:S02]  /*0fe0*/  ULOP3.LUT UR54, UR7, 0x3fff, URZ, 0xc0, !UPT ;  /* 0x00003fff07367892 */ /* 0x000fc4000f8ec03f */
[----:B------:R-:W-:Y:S02]  /*0ff0*/  ULEA.HI.SX32 UR45, UR45, UR6, 0x1a ;  /* 0x000000062d2d7291 */ /* 0x000fe4000f8fd23f */
[----:B------:R-:W-:Y:S01]  /*1000*/  @UP0 USHF.R.U32.HI UR41, URZ, UR9, UR5 ;  /* 0x000000093f290299 */ /* 0x000fe20008011605 */
[----:B------:R-:W-:Y:S11]  /*1010*/  @!P0 BRA `(.L_x_9) ;  /* 0x0000000000408947 */ /* 0x000ff60003800000 */
[----:B------:R-:W-:Y:S01]  /*1020*/  MOV R0, 0x0 ;  /* 0x0000000000007802 */ /* 0x000fe20000000f00 */
[----:B------:R-:W-:Y:S01]  /*1030*/  ULDC.64 UR4, c[0x4][0x98] ;  /* 0x0100260000047ab9 */ /* 0x000fe20000000a00 */
[----:B------:R-:W-:Y:S01]  /*1040*/  ULDC.64 UR6, c[0x4][0x28] ;  /* 0x01000a0000067ab9 */ /* 0x000fe20000000a00 */
[----:B------:R-:W-:Y:S01]  /*1050*/  MOV R4, UR4 ;  /* 0x0000000400047c02 */ /* 0x000fe20008000f00 */
[----:B------:R1:W2:Y:S01]  /*1060*/  LDC.64 R14, c[0x4][R0] ;  /* 0x01000000000e7b82 */ /* 0x0002a20000000a00 */
[----:B------:R-:W-:Y:S01]  /*1070*/  IMAD.U32 R5, RZ, RZ, UR5 ;  /* 0x00000005ff057e24 */ /* 0x000fe2000f8e00ff */
[----:B------:R-:W-:Y:S01]  /*1080*/  ULDC.64 UR4, c[0x4][0xa0] ;  /* 0x0100280000047ab9 */ /* 0x000fe20000000a00 */
[----:B------:R-:W-:Y:S01]  /*1090*/  IMAD.U32 R10, RZ, RZ, UR6 ;  /* 0x00000006ff0a7e24 */ /* 0x000fe2000f8e00ff */
[----:B------:R-:W-:Y:S01]  /*10a0*/  MOV R11, UR7 ;  /* 0x00000007000b7c02 */ /* 0x000fe20008000f00 */
[----:B------:R-:W-:Y:S02]  /*10b0*/  IMAD.U32 R6, RZ, RZ, UR4 ;  /* 0x00000004ff067e24 */ /* 0x000fe4000f8e00ff */
[----:B------:R-:W-:-:S02]  /*10c0*/  IMAD.U32 R7, RZ, RZ, UR5 ;  /* 0x00000005ff077e24 */ /* 0x000fc4000f8e00ff */
[----:B------:R-:W-:Y:S02]  /*10d0*/  IMAD.MOV.U32 R8, RZ, RZ, 0x70 ;  /* 0x00000070ff087424 */ /* 0x000fe400078e00ff */
[----:B------:R-:W-:Y:S02]  /*10e0*/  IMAD.MOV.U32 R12, RZ, RZ, 0x1 ;  /* 0x00000001ff0c7424 */ /* 0x000fe400078e00ff */
[----:B-1----:R-:W-:-:S07]  /*10f0*/  IMAD.MOV.U32 R13, RZ, RZ, RZ ;  /* 0x000000ffff0d7224 */ /* 0x002fce00078e00ff */
[----:B------:R-:W-:-:S07]  /*1100*/  LEPC R20, `(.L_x_9) ;  /* 0x000000001014794e */ /* 0x000fce0000000000 */
[----:B--2---:R-:W-:Y:S05]  /*1110*/  CALL.ABS.NOINC R14 ;  /* 0x000000000e007343 */ /* 0x004fea0003c00000 */
.L_x_9:
[----:B------:R-:W-:Y:S01]  /*1120*/  ULDC.64 UR6, c[0x0][0x990] ;  /* 0x0002640000067ab9 */ /* 0x000fe20000000a00 */
[----:B------:R-:W-:Y:S01]  /*1130*/  ULDC.64 UR4, c[0x0][0x998] ;  /* 0x0002660000047ab9 */ /* 0x000fe20000000a00 */
[----:B------:R-:W-:Y:S01]  /*1140*/  UISETP.NE.U32.AND UP0, UPT, UR6, URZ, UPT ;  /* 0x0000003f0600728c */ /* 0x000fe2000bf05070 */
[----:B------:R-:W-:Y:S01]  /*1150*/  IMAD.MOV.U32 R3, RZ, RZ, 0x3f800000 ;  /* 0x3f800000ff037424 */ /* 0x000fe200078e00ff */
[----:B------:R-:W-:Y:S01]  /*1160*/  UISETP.NE.U32.AND UP1, UPT, UR4, URZ, UPT ;  /* 0x0000003f0400728c */ /* 0x000fe2000bf25070 */
[----:B------:R-:W-:Y:S01]  /*1170*/  MOV R0, 0x3f800000 ;  /* 0x3f80000000007802 */ /* 0x000fe20000000f00 */
[----:B------:R-:W-:Y:S02]  /*1180*/  UISETP.NE.AND.EX UP0, UPT, UR7, URZ, UPT, UP0 ;  /* 0x0000003f0700728c */ /* 0x000fe4000bf05300 */
[----:B------:R-:W-:-:S04]  /*1190*/  UISETP.NE.AND.EX UP1, UPT, UR5, URZ, UPT, UP1 ;  /* 0x0000003f0500728c */ /* 0x000fc8000bf25310 */
[----:B------:R-:W-:Y:S02]  /*11a0*/  PLOP3.LUT P0, PT, PT, PT, UP0, 0x80, 0x0 ;  /* 0x000000000000781c */ /* 0x000fe40003f0f008 */
[----:B------:R-:W-:-:S03]  /*11b0*/  PLOP3.LUT P1, PT, PT, PT, UP1, 0x80, 0x0 ;  /* 0x000000000000781c */ /* 0x000fc60003f2f018 */
[----:B------:R-:W-:Y:S02]  /*11c0*/  @UP0 USHF.R.S32.HI UR8, URZ, 0x1f, UR44 ;  /* 0x0000001f3f080899 */ /* 0x000fe4000801142c */
[----:B------:R-:W-:Y:S01]  /*11d0*/  @UP1 USHF.R.S32.HI UR9, URZ, 0x1f, UR44 ;  /* 0x0000001f3f091899 */ /* 0x000fe2000801142c */
[----:B------:R-:W-:Y:S01]  /*11e0*/  @UP0 ULDC.64 UR16, c[0x0][0x9a8] ;  /* 0x00026a0000100ab9 */ /* 0x000fe20000000a00 */
[----:B------:R-:W-:Y:S01]  /*11f0*/  @UP1 ULDC.64 UR12, c[0x0][0x9b8] ;  /* 0x00026e00000c1ab9 */ /* 0x000fe20000000a00 */
[----:B------:R-:W-:Y:S02]  /*1200*/  @UP0 UIMAD UR8, UR8, UR16, URZ ;  /* 0x00000010080802a4 */ /* 0x000fe4000f8e023f */
[----:B------:R-:W-:Y:S02]  /*1210*/  @UP1 UIMAD UR9, UR9, UR12, URZ ;  /* 0x0000000c090912a4 */ /* 0x000fe4000f8e023f */
[----:B------:R-:W-:Y:S02]  /*1220*/  @UP0 UIMAD.WIDE.U32 UR14, UR44, UR16, URZ ;  /* 0x000000102c0e02a5 */ /* 0x000fe4000f8e003f */
[----:B------:R-:W-:-:S02]  /*1230*/  @UP0 UIMAD UR17, UR44, UR17, UR8 ;  /* 0x000000112c1102a4 */ /* 0x000fc4000f8e0208 */
[----:B------:R-:W-:Y:S02]  /*1240*/  @UP0 USHF.R.S32.HI UR16, URZ, 0x1f, UR41 ;  /* 0x0000001f3f100899 */ /* 0x000fe40008011429 */
[----:B------:R-:W-:Y:S02]  /*1250*/  @UP1 USHF.R.S32.HI UR19, URZ, 0x1f, UR41 ;  /* 0x0000001f3f131899 */ /* 0x000fe40008011429 */
[----:B------:R-:W-:Y:S02]  /*1260*/  @UP1 UIMAD.WIDE.U32 UR10, UR44, UR12, URZ ;  /* 0x0000000c2c0a12a5 */ /* 0x000fe4000f8e003f */
[----:B------:R-:W-:Y:S02]  /*1270*/  @UP1 UIMAD UR18, UR44, UR13, UR9 ;  /* 0x0000000d2c1212a4 */ /* 0x000fe4000f8e0209 */
[----:B------:R-:W-:Y:S01]  /*1280*/  @UP0 UIADD3 UR15, UR15, UR17, URZ ;  /* 0x000000110f0f0290 */ /* 0x000fe2000fffe03f */
[----:B------:R-:W-:Y:S01]  /*1290*/  @UP0 ULDC.64 UR12, c[0x0][0x9b0] ;  /* 0x00026c00000c0ab9 */ /* 0x000fe20000000a00 */
[----:B------:R-:W-:Y:S01]  /*12a0*/  @UP1 ULDC.64 UR8, c[0x0][0x9c0] ;  /* 0x0002700000081ab9 */ /* 0x000fe20000000a00 */
[----:B------:R-:W-:-:S02]  /*12b0*/  @UP0 UIMAD UR16, UR16, UR12, URZ ;  /* 0x0000000c101002a4 */ /* 0x000fc4000f8e023f */
[----:B------:R-:W-:Y:S02]  /*12c0*/  @UP1 UIMAD UR17, UR19, UR8, URZ ;  /* 0x00000008131112a4 */ /* 0x000fe4000f8e023f */
[----:B------:R-:W-:Y:S02]  /*12d0*/  @UP1 UIADD3 UR11, UR11, UR18, URZ ;  /* 0x000000120b0b1290 */ /* 0x000fe4000fffe03f */
[----:B------:R-:W-:Y:S02]  /*12e0*/  @UP0 UIMAD UR16, UR41, UR13, UR16 ;  /* 0x0000000d291002a4 */ /* 0x000fe4000f8e0210 */
[----:B------:R-:W-:Y:S02]  /*12f0*/  @UP1 UIMAD UR17, UR41, UR9, UR17 ;  /* 0x00000009291112a4 */ /* 0x000fe4000f8e0211 */
[----:B------:R-:W-:Y:S02]  /*1300*/  @UP0 UIMAD.WIDE.U32 UR12, UR41, UR12, UR14 ;  /* 0x0000000c290c02a5 */ /* 0x000fe4000f8e000e */
[----:B------:R-:W-:-:S02]  /*1310*/  @UP1 UIMAD.WIDE.U32 UR8, UR41, UR8, UR10 ;  /* 0x00000008290812a5 */ /* 0x000fc4000f8e000a */
[----:B------:R-:W-:Y:S02]  /*1320*/  @UP0 UIADD3 UR10, UR13, UR16, URZ ;  /* 0x000000100d0a0290 */ /* 0x000fe4000fffe03f */
[----:B------:R-:W-:Y:S02]  /*1330*/  @UP0 ULEA UR6, UP2, UR12, UR6, 0x2 ;  /* 0x000000060c060291 */ /* 0x000fe4000f84103f */
[----:B------:R-:W-:Y:S02]  /*1340*/  @UP1 UIADD3 UR9, UR9, UR17, URZ ;  /* 0x0000001109091290 */ /* 0x000fe4000fffe03f */
[----:B------:R-:W-:Y:S02]  /*1350*/  @UP1 ULEA UR4, UP3, UR8, UR4, 0x2 ;  /* 0x0000000408041291 */ /* 0x000fe4000f86103f */
[----:B------:R-:W-:Y:S01]  /*1360*/  @UP0 ULEA.HI.X UR7, UR12, UR7, UR10, 0x2, UP2 ;  /* 0x000000070c070291 */ /* 0x000fe200090f140a */
[----:B------:R-:W-:Y:S01]  /*1370*/  IMAD.U32 R4, RZ, RZ, UR6 ;  /* 0x00000006ff047e24 */ /* 0x000fe2000f8e00ff */
[----:B------:R-:W-:-:S02]  /*1380*/  @UP1 ULEA.HI.X UR5, UR8, UR5, UR9, 0x2, UP3 ;  /* 0x0000000508051291 */ /* 0x000fc400098f1409 */
[----:B------:R-:W-:Y:S02]  /*1390*/  IMAD.U32 R6, RZ, RZ, UR4 ;  /* 0x00000004ff067e24 */ /* 0x000fe4000f8e00ff */
[----:B------:R-:W-:Y:S02]  /*13a0*/  IMAD.U32 R5, RZ, RZ, UR7 ;  /* 0x00000007ff057e24 */ /* 0x000fe4000f8e00ff */
[----:B------:R-:W-:-:S03]  /*13b0*/  IMAD.U32 R7, RZ, RZ, UR5 ;  /* 0x00000005ff077e24 */ /* 0x000fc6000f8e00ff */
[----:B------:R-:W2:Y:S04]  /*13c0*/  @P0 LDG.E R3, desc[UR50][R4.64] ;  /* 0x0000003204030981 */ /* 0x000ea8000c1e1900 */
[----:B------:R-:W2:Y:S01]  /*13d0*/  @P1 LDG.E R0, desc[UR50][R6.64] ;  /* 0x0000003206001981 */ /* 0x000ea2000c1e1900 */
[----:B------:R-:W-:Y:S01]  /*13e0*/  ULOP3.LUT UR4, UR36, 0x1, URZ, 0xc0, !UPT ;  /* 0x0000000124047892 */ /* 0x000fe2000f8ec03f */
[----:B------:R-:W-:-:S05]  /*13f0*/  IMAD.U32 R9, RZ, RZ, UR47 ;  /* 0x0000002fff097e24 */ /* 0x000fca000f8e00ff */
[----:B------:R-:W-:Y:S01]  /*1400*/  MOV R8, UR4 ;  /* 0x0000000400087c02 */ /* 0x000fe20008000f00 */
[----:B------:R-:W-:Y:S01]  /*1410*/  ULDC UR4, c[0x0][0x9d8] ;  /* 0x0002760000047ab9 */ /* 0x000fe20000000800 */
[----:B------:R-:W-:Y:S02]  /*1420*/  ISETP.NE.AND P0, PT, R9, 0x3, PT ;  /* 0x000000030900780c */ /* 0x000fe40003f05270 */
[----:B------:R-:W-:-:S04]  /*1430*/  SHF.L.U32 R8, R8, 0x1f, RZ ;  /* 0x0000001f08087819 */ /* 0x000fc800000006ff */
[----:B------:R-:W1:Y:S01]  /*1440*/  SYNCS.PHASECHK.TRANS64.TRYWAIT P1, [UR40+0x13200], R8 ;  /* 0x01320008ff0075a7 */ /* 0x000e620008020168 */
[----:B--2---:R-:W-:-:S04]  /*1450*/  FMUL.FTZ R0, R3, R0 ;  /* 0x0000000003007220 */ /* 0x004fc80000410000 */
[----:B------:R-:W-:Y:S01]  /*1460*/  FMUL.FTZ R0, R0, UR4 ;  /* 0x0000000400007c20 */ /* 0x000fe20008410000 */
[----:B-1----:R-:W-:Y:S06]  /*1470*/  @!P1 BRA `(.L_x_10) ;  /* 0x0000009400609947 */ /* 0x002fec0003800000 */
.L_x_90:
[----:B------:R-:W-:Y:S05]  /*1480*/  @!P0 BRA `(.L_x_11) ;  /* 0x0000000000048947 */ /* 0x000fea0003800000 */
[----:B------:R-:W-:Y:S01]  /*1490*/  BPT.TRAP 0x1 ;  /* 0x000000040000795c */ /* 0x000fe20000300000 */
.L_x_11:
[----:B------:R-:W-:Y:S02]  /*14a0*/  IMAD.U32 R4, RZ, RZ, UR38 ;  /* 0x00000026ff047e24 */ /* 0x000fe4000f8e00ff */
[----:B-1----:R-:W-:-:S03]  /*14b0*/  IMAD.U32 R3, RZ, RZ, UR37 ;  /* 0x00000025ff037e24 */ /* 0x002fc6000f8e00ff */
[----:B------:R-:W-:Y:S02]  /*14c0*/  LEA R4, R4, UR40, 0x3 ;  /* 0x0000002804047c11 */ /* 0x000fe4000f8e18ff */
[----:B------:R-:W-:-:S04]  /*14d0*/  SHF.L.U32 R3, R3, 0x1f, RZ ;  /* 0x0000001f03037819 */ /* 0x000fc800000006ff */
[----:B------:R1:W2:Y:S01]  /*14e0*/  SYNCS.PHASECHK.TRANS64.TRYWAIT P1, [R4+URZ+0x13230], R3 ;  /* 0x01323003040075a7 */ /* 0x0002a2000802017f */
[----:B------:R-:W-:Y:S05]  /*14f0*/  @!P0 BRA `(.L_x_12) ;  /* 0x0000000000048947 */ /* 0x000fea0003800000 */
[----:B------:R-:W-:Y:S01]  /*1500*/  BPT.TRAP 0x1 ;  /* 0x000000040000795c */ /* 0x000fe20000300000 */
.L_x_12:
[----:B--2---:R-:W-:Y:S05]  /*1510*/  @P1 BRA `(.L_x_13) ;  /* 0x0000000000081947 */ /* 0x004fea0003800000 */
[----:B------:R-:W2:Y:S02]  /*1520*/  SYNCS.PHASECHK.TRANS64.TRYWAIT P1, [R4+URZ+0x13230], R3 ;  /* 0x01323003040075a7 */ /* 0x000ea4000802017f */
[----:B--2---:R-:W-:Y:S05]  /*1530*/  @!P1 BRA `(.L_x_14) ;  /* 0x0000009400489947 */ /* 0x004fea0003800000 */
.L_x_13:
[----:B------:R-:W-:Y:S01]  /*1540*/  UIADD3 UR4, UR40, 0xe000, URZ ;  /* 0x0000e00028047890 */ /* 0x000fe2000fffe03f */
[----:B------:R-:W-:Y:S02]  /*1550*/  LOP3.LUT P1, RZ, R2, 0x7f, RZ, 0xc0, !PT ;  /* 0x0000007f02ff7812 */ /* 0x000fe4000782c0ff */
[----:B------:R-:W-:Y:S01]  /*1560*/  MOV R55, RZ ;  /* 0x000000ff00377202 */ /* 0x000fe20000000f00 */
[----:B------:R-:W-:Y:S01]  /*1570*/  USHF.R.U32.HI UR4, URZ, 0x4, UR4 ;  /* 0x000000043f047899 */ /* 0x000fe20008011604 */
[----:B------:R-:W-:-:S03]  /*1580*/  P2R R5, PR, RZ, 0x2 ;  /* 0x00000002ff057803 */ /* 0x000fc60000000000 */
[----:B------:R-:W-:-:S06]  /*1590*/  ULOP3.LUT UR4, UR4, 0x3fff, URZ, 0xc0, !UPT ;  /* 0x00003fff04047892 */ /* 0x000fcc000f8ec03f */
[----:B-12---:R-:W-:Y:S01]  /*15a0*/  IMAD.U32 R3, RZ, RZ, UR4 ;  /* 0x00000004ff037e24 */ /* 0x006fe2000f8e00ff */
[----:B------:R-:W-:Y:S05]  /*15b0*/  WARPSYNC.ALL ;  /* 0x0000000000007948 */ /* 0x000fea0003800000 */
[----:B------:R-:W-:-:S04]  /*15c0*/  LOP3.LUT R3, R3, 0x10000, RZ, 0xfc, !PT ;  /* 0x0001000003037812 */ /* 0x000fc800078efcff */
[----:B------:R-:W-:Y:S01]  /*15d0*/  R2UR UR12, R3 ;  /* 0x00000000030c72ca */ /* 0x000fe200000e0000 */
[----:B------:R-:W-:Y:S01]  /*15e0*/  ULOP3.LUT UR8, UR54, 0x10000, URZ, 0xfc, !UPT ;  /* 0x0001000036087892 */ /* 0x000fe2000f8efc3f */
[----:B------:R-:W-:Y:S01]  /*15f0*/  WARPGROUP.ARRIVE ;  /* 0x00000000000079c5 */ /* 0x000fe20000000000 */
[----:B------:R-:W-:Y:S01]  /*1600*/  UMOV UR9, 0x80000020 ;  /* 0x8000002000097882 */ /* 0x000fe20000000000 */
[----:B------:R-:W-:Y:S01]  /*1610*/  UMOV UR11, 0x80000020 ;  /* 0x80000020000b7882 */ /* 0x000fe20000000000 */
[----:B------:R-:W-:Y:S01]  /*1620*/  UIADD3 UR7, UR8, 0x2, URZ ;  /* 0x0000000208077890 */ /* 0x000fe2000fffe03f */
[----:B------:R-:W-:Y:S01]  /*1630*/  VIADD R10, R18, UR49 ;  /* 0x00000031120a7c36 */ /* 0x000fe20008000000 */
[----:B------:R-:W-:Y:S01]  /*1640*/  ULDC UR20, c[0x0][0x988] ;  /* 0x0002620000147ab9 */ /* 0x000fe20000000800 */
[----:B------:R-:W-:-:S05]  /*1650*/  UISETP.GE.AND UP0, UPT, UR49, 0xa1, UPT ;  /* 0x000000a13100788c */ /* 0x000fca000bf06270 */
[----:B------:R-:W-:-:S04]  /*1660*/  UIMAD UR12, UR38, 0x280, UR12 ;  /* 0x00000280260c78a4 */ /* 0x000fc8000f8e020c */
[----:B------:R-:W-:Y:S02]  /*1670*/  UIADD3 UR4, UR12, 0x100, URZ ;  /* 0x000001000c047890 */ /* 0x000fe4000fffe03f */
[----:B------:R-:W-:Y:S02]  /*1680*/  UIADD3 UR5, UR12, 0x180, URZ ;  /* 0x000001800c057890 */ /* 0x000fe4000fffe03f */
[----:B------:R-:W-:Y:S01]  /*1690*/  UMOV UR10, UR12 ;  /* 0x0000000c000a7c82 */ /* 0x000fe20008000000 */
[----:B------:R-:W-:Y:S01]  /*16a0*/  UIADD3 UR6, UR12, 0x200, URZ ;  /* 0x000002000c067890 */ /* 0x000fe2000fffe03f */
[----:B------:R-:W-:Y:S01]  /*16b0*/  QGMMA.64x32x32.F32.E4M3.E4M3 R104, gdesc[UR8], RZ, !UPT, gsb0 ;  /* 0x00600000086879f3 */ /* 0x000fe2000c0008ff */
[----:B------:R-:W-:Y:S01]  /*16c0*/  UIADD3 UR10, UR12, 0x80, URZ ;  /* 0x000000800c0a7890 */ /* 0x000fe2000fffe03f */
[----:B------:R-:W-:Y:S01]  /*16d0*/  UMOV UR11, 0x80000020 ;  /* 0x80000020000b7882 */ /* 0x000fe20000000000 */
[----:B------:R-:W-:Y:S01]  /*16e0*/  UIADD3 UR13, UR12, 0x2, URZ ;  /* 0x000000020c0d7890 */ /* 0x000fe2000fffe03f */
[----:B------:R-:W-:-:S02]  /*16f0*/  WARPGROUP.DEPBAR.LE gsb0, 0x0 ;  /* 0x00008000000079c5 */ /* 0x000fc40000010000 */
[----:B------:R-:W-:-:S06]  /*1700*/  WARPGROUP.ARRIVE ;  /* 0x00000000000079c5 */ /* 0x000fcc0000000000 */
[----:B------:R-:W-:Y:S01]  /*1710*/  QGMMA.64x32x32.F32.E4M3.E4M3 R88, gdesc[UR8], RZ, !UPT, gsb0 ;  /* 0x00600000085879f3 */ /* 0x000fe2000c0008ff */
[----:B------:R-:W-:Y:S01]  /*1720*/  UMOV UR10, UR4 ;  /* 0x00000004000a7c82 */ /* 0x000fe20008000000 */
[----:B------:R-:W-:Y:S01]  /*1730*/  UMOV UR11, 0x80000020 ;  /* 0x80000020000b7882 */ /* 0x000fe20000000000 */
[----:B------:R-:W-:Y:S01]  /*1740*/  UMOV UR4, UR7 ;  /* 0x0000000700047c82 */ /* 0x000fe20008000000 */
[----:B------:R-:W-:Y:S01]  /*1750*/  UMOV UR7, 0x80000020 ;  /* 0x8000002000077882 */ /* 0x000fe20000000000 */
[----:B------:R-:W-:Y:S02]  /*1760*/  WARPGROUP.DEPBAR.LE gsb0, 0x0 ;  /* 0x00008000000079c5 */ /* 0x000fe40000010000 */
[----:B------:R-:W-:-:S06]  /*1770*/  WARPGROUP.ARRIVE ;  /* 0x00000000000079c5 */ /* 0x000fcc0000000000 */
[----:B------:R-:W-:Y:S01]  /*1780*/  QGMMA.64x32x32.F32.E4M3.E4M3 R72, gdesc[UR8], RZ, !UPT, gsb0 ;  /* 0x00600000084879f3 */ /* 0x000fe2000c0008ff */
[----:B------:R-:W-:Y:S01]  /*1790*/  UMOV UR10, UR5 ;  /* 0x00000005000a7c82 */ /* 0x000fe20008000000 */
[----:B------:R-:W-:Y:S01]  /*17a0*/  UMOV UR11, 0x80000020 ;  /* 0x80000020000b7882 */ /* 0x000fe20000000000 */
[----:B------:R-:W-:Y:S01]  /*17b0*/  UMOV UR5, 0x80000020 ;  /* 0x8000002000057882 */ /* 0x000fe20000000000 */
[----:B------:R-:W-:Y:S02]  /*17c0*/  WARPGROUP.DEPBAR.LE gsb0, 0x0 ;  /* 0x00008000000079c5 */ /* 0x000fe40000010000 */
[----:B------:R-:W-:-:S06]  /*17d0*/  WARPGROUP.ARRIVE ;  /* 0x00000000000079c5 */ /* 0x000fcc0000000000 */
[----:B------:R-:W-:Y:S01]  /*17e0*/  QGMMA.64x32x32.F32.E4M3.E4M3 R56, gdesc[UR8], RZ, !UPT, gsb0 ;  /* 0x00600000083879f3 */ /* 0x000fe2000c0008ff */
[----:B------:R-:W-:Y:S01]  /*17f0*/  UMOV UR10, UR6 ;  /* 0x00000006000a7c82 */ /* 0x000fe20008000000 */
[----:B------:R-:W-:Y:S01]  /*1800*/  UMOV UR11, 0x80000020 ;  /* 0x80000020000b7882 */ /* 0x000fe20000000000 */
[----:B------:R-:W-:Y:S01]  /*1810*/  UMOV UR6, UR13 ;  /* 0x0000000d00067c82 */ /* 0x000fe20008000000 */
[----:B------:R-:W-:Y:S02]  /*1820*/  WARPGROUP.DEPBAR.LE gsb0, 0x0 ;  /* 0x00008000000079c5 */ /* 0x000fe40000010000 */
[----:B------:R-:W-:-:S06]  /*1830*/  WARPGROUP.ARRIVE ;  /* 0x00000000000079c5 */ /* 0x000fcc0000000000 */
[----:B------:R-:W-:Y:S03]  /*1840*/  QGMMA.64x32x32.F32.E4M3.E4M3 R24, gdesc[UR8], RZ, !UPT, gsb0 ;  /* 0x00600000081879f3 */ /* 0x000fe6000c0008ff */
[----:B------:R-:W-:Y:S02]  /*1850*/  WARPGROUP.DEPBAR.LE gsb0, 0x0 ;  /* 0x00008000000079c5 */ /* 0x000fe40000010000 */
[----:B------:R-:W-:-:S06]  /*1860*/  WARPGROUP.ARRIVE ;  /* 0x00000000000079c5 */ /* 0x000fcc0000000000 */
[----:B------:R-:W-:Y:S01]  /*1870*/  QGMMA.64x32x32.F32.E4M3.E4M3 R104, gdesc[UR4], R104, gsb0 ;  /* 0x00600000046879f3 */ /* 0x000fe20008000868 */
[----:B------:R-:W-:Y:S01]  /*1880*/  UIADD3 UR6, UR12, 0x82, URZ ;  /* 0x000000820c067890 */ /* 0x000fe2000fffe03f */
[----:B------:R-:W-:Y:S01]  /*1890*/  UMOV UR7, 0x80000020 ;  /* 0x8000002000077882 */ /* 0x000fe20000000000 */
[----:B------:R-:W-:Y:S02]  /*18a0*/  WARPGROUP.DEPBAR.LE gsb0, 0x0 ;  /* 0x00008000000079c5 */ /* 0x000fe40000010000 */
[----:B------:R-:W-:Y:S01]  /*18b0*/  WARPGROUP.ARRIVE ;  /* 0x00000000000079c5 */ /* 0x000fe20000000000 */
[C---:B------:R-:W-:Y:S01]  /*18c0*/  FMUL.FTZ R21, R0.reuse, R104 ;  /* 0x0000006800157220 */ /* 0x040fe20000410000 */
[C---:B------:R-:W-:Y:S01]  /*18d0*/  FMUL.FTZ R40, R0.reuse, R105 ;  /* 0x0000006900287220 */ /* 0x040fe20000410000 */
[C---:B------:R-:W-:Y:S01]  /*18e0*/  FMUL.FTZ R5, R0.reuse, R106 ;  /* 0x0000006a00057220 */ /* 0x040fe20000410000 */
[C---:B------:R-:W-:Y:S01]  /*18f0*/  FMUL.FTZ R41, R0.reuse, R108 ;  /* 0x0000006c00297220 */ /* 0x040fe20000410000 */
[C---:B------:R-:W-:Y:S01]  /*1900*/  FMUL.FTZ R6, R0.reuse, R107 ;  /* 0x0000006b00067220 */ /* 0x040fe20000410000 */
[----:B------:R-:W-:Y:S01]  /*1910*/  QGMMA.64x32x32.F32.E4M3.E4M3 R88, gdesc[UR4], R88, gsb0 ;  /* 0x00600000045879f3 */ /* 0x000fe20008000858 */
[----:B------:R-:W-:Y:S01]  /*1920*/  UIADD3 UR6, UR12, 0x102, URZ ;  /* 0x000001020c067890 */ /* 0x000fe2000fffe03f */
[----:B------:R-:W1:Y:S01]  /*1930*/  MUFU.TANH R21, R21 ;  /* 0x0000001500157308 */ /* 0x000e620000002400 */
[----:B------:R-:W-:Y:S01]  /*1940*/  UMOV UR7, 0x80000020 ;  /* 0x8000002000077882 */ /* 0x000fe20000000000 */
[C---:B------:R-:W-:Y:S01]  /*1950*/  FMUL.FTZ R43, R0.reuse, R109 ;  /* 0x0000006d002b7220 */ /* 0x040fe20000410000 */
[C---:B------:R-:W-:Y:S01]  /*1960*/  FMUL.FTZ R46, R0.reuse, R113 ;  /* 0x00000071002e7220 */ /* 0x040fe20000410000 */
[C---:B------:R-:W-:Y:S01]  /*1970*/  FMUL.FTZ R11, R0.reuse, R115 ;  /* 0x00000073000b7220 */ /* 0x040fe20000410000 */
[C---:B------:R-:W-:Y:S01]  /*1980*/  FMUL.FTZ R48, R0.reuse, R116 ;  /* 0x0000007400307220 */ /* 0x040fe20000410000 */
[C---:B------:R-:W-:Y:S01]  /*1990*/  FMUL.FTZ R12, R0.reuse, R118 ;  /* 0x00000076000c7220 */ /* 0x040fe20000410000 */
[C---:B------:R-:W-:Y:S01]  /*19a0*/  FMUL.FTZ R44, R0.reuse, R112 ;  /* 0x00000070002c7220 */ /* 0x040fe20000410000 */
[----:B------:R-:W2:Y:S01]  /*19b0*/  MUFU.TANH R40, R40 ;  /* 0x0000002800287308 */ /* 0x000ea20000002400 */
[C---:B------:R-:W-:Y:S01]  /*19c0*/  FMUL.FTZ R7, R0.reuse, R110 ;  /* 0x0000006e00077220 */ /* 0x040fe20000410000 */
[C---:B------:R-:W-:Y:S01]  /*19d0*/  FMUL.FTZ R8, R0.reuse, R111 ;  /* 0x0000006f00087220 */ /* 0x040fe20000410000 */
[C---:B------:R-:W-:Y:S01]  /*19e0*/  FMUL.FTZ R49, R0.reuse, R117 ;  /* 0x0000007500317220 */ /* 0x040fe20000410000 */
[C---:B------:R-:W-:Y:S01]  /*19f0*/  FMUL.FTZ R13, R0.reuse, R119 ;  /* 0x00000077000d7220 */ /* 0x040fe20000410000 */
[----:B------:R-:W-:-:S03]  /*1a00*/  FMUL.FTZ R9, R0, R114 ;  /* 0x0000007200097220 */ /* 0x000fc60000410000 */
[----:B------:R-:W3:Y:S08]  /*1a10*/  MUFU.TANH R5, R5 ;  /* 0x0000000500057308 */ /* 0x000ef00000002400 */
[----:B------:R-:W4:Y:S08]  /*1a20*/  MUFU.TANH R41, R41 ;  /* 0x0000002900297308 */ /* 0x000f300000002400 */
[----:B------:R-:W5:Y:S08]  /*1a30*/  MUFU.TANH R6, R6 ;  /* 0x0000000600067308 */ /* 0x000f700000002400 */
[----:B------:R-:W5:Y:S08]  /*1a40*/  MUFU.TANH R43, R43 ;  /* 0x0000002b002b7308 */ /* 0x000f700000002400 */
[----:B------:R-:W-:Y:S08]  /*1a50*/  MUFU.TANH R46, R46 ;  /* 0x0000002e002e7308 */ /* 0x000ff00000002400 */
[----:B------:R-:W5:Y:S01]  /*1a60*/  MUFU.TANH R11, R11 ;  /* 0x0000000b000b7308 */ /* 0x000f620000002400 */
[----:B------:R-:W-:-:S02]  /*1a70*/  WARPGROUP.DEPBAR.LE gsb0, 0x0 ;  /* 0x00008000000079c5 */ /* 0x000fc40000010000 */
[----:B------:R-:W-:Y:S01]  /*1a80*/  WARPGROUP.ARRIVE ;  /* 0x00000000000079c5 */ /* 0x000fe20000000000 */
[C---:B------:R-:W-:Y:S01]  /*1a90*/  FMUL.FTZ R51, R0.reuse, R95 ;  /* 0x0000005f00337220 */ /* 0x040fe20000410000 */
[C---:B------:R-:W-:Y:S01]  /*1aa0*/  FMUL.FTZ R23, R0.reuse, R92 ;  /* 0x0000005c00177220 */ /* 0x040fe20000410000 */
[C---:B------:R-:W-:Y:S02]  /*1ab0*/  FMUL.FTZ R50, R0.reuse, R88 ;  /* 0x0000005800327220 */ /* 0x040fe40000410000 */
[----:B------:R-:W-:Y:S01]  /*1ac0*/  MUFU.TANH R48, R48 ;  /* 0x0000003000307308 */ /* 0x000fe20000002400 */
[C---:B------:R-:W-:Y:S01]  /*1ad0*/  FMUL.FTZ R14, R0.reuse, R90 ;  /* 0x0000005a000e7220 */ /* 0x040fe20000410000 */
[----:B------:R-:W-:Y:S01]  /*1ae0*/  QGMMA.64x32x32.F32.E4M3.E4M3 R72, gdesc[UR4], R72, gsb0 ;  /* 0x00600000044879f3 */ /* 0x000fe20008000848 */
[----:B------:R-:W-:Y:S01]  /*1af0*/  UIADD3 UR6, UR12, 0x182, URZ ;  /* 0x000001820c067890 */ /* 0x000fe2000fffe03f */
[C---:B------:R-:W-:Y:S01]  /*1b00*/  FMUL.FTZ R15, R0.reuse, R91 ;  /* 0x0000005b000f7220 */ /* 0x040fe20000410000 */
[----:B------:R-:W-:Y:S01]  /*1b10*/  UMOV UR7, 0x80000020 ;  /* 0x8000002000077882 */ /* 0x000fe20000000000 */
[C---:B------:R-:W-:Y:S01]  /*1b20*/  FMUL.FTZ R45, R0.reuse, R96 ;  /* 0x00000060002d7220 */ /* 0x040fe20000410000 */
[C---:B------:R-:W-:Y:S01]  /*1b30*/  FMUL.FTZ R91, R0.reuse, R99 ;  /* 0x00000063005b7220 */ /* 0x040fe20000410000 */
[----:B------:R-:W5:Y:S01]  /*1b40*/  MUFU.TANH R12, R12 ;  /* 0x0000000c000c7308 */ /* 0x000f620000002400 */
[C---:B------:R-:W-:Y:S01]  /*1b50*/  FMUL.FTZ R52, R0.reuse, R89 ;  /* 0x0000005900347220 */ /* 0x040fe20000410000 */
[C---:B------:R-:W-:Y:S01]  /*1b60*/  FMUL.FTZ R20, R0.reuse, R94 ;  /* 0x0000005e00147220 */ /* 0x040fe20000410000 */
[C---:B------:R-:W-:Y:S01]  /*1b70*/  FMUL.FTZ R94, R0.reuse, R103 ;  /* 0x00000067005e7220 */ /* 0x040fe20000410000 */
[C---:B------:R-:W-:Y:S01]  /*1b80*/  FMUL.FTZ R42, R0.reuse, R93 ;  /* 0x0000005d002a7220 */ /* 0x040fe20000410000 */
[C---:B------:R-:W-:Y:S01]  /*1b90*/  FMUL.FTZ R47, R0.reuse, R97 ;  /* 0x00000061002f7220 */ /* 0x040fe20000410000 */
[C---:B------:R-:W-:Y:S01]  /*1ba0*/  FMUL.FTZ R90, R0.reuse, R98 ;  /* 0x00000062005a7220 */ /* 0x040fe20000410000 */
[C---:B------:R-:W-:Y:S01]  /*1bb0*/  FMUL.FTZ R89, R0.reuse, R100 ;  /* 0x0000006400597220 */ /* 0x040fe20000410000 */
[----:B------:R-:W5:Y:S01]  /*1bc0*/  MUFU.TANH R44, R44 ;  /* 0x0000002c002c7308 */ /* 0x000f620000002400 */
[C---:B------:R-:W-:Y:S01]  /*1bd0*/  FMUL.FTZ R93, R0.reuse, R102 ;  /* 0x00000066005d7220 */ /* 0x040fe20000410000 */
[----:B------:R-:W-:-:S06]  /*1be0*/  FMUL.FTZ R88, R0, R101 ;  /* 0x0000006500587220 */ /* 0x000fcc0000410000 */
[----:B------:R-:W-:Y:S08]  /*1bf0*/  MUFU.TANH R23, R23 ;  /* 0x0000001700177308 */ /* 0x000ff00000002400 */
[----:B------:R-:W-:Y:S08]  /*1c00*/  MUFU.TANH R51, R51 ;  /* 0x0000003300337308 */ /* 0x000ff00000002400 */
[----:B------:R-:W5:Y:S08]  /*1c10*/  MUFU.TANH R7, R7 ;  /* 0x0000000700077308 */ /* 0x000f700000002400 */
[----:B------:R-:W5:Y:S08]  /*1c20*/  MUFU.TANH R8, R8 ;  /* 0x0000000800087308 */ /* 0x000f700000002400 */
[----:B------:R-:W-:Y:S01]  /*1c30*/  MUFU.TANH R49, R49 ;  /* 0x0000003100317308 */ /* 0x000fe20000002400 */
[----:B------:R-:W-:-:S02]  /*1c40*/  WARPGROUP.DEPBAR.LE gsb0, 0x0 ;  /* 0x00008000000079c5 */ /* 0x000fc40000010000 */
        /* <DEDUP_REMOVED lines=8> */
[----:B------:R-:W-:Y:S01]  /*1cd0*/  IMAD.U32 R87, RZ, RZ, UR45 ;  /* 0x0000002dff577e24 */ /* 0x000fe2000f8e00ff */
[----:B------:R-:W-:Y:S01]  /*1ce0*/  UMOV UR7, 0x80000020 ;  /* 0x8000002000077882 */ /* 0x000fe20000000000 */
[C---:B------:R-:W-:Y:S01]  /*1cf0*/  FMUL.FTZ R92, R0.reuse, R72 ;  /* 0x00000048005c7220 */ /* 0x040fe20000410000 */
[----:B------:R-:W-:Y:S01]  /*1d00*/  FMUL.FTZ R72, R0, R81 ;  /* 0x0000005100487220 */ /* 0x000fe20000410000 */
[----:B------:R-:W-:-:S02]  /*1d10*/  IMAD R10, R87, -0xa0, R10 ;  /* 0xffffff60570a7824 */ /* 0x000fc400078e020a */
[C---:B------:R-:W-:Y:S01]  /*1d20*/  FMUL.FTZ R81, R0.reuse, R82 ;  /* 0x0000005200517220 */ /* 0x040fe20000410000 */
[C---:B------:R-:W-:Y:S01]  /*1d30*/  FMUL.FTZ R54, R0.reuse, R77 ;  /* 0x0000004d00367220 */ /* 0x040fe20000410000 */
[----:B------:R-:W5:Y:S01]  /*1d40*/  MUFU.TANH R13, R13 ;  /* 0x0000000d000d7308 */ /* 0x000f620000002400 */
[----:B------:R-:W-:Y:S01]  /*1d50*/  FMUL.FTZ R77, R0, R79 ;  /* 0x0000004f004d7220 */ /* 0x000fe20000410000 */
[----:B------:R-:W-:Y:S01]  /*1d60*/  ISETP.GT.AND P1, PT, R10, RZ, PT ;  /* 0x000000ff0a00720c */ /* 0x000fe20003f24270 */
[----:B------:R-:W-:Y:S01]  /*1d70*/  FMUL.FTZ R79, R0, R84 ;  /* 0x00000054004f7220 */ /* 0x000fe20000410000 */
[----:B------:R-:W-:Y:S01]  /*1d80*/  ISETP.GT.AND P2, PT, R10, 0x1, PT ;  /* 0x000000010a00780c */ /* 0x000fe20003f44270 */
[----:B------:R-:W-:Y:S01]  /*1d90*/  FMUL.FTZ R84, R0, R86 ;  /* 0x0000005600547220 */ /* 0x000fe20000410000 */
[----:B------:R-:W-:Y:S01]  /*1da0*/  ISETP.GT.AND P3, PT, R10, 0x8, PT ;  /* 0x000000080a00780c */ /* 0x000fe20003f64270 */
[----:B------:R-:W-:Y:S01]  /*1db0*/  FMUL.FTZ R78, R0, R78 ;  /* 0x0000004e004e7220 */ /* 0x000fe20000410000 */
[----:B-1----:R-:W-:Y:S01]  /*1dc0*/  FSEL R21, R21, -INF , P1 ;  /* 0xff80000015157808 */ /* 0x002fe20000800000 */
[----:B------:R-:W-:Y:S01]  /*1dd0*/  MUFU.TANH R50, R50 ;  /* 0x0000003200327308 */ /* 0x000fe20000002400 */
[----:B--2---:R-:W-:Y:S01]  /*1de0*/  FSEL R40, R40, -INF , P2 ;  /* 0xff80000028287808 */ /* 0x004fe20001000000 */
[----:B------:R-:W-:Y:S01]  /*1df0*/  FMUL.FTZ R53, R0, R85 ;  /* 0x0000005500357220 */ /* 0x000fe20000410000 */
[----:B------:R-:W-:Y:S01]  /*1e00*/  ISETP.GT.AND P4, PT, R10, 0x9, PT ;  /* 0x000000090a00780c */ /* 0x000fe20003f84270 */
[C---:B------:R-:W-:Y:S01]  /*1e10*/  FMUL.FTZ R73, R0.reuse, R73 ;  /* 0x0000004900497220 */ /* 0x040fe20000410000 */
[----:B---3--:R-:W-:Y:S01]  /*1e20*/  FSEL R5, R5, -INF , P1 ;  /* 0xff80000005057808 */ /* 0x008fe20000800000 */
[----:B------:R-:W-:Y:S01]  /*1e30*/  FMUL.FTZ R75, R0, R75 ;  /* 0x0000004b004b7220 */ /* 0x000fe20000410000 */
[----:B----4-:R-:W-:Y:S01]  /*1e40*/  FSEL R41, R41, -INF , P3 ;  /* 0xff80000029297808 */ /* 0x010fe20001800000 */
[----:B------:R-:W1:Y:S01]  /*1e50*/  MUFU.TANH R14, R14 ;  /* 0x0000000e000e7308 */ /* 0x000e620000002400 */
[----:B------:R-:W-:-:S02]  /*1e60*/  ISETP.GT.AND P1, PT, R10, 0x11, PT ;  /* 0x000000110a00780c */ /* 0x000fc40003f24270 */
[----:B-----5:R-:W-:Y:S02]  /*1e70*/  FSEL R6, R6, -INF , P2 ;  /* 0xff80000006067808 */ /* 0x020fe40001000000 */
[C---:B------:R-:W-:Y:S02]  /*1e80*/  ISETP.GT.AND P2, PT, R10.reuse, 0x18, PT ;  /* 0x000000180a00780c */ /* 0x040fe40003f44270 */
[----:B------:R-:W-:Y:S01]  /*1e90*/  ISETP.GT.AND P5, PT, R10, 0x10, PT ;  /* 0x000000100a00780c */ /* 0x000fe20003fa4270 */
[----:B------:R-:W2:Y:S01]  /*1ea0*/  MUFU.TANH R45, R45 ;  /* 0x0000002d002d7308 */ /* 0x000ea20000002400 */
[----:B------:R-:W-:Y:S02]  /*1eb0*/  FSEL R43, R43, -INF , P4 ;  /* 0xff8000002b2b7808 */ /* 0x000fe40002000000 */
[----:B------:R-:W-:Y:S02]  /*1ec0*/  FSEL R11, R11, -INF , P1 ;  /* 0xff8000000b0b7808 */ /* 0x000fe40000800000 */
[----:B------:R-:W-:-:S02]  /*1ed0*/  FSEL R46, R46, -INF , P1 ;  /* 0xff8000002e2e7808 */ /* 0x000fc40000800000 */
[----:B------:R-:W-:Y:S01]  /*1ee0*/  ISETP.GT.AND P1, PT, R10, 0x28, PT ;  /* 0x000000280a00780c */ /* 0x000fe20003f24270 */
[----:B------:R-:W3:Y:S01]  /*1ef0*/  MUFU.TANH R9, R9 ;  /* 0x0000000900097308 */ /* 0x000ee20000002400 */
[----:B------:R-:W-:Y:S02]  /*1f00*/  FSEL R12, R12, -INF , P2 ;  /* 0xff8000000c0c7808 */ /* 0x000fe40001000000 */
[----:B------:R-:W-:Y:S02]  /*1f10*/  FSEL R48, R48, -INF , P2 ;  /* 0xff80000030307808 */ /* 0x000fe40001000000 */
[----:B------:R-:W-:Y:S02]  /*1f20*/  ISETP.GT.AND P2, PT, R10, 0x29, PT ;  /* 0x000000290a00780c */ /* 0x000fe40003f44270 */
[----:B------:R-:W-:Y:S01]  /*1f30*/  FSEL R44, R44, -INF , P5 ;  /* 0xff8000002c2c7808 */ /* 0x000fe20002800000 */
[----:B------:R-:W4:Y:S01]  /*1f40*/  MUFU.TANH R91, R91 ;  /* 0x0000005b005b7308 */ /* 0x000f220000002400 */
[----:B------:R-:W-:-:S02]  /*1f50*/  FSEL R7, R7, -INF , P3 ;  /* 0xff80000007077808 */ /* 0x000fc40001800000 */
[----:B------:R-:W-:Y:S02]  /*1f60*/  ISETP.GT.AND P3, PT, R10, 0x19, PT ;  /* 0x000000190a00780c */ /* 0x000fe40003f64270 */
[----:B------:R-:W-:Y:S02]  /*1f70*/  FSEL R8, R8, -INF , P4 ;  /* 0xff80000008087808 */ /* 0x000fe40002000000 */
[----:B------:R-:W-:Y:S01]  /*1f80*/  ISETP.GT.AND P4, PT, R10, 0x20, PT ;  /* 0x000000200a00780c */ /* 0x000fe20003f84270 */
[----:B------:R-:W5:Y:S01]  /*1f90*/  MUFU.TANH R52, R52 ;  /* 0x0000003400347308 */ /* 0x000f620000002400 */
[----:B------:R-:W-:Y:S01]  /*1fa0*/  FSEL R13, R13, -INF , P3 ;  /* 0xff8000000d0d7808 */ /* 0x000fe20001800000 */
        /* <DEDUP_REMOVED lines=8> */
[----:B------:R2:W-:Y:S01]  /*2030*/  MUFU.TANH R70, R56 ;  /* 0x0000003800467308 */ /* 0x0005e20000002400 */
[C---:B------:R-:W-:Y:S01]  /*2040*/  FMUL.FTZ R61, R0.reuse, R61 ;  /* 0x0000003d003d7220 */ /* 0x040fe20000410000 */
[----:B------:R-:W-:Y:S01]  /*2050*/  FSEL R49, R49, -INF , P3 ;  /* 0xff80000031317808 */ /* 0x000fe20001800000 */
[----:B------:R-:W-:Y:S01]  /*2060*/  FMUL.FTZ R85, R0, R59 ;  /* 0x0000003b00557220 */ /* 0x000fe20000410000 */
[----:B------:R-:W-:Y:S01]  /*2070*/  ISETP.GT.AND P3, PT, R10, 0x30, PT ;  /* 0x000000300a00780c */ /* 0x000fe20003f64270 */
[----:B------:R-:W-:Y:S01]  /*2080*/  FMUL.FTZ R62, R0, R62 ;  /* 0x0000003e003e7220 */ /* 0x000fe20000410000 */
[----:B-1----:R-:W-:Y:S01]  /*2090*/  FSEL R14, R14, -INF , P4 ;  /* 0xff8000000e0e7808 */ /* 0x002fe20002000000 */
[C---:B------:R-:W-:Y:S01]  /*20a0*/  FMUL.FTZ R69, R0.reuse, R69 ;  /* 0x0000004500457220 */ /* 0x040fe20000410000 */
[----:B------:R1:W-:Y:S01]  /*20b0*/  MUFU.TANH R65, R61 ;  /* 0x0000003d00417308 */ /* 0x0003e20000002400 */
[----:B--2---:R-:W-:Y:S01]  /*20c0*/  FMNMX.FTZ R56, R21, R40, !PT ;  /* 0x0000002815387209 */ /* 0x004fe20007810000 */
[----:B------:R-:W-:Y:S01]  /*20d0*/  FMUL.FTZ R63, R0, R63 ;  /* 0x0000003f003f7220 */ /* 0x000fe20000410000 */
[----:B------:R-:W-:Y:S01]  /*20e0*/  FSEL R50, R50, -INF , P4 ;  /* 0xff80000032327808 */ /* 0x000fe20002000000 */
[C---:B------:R-:W-:Y:S01]  /*20f0*/  FMUL.FTZ R96, R0.reuse, R66 ;  /* 0x0000004200607220 */ /* 0x040fe20000410000 */
[----:B------:R-:W-:Y:S01]  /*2100*/  FMNMX.FTZ R58, R41, R56, !PT ;  /* 0x00000038293a7209 */ /* 0x000fe20007810000 */
[C---:B------:R-:W-:Y:S01]  /*2110*/  FMUL.FTZ R64, R0.reuse, R64 ;  /* 0x0000004000407220 */ /* 0x040fe20000410000 */
[----:B------:R-:W-:Y:S01]  /*2120*/  FSEL R56, R23, -INF , P1 ;  /* 0xff80000017387808 */ /* 0x000fe20000800000 */
[----:B------:R-:W2:Y:S01]  /*2130*/  MUFU.TANH R20, R20 ;  /* 0x0000001400147308 */ /* 0x000ea20000002400 */
[----:B-1----:R-:W-:Y:S01]  /*2140*/  FMNMX.FTZ R61, R43, R58, !PT ;  /* 0x0000003a2b3d7209 */ /* 0x002fe20007810000 */
[C---:B------:R-:W-:Y:S01]  /*2150*/  FMUL.FTZ R98, R0.reuse, R68 ;  /* 0x0000004400627220 */ /* 0x040fe20000410000 */
[----:B------:R-:W-:Y:S01]  /*2160*/  FSEL R23, R51, -INF , P2 ;  /* 0xff80000033177808 */ /* 0x000fe20001000000 */
[----:B------:R-:W-:Y:S01]  /*2170*/  FMUL.FTZ R71, R0, R71 ;  /* 0x0000004700477220 */ /* 0x000fe20000410000 */
[----:B------:R-:W-:Y:S01]  /*2180*/  FMNMX.FTZ R51, R44, R61, !PT ;  /* 0x0000003d2c337209 */ /* 0x000fe20007810000 */
[----:B------:R-:W-:Y:S01]  /*2190*/  FMUL.FTZ R97, R0, R67 ;  /* 0x0000004300617220 */ /* 0x000fe20000410000 */
[----:B------:R-:W-:Y:S01]  /*21a0*/  ISETP.GT.AND P4, PT, R10, 0x31, PT ;  /* 0x000000310a00780c */ /* 0x000fe20003f84270 */
[----:B------:R-:W1:Y:S01]  /*21b0*/  MUFU.TANH R94, R94 ;  /* 0x0000005e005e7308 */ /* 0x000e620000002400 */
[----:B------:R-:W-:Y:S01]  /*21c0*/  FMNMX.FTZ R51, R46, R51, !PT ;  /* 0x000000332e337209 */ /* 0x000fe20007810000 */
[----:B------:R-:W-:Y:S01]  /*21d0*/  FMUL.FTZ R57, R0, R57 ;  /* 0x0000003900397220 */ /* 0x000fe20000410000 */
[----:B------:R-:W-:-:S02]  /*21e0*/  FSEL R61, R45, -INF , P3 ;  /* 0xff8000002d3d7808 */ /* 0x000fc40001800000 */
[----:B------:R-:W-:Y:S02]  /*21f0*/  FMNMX.FTZ R58, R48, R51, !PT ;  /* 0x00000033303a7209 */ /* 0x000fe40007810000 */
[----:B---3--:R-:W-:Y:S01]  /*2200*/  FSEL R9, R9, -INF , P5 ;  /* 0xff80000009097808 */ /* 0x008fe20002800000 */
[----:B------:R-:W3:Y:S01]  /*2210*/  MUFU.TANH R42, R42 ;  /* 0x0000002a002a7308 */ /* 0x000ee20000002400 */
[----:B----4-:R-:W-:Y:S02]  /*2220*/  FSEL R45, R91, -INF , P4 ;  /* 0xff8000005b2d7808 */ /* 0x010fe40002000000 */
[----:B------:R-:W-:Y:S02]  /*2230*/  ISETP.GT.AND P5, PT, R10, 0x21, PT ;  /* 0x000000210a00780c */ /* 0x000fe40003fa4270 */
[----:B------:R-:W-:Y:S02]  /*2240*/  FMNMX.FTZ R91, R49, R58, !PT ;  /* 0x0000003a315b7209 */ /* 0x000fe40007810000 */
[----:B-----5:R-:W-:Y:S01]  /*2250*/  FSEL R52, R52, -INF , P5 ;  /* 0xff80000034347808 */ /* 0x020fe20002800000 */
[----:B------:R-:W4:Y:S01]  /*2260*/  MUFU.TANH R15, R15 ;  /* 0x0000000f000f7308 */ /* 0x000f220000002400 */
[----:B------:R-:W-:-:S02]  /*2270*/  FMNMX.FTZ R91, R50, R91, !PT ;  /* 0x0000005b325b7209 */ /* 0x000fc40007810000 */
[----:B--2---:R-:W-:Y:S02]  /*2280*/  FSEL R20, R20, -INF , P1 ;  /* 0xff80000014147808 */ /* 0x004fe40000800000 */
[----:B------:R-:W-:Y:S02]  /*2290*/  ISETP.GT.AND P1, PT, R10, 0x39, PT ;  /* 0x000000390a00780c */ /* 0x000fe40003f24270 */
[----:B------:R-:W-:Y:S01]  /*22a0*/  FMNMX.FTZ R91, R52, R91, !PT ;  /* 0x0000005b345b7209 */ /* 0x000fe20007810000 */
[----:B------:R-:W-:Y:S01]  /*22b0*/  MUFU.TANH R47, R47 ;  /* 0x0000002f002f7308 */ /* 0x000fe20000002400 */
[----:B-1----:R-:W-:Y:S02]  /*22c0*/  FSEL R51, R94, -INF , P1 ;  /* 0xff8000005e337808 */ /* 0x002fe40000800000 */
[----:B---3--:R-:W-:Y:S02]  /*22d0*/  FSEL R59, R42, -INF , P2 ;  /* 0xff8000002a3b7808 */ /* 0x008fe40001000000 */
[----:B------:R-:W-:-:S02]  /*22e0*/  FMNMX.FTZ R94, R56, R91, !PT ;  /* 0x0000005b385e7209 */ /* 0x000fc40007810000 */
[C---:B------:R-:W-:Y:S01]  /*22f0*/  ISETP.GT.AND P2, PT, R10.reuse, 0x40, PT ;  /* 0x000000400a00780c */ /* 0x040fe20003f44270 */
[----:B------:R-:W1:Y:S01]  /*2300*/  MUFU.TANH R90, R90 ;  /* 0x0000005a005a7308 */ /* 0x000e620000002400 */
[----:B----4-:R-:W-:Y:S02]  /*2310*/  FSEL R15, R15, -INF , P5 ;  /* 0xff8000000f0f7808 */ /* 0x010fe40002800000 */
[----:B------:R-:W-:Y:S01]  /*2320*/  FMNMX.FTZ R94, R59, R94, !PT ;  /* 0x0000005e3b5e7209 */ /* 0x000fe20007810000 */
[----:B------:R-:W-:Y:S02]  /*2330*/  WARPGROUP.DEPBAR.LE gsb0, 0x0 ;  /* 0x00008000000079c5 */ /* 0x000fe40000010000 */
[----:B------:R-:W-:Y:S01]  /*2340*/  ISETP.GT.AND P5, PT, R10, 0x38, PT ;  /* 0x000000380a00780c */ /* 0x000fe20003fa4270 */
[C---:B------:R-:W-:Y:S01]  /*2350*/  FMUL.FTZ R91, R0.reuse, R24 ;  /* 0x00000018005b7220 */ /* 0x040fe20000410000 */
[----:B------:R-:W-:Y:S01]  /*2360*/  MUFU.TANH R89, R89 ;  /* 0x0000005900597308 */ /* 0x000fe20000002400 */
[----:B------:R-:W-:-:S07]  /*2370*/  FMUL.FTZ R36, R0, R36 ;  /* 0x0000002400247220 */ /* 0x000fce0000410000 */
[----:B------:R-:W2:Y:S01]  /*2380*/  MUFU.TANH R93, R93 ;  /* 0x0000005d005d7308 */ /* 0x000ea20000002400 */
[----:B-1----:R-:W-:Y:S02]  /*2390*/  FSEL R42, R90, -INF , P3 ;  /* 0xff8000005a2a7808 */ /* 0x002fe40001800000 */
[----:B------:R-:W-:-:S05]  /*23a0*/  ISETP.GT.AND P3, PT, R10, 0x41, PT ;  /* 0x000000410a00780c */ /* 0x000fca0003f64270 */
[----:B------:R-:W-:Y:S08]  /*23b0*/  MUFU.TANH R78, R78 ;  /* 0x0000004e004e7308 */ /* 0x000ff00000002400 */
[----:B------:R-:W-:Y:S08]  /*23c0*/  MUFU.TANH R88, R88 ;  /* 0x0000005800587308 */ /* 0x000ff00000002400 */
[----:B------:R-:W-:Y:S08]  /*23d0*/  MUFU.TANH R77, R77 ;  /* 0x0000004d004d7308 */ /* 0x000ff00000002400 */
[----:B------:R-:W1:Y:S08]  /*23e0*/  MUFU.TANH R92, R92 ;  /* 0x0000005c005c7308 */ /* 0x000e700000002400 */
[----:B------:R3:W-:Y:S08]  /*23f0*/  MUFU.TANH R66, R62 ;  /* 0x0000003e00427308 */ /* 0x0007f00000002400 */
[----:B------:R-:W-:Y:S01]  /*2400*/  MUFU.TANH R54, R54 ;  /* 0x0000003600367308 */ /* 0x000fe20000002400 */
[----:B---3--:R-:W-:-:S02]  /*2410*/  FSEL R62, R47, -INF , P4 ;  /* 0xff8000002f3e7808 */ /* 0x008fc40002000000 */
[----:B------:R-:W-:Y:S02]  /*2420*/  ISETP.GT.AND P4, PT, R10, 0x48, PT ;  /* 0x000000480a00780c */ /* 0x000fe40003f84270 */
[----:B--2---:R-:W-:Y:S02]  /*2430*/  FSEL R47, R93, -INF , P5 ;  /* 0xff8000005d2f7808 */ /* 0x004fe40002800000 */
[----:B-1----:R-:W-:Y:S01]  /*2440*/  FSEL R92, R92, -INF , P2 ;  /* 0xff8000005c5c7808 */ /* 0x002fe20001000000 */
[----:B------:R-:W1:Y:S08]  /*2450*/  MUFU.TANH R73, R73 ;  /* 0x0000004900497308 */ /* 0x000e700000002400 */
[----:B------:R2:W-:Y:S08]  /*2460*/  MUFU.TANH R90, R69 ;  /* 0x00000045005a7308 */ /* 0x0005f00000002400 */
[----:B------:R3:W-:Y:S01]  /*2470*/  MUFU.TANH R68, R63 ;  /* 0x0000003f00447308 */ /* 0x0007e20000002400 */
[----:B--2---:R-:W-:-:S02]  /*2480*/  FMNMX.FTZ R69, R61, R94, !PT ;  /* 0x0000005e3d457209 */ /* 0x004fc40007810000 */
[----:B-1----:R-:W-:-:S05]  /*2490*/  FSEL R73, R73, -INF , P3 ;  /* 0xff80000049497808 */ /* 0x002fca0001800000 */
[----:B------:R-:W1:Y:S01]  /*24a0*/  MUFU.TANH R74, R74 ;  /* 0x0000004a004a7308 */ /* 0x000e620000002400 */
[----:B---3--:R-:W-:Y:S02]  /*24b0*/  FSEL R63, R89, -INF , P5 ;  /* 0xff800000593f7808 */ /* 0x008fe40002800000 */
[----:B------:R-:W-:-:S05]  /*24c0*/  ISETP.GT.AND P5, PT, R10, 0x49, PT ;  /* 0x000000490a00780c */ /* 0x000fca0003fa4270 */
[----:B------:R2:W-:Y:S08]  /*24d0*/  MUFU.TANH R89, R60 ;  /* 0x0000003c00597308 */ /* 0x0005f00000002400 */
[----:B------:R3:W-:Y:S01]  /*24e0*/  MUFU.TANH R67, R64 ;  /* 0x0000004000437308 */ /* 0x0007e20000002400 */
[----:B--2---:R-:W-:Y:S02]  /*24f0*/  FSEL R60, R78, -INF , P4 ;  /* 0xff8000004e3c7808 */ /* 0x004fe40002000000 */
[----:B------:R-:W-:-:S02]  /*2500*/  FMNMX.FTZ R78, R62, R69, !PT ;  /* 0x000000453e4e7209 */ /* 0x000fc40007810000 */
[----:B------:R-:W-:Y:S02]  /*2510*/  FSEL R69, R54, -INF , P5 ;  /* 0xff80000036457808 */ /* 0x000fe40002800000 */
[----:B-1----:R-:W-:Y:S01]  /*2520*/  FSEL R74, R74, -INF , P4 ;  /* 0xff8000004a4a7808 */ /* 0x002fe20002000000 */
[----:B------:R-:W1:Y:S01]  /*2530*/  MUFU.TANH R75, R75 ;  /* 0x0000004b004b7308 */ /* 0x000e620000002400 */
[----:B---3--:R-:W-:Y:S02]  /*2540*/  FSEL R64, R88, -INF , P1 ;  /* 0xff80000058407808 */ /* 0x008fe40000800000 */
[C---:B------:R-:W-:Y:S02]  /*2550*/  ISETP.GT.AND P1, PT, R10.reuse, 0x50, PT ;  /* 0x000000500a00780c */ /* 0x040fe40003f24270 */
[----:B------:R-:W-:-:S03]  /*2560*/  ISETP.GT.AND P4, PT, R10, 0x59, PT ;  /* 0x000000590a00780c */ /* 0x000fc60003f84270 */
[----:B------:R2:W-:Y:S08]  /*2570*/  MUFU.TANH R88, R71 ;  /* 0x0000004700587308 */ /* 0x0005f00000002400 */
[----:B------:R-:W3:Y:S01]  /*2580*/  MUFU.TANH R95, R95 ;  /* 0x0000005f005f7308 */ /* 0x000ee20000002400 */
[----:B--2---:R-:W-:Y:S01]  /*2590*/  FMUL.FTZ R71, R0, R25 ;  /* 0x0000001900477220 */ /* 0x004fe20000410000 */
[----:B------:R-:W-:-:S02]  /*25a0*/  FSEL R25, R77, -INF , P5 ;  /* 0xff8000004d197808 */ /* 0x000fc40002800000 */
[----:B------:R-:W-:Y:S02]  /*25b0*/  FMNMX.FTZ R77, R63, R78, !PT ;  /* 0x0000004e3f4d7209 */ /* 0x000fe40007810000 */
[----:B-1----:R-:W-:Y:S01]  /*25c0*/  FSEL R24, R75, -INF , P3 ;  /* 0xff8000004b187808 */ /* 0x002fe20001800000 */
[----:B------:R-:W-:Y:S01]  /*25d0*/  FMUL.FTZ R75, R0, R26 ;  /* 0x0000001a004b7220 */ /* 0x000fe20000410000 */
[----:B------:R-:W1:Y:S01]  /*25e0*/  MUFU.TANH R76, R76 ;  /* 0x0000004c004c7308 */ /* 0x000e620000002400 */
[----:B------:R-:W-:Y:S02]  /*25f0*/  FMNMX.FTZ R77, R64, R77, !PT ;  /* 0x0000004d404d7209 */ /* 0x000fe40007810000 */
[----:B------:R-:W-:Y:S02]  /*2600*/  ISETP.GT.AND P3, PT, R10, 0x58, PT ;  /* 0x000000580a00780c */ /* 0x000fe40003f64270 */
[----:B------:R-:W-:Y:S01]  /*2610*/  FMNMX.FTZ R54, R92, R77, !PT ;  /* 0x0000004d5c367209 */ /* 0x000fe20007810000 */
[----:B------:R-:W-:Y:S01]  /*2620*/  FMUL.FTZ R77, R0, R27 ;  /* 0x0000001b004d7220 */ /* 0x000fe20000410000 */
[----:B------:R-:W-:Y:S01]  /*2630*/  ISETP.GT.AND P5, PT, R10, 0x60, PT ;  /* 0x000000600a00780c */ /* 0x000fe20003fa4270 */
[----:B------:R-:W2:Y:S01]  /*2640*/  MUFU.TANH R72, R72 ;  /* 0x0000004800487308 */ /* 0x000ea20000002400 */
[----:B---3--:R-:W-:-:S02]  /*2650*/  FSEL R58, R95, -INF , P2 ;  /* 0xff8000005f3a7808 */ /* 0x008fc40001000000 */
[----:B------:R-:W-:-:S05]  /*2660*/  ISETP.GT.AND P2, PT, R10, 0x51, PT ;  /* 0x000000510a00780c */ /* 0x000fca0003f44270 */
[----:B------:R-:W3:Y:S01]  /*2670*/  MUFU.TANH R84, R84 ;  /* 0x0000005400547308 */ /* 0x000ee20000002400 */
[----:B-1----:R-:W-:-:S07]  /*2680*/  FSEL R76, R76, -INF , P1 ;  /* 0xff8000004c4c7808 */ /* 0x002fce0000800000 */
[----:B------:R-:W1:Y:S01]  /*2690*/  MUFU.TANH R79, R79 ;  /* 0x0000004f004f7308 */ /* 0x000e620000002400 */
[----:B--2---:R-:W-:-:S07]  /*26a0*/  FSEL R72, R72, -INF , P2 ;  /* 0xff80000048487808 */ /* 0x004fce0001000000 */
[----:B------:R2:W-:Y:S08]  /*26b0*/  MUFU.TANH R93, R71 ;  /* 0x00000047005d7308 */ /* 0x0005f00000002400 */
[----:B------:R-:W4:Y:S01]  /*26c0*/  MUFU.TANH R81, R81 ;  /* 0x0000005100517308 */ /* 0x000f220000002400 */
[----:B--2---:R-:W-:Y:S02]  /*26d0*/  FMNMX.FTZ R71, R73, R54, !PT ;  /* 0x0000003649477209 */ /* 0x004fe40007810000 */
[----:B---3--:R-:W-:-:S02]  /*26e0*/  FSEL R54, R84, -INF , P3 ;  /* 0xff80000054367808 */ /* 0x008fc40001800000 */
[----:B------:R-:W-:Y:S02]  /*26f0*/  FMNMX.FTZ R78, R74, R71, !PT ;  /* 0x000000474a4e7209 */ /* 0x000fe40007810000 */
[----:B-1----:R-:W-:Y:S01]  /*2700*/  FSEL R79, R79, -INF , P3 ;  /* 0xff8000004f4f7808 */ /* 0x002fe20001800000 */
[----:B------:R-:W1:Y:S01]  /*2710*/  MUFU.TANH R53, R53 ;  /* 0x0000003500357308 */ /* 0x000e620000002400 */
[----:B------:R-:W-:-:S07]  /*2720*/  ISETP.GT.AND P3, PT, R10, 0x69, PT ;  /* 0x000000690a00780c */ /* 0x000fce0003f64270 */
[----:B------:R-:W-:Y:S01]  /*2730*/  MUFU.TANH R57, R57 ;  /* 0x0000003900397308 */ /* 0x000fe20000002400 */
[----:B----4-:R-:W-:Y:S01]  /*2740*/  FSEL R26, R81, -INF , P1 ;  /* 0xff800000511a7808 */ /* 0x010fe20000800000 */
[----:B------:R-:W-:Y:S01]  /*2750*/  FMUL.FTZ R81, R0, R30 ;  /* 0x0000001e00517220 */ /* 0x000fe20000410000 */
[----:B------:R-:W-:-:S05]  /*2760*/  ISETP.GT.AND P1, PT, R10, 0x61, PT ;  /* 0x000000610a00780c */ /* 0x000fca0003f24270 */
[----:B------:R-:W2:Y:S01]  /*2770*/  MUFU.TANH R82, R82 ;  /* 0x0000005200527308 */ /* 0x000ea20000002400 */
[----:B-1----:R-:W-:-:S07]  /*2780*/  FSEL R71, R53, -INF , P4 ;  /* 0xff80000035477808 */ /* 0x002fce0002000000 */
[----:B------:R1:W-:Y:S08]  /*2790*/  MUFU.TANH R94, R75 ;  /* 0x0000004b005e7308 */ /* 0x0003f00000002400 */
[----:B------:R-:W3:Y:S01]  /*27a0*/  MUFU.TANH R80, R80 ;  /* 0x0000005000507308 */ /* 0x000ee20000002400 */
[----:B-1----:R-:W-:Y:S01]  /*27b0*/  FMNMX.FTZ R75, R69, R78, !PT ;  /* 0x0000004e454b7209 */ /* 0x002fe20007810000 */
[----:B------:R-:W-:Y:S01]  /*27c0*/  FMUL.FTZ R78, R0, R28 ;  /* 0x0000001c004e7220 */ /* 0x000fe20000410000 */
[----:B--2---:R-:W-:-:S02]  /*27d0*/  FSEL R82, R82, -INF , P5 ;  /* 0xff80000052527808 */ /* 0x004fc40002800000 */
[----:B------:R-:W-:-:S03]  /*27e0*/  FMNMX.FTZ R75, R76, R75, !PT ;  /* 0x0000004b4c4b7209 */ /* 0x000fc60007810000 */
[----:B------:R-:W1:Y:S01]  /*27f0*/  MUFU.TANH R87, R87 ;  /* 0x0000005700577308 */ /* 0x000e620000002400 */
[----:B------:R-:W-:Y:S02]  /*2800*/  FMNMX.FTZ R84, R72, R75, !PT ;  /* 0x0000004b48547209 */ /* 0x000fe40007810000 */
[----:B------:R-:W-:Y:S02]  /*2810*/  FSEL R75, R57, -INF , P1 ;  /* 0xff800000394b7808 */ /* 0x000fe40000800000 */
[----:B------:R-:W-:-:S03]  /*2820*/  FMNMX.FTZ R84, R79, R84, !PT ;  /* 0x000000544f547209 */ /* 0x000fc60007810000 */
[----:B------:R-:W2:Y:S01]  /*2830*/  MUFU.TANH R86, R86 ;  /* 0x0000005600567308 */ /* 0x000ea20000002400 */
[----:B------:R-:W-:Y:S02]  /*2840*/  FMNMX.FTZ R57, R71, R84, !PT ;  /* 0x0000005447397209 */ /* 0x000fe40007810000 */
[----:B---3--:R-:W-:Y:S01]  /*2850*/  FSEL R27, R80, -INF , P2 ;  /* 0xff800000501b7808 */ /* 0x008fe20001000000 */
[----:B------:R-:W-:Y:S01]  /*2860*/  FMUL.FTZ R80, R0, R29 ;  /* 0x0000001d00507220 */ /* 0x000fe20000410000 */
[----:B------:R-:W-:-:S03]  /*2870*/  ISETP.GT.AND P2, PT, R10, 0x68, PT ;  /* 0x000000680a00780c */ /* 0x000fc60003f44270 */
[----:B------:R-:W3:Y:S01]  /*2880*/  MUFU.TANH R83, R83 ;  /* 0x0000005300537308 */ /* 0x000ee20000002400 */
[----:B-1----:R-:W-:Y:S02]  /*2890*/  FSEL R87, R87, -INF , P2 ;  /* 0xff80000057577808 */ /* 0x002fe40001000000 */
[----:B------:R-:W-:Y:S02]  /*28a0*/  FSEL R30, R66, -INF , P2 ;  /* 0xff800000421e7808 */ /* 0x000fe40001000000 */
[----:B------:R-:W-:-:S03]  /*28b0*/  ISETP.GT.AND P2, PT, R10, 0x79, PT ;  /* 0x000000790a00780c */ /* 0x000fc60003f44270 */
[----:B------:R-:W1:Y:S01]  /*28c0*/  MUFU.TANH R85, R85 ;  /* 0x0000005500557308 */ /* 0x000e620000002400 */
[----:B--2---:R-:W-:Y:S02]  /*28d0*/  FSEL R29, R86, -INF , P5 ;  /* 0xff800000561d7808 */ /* 0x004fe40002800000 */
[----:B------:R-:W-:-:S04]  /*28e0*/  ISETP.GT.AND P5, PT, R10, 0x71, PT ;  /* 0x000000710a00780c */ /* 0x000fc80003fa4270 */
[----:B------:R-:W-:Y:S01]  /*28f0*/  FSEL R70, R70, -INF , P5 ;  /* 0xff80000046467808 */ /* 0x000fe20002800000 */
[----:B------:R2:W-:Y:S01]  /*2900*/  MUFU.TANH R99, R78 ;  /* 0x0000004e00637308 */ /* 0x0005e20000002400 */
[----:B---3--:R-:W-:Y:S02]  /*2910*/  FSEL R28, R83, -INF , P4 ;  /* 0xff800000531c7808 */ /* 0x008fe40002000000 */
[----:B------:R-:W-:-:S05]  /*2920*/  ISETP.GT.AND P4, PT, R10, 0x70, PT ;  /* 0x000000700a00780c */ /* 0x000fca0003f84270 */
[----:B------:R-:W3:Y:S01]  /*2930*/  MUFU.TANH R98, R98 ;  /* 0x0000006200627308 */ /* 0x000ee20000002400 */
[----:B--2---:R-:W-:Y:S02]  /*2940*/  FMNMX.FTZ R78, R82, R57, !PT ;  /* 0x00000039524e7209 */ /* 0x004fe40007810000 */
[----:B-1----:R-:W-:Y:S01]  /*2950*/  FSEL R53, R85, -INF , P1 ;  /* 0xff80000055357808 */ /* 0x002fe20000800000 */
[----:B------:R-:W-:Y:S01]  /*2960*/  FMUL.FTZ R85, R0, R33 ;  /* 0x0000002100557220 */ /* 0x000fe20000410000 */
[----:B------:R-:W-:Y:S02]  /*2970*/  FMNMX.FTZ R78, R75, R78, !PT ;  /* 0x0000004e4b4e7209 */ /* 0x000fe40007810000 */
[----:B------:R-:W-:Y:S01]  /*2980*/  ISETP.GT.AND P1, PT, R10, 0x78, PT ;  /* 0x000000780a00780c */ /* 0x000fe20003f24270 */
[----:B------:R1:W-:Y:S01]  /*2990*/  MUFU.TANH R95, R77 ;  /* 0x0000004d005f7308 */ /* 0x0003e20000002400 */
[----:B------:R-:W-:Y:S01]  /*29a0*/  FSEL R57, R68, -INF , P3 ;  /* 0xff80000044397808 */ /* 0x000fe20001800000 */
[----:B------:R-:W-:Y:S01]  /*29b0*/  FMUL.FTZ R68, R0, R32 ;  /* 0x0000002000447220 */ /* 0x000fe20000410000 */
[----:B------:R-:W-:-:S05]  /*29c0*/  FSEL R33, R89, -INF , P1 ;  /* 0xff80000059217808 */ /* 0x000fca0000800000 */
[----:B------:R2:W4:Y:S01]  /*29d0*/  MUFU.TANH R86, R80 ;  /* 0x0000005000567308 */ /* 0x0005220000002400 */
[----:B-1----:R-:W-:Y:S02]  /*29e0*/  FSEL R77, R65, -INF , P3 ;  /* 0xff800000414d7808 */ /* 0x002fe40001800000 */
[----:B------:R-:W-:-:S05]  /*29f0*/  ISETP.GT.AND P3, PT, R10, 0x80, PT ;  /* 0x000000800a00780c */ /* 0x000fca0003f64270 */
[----:B------:R-:W1:Y:S01]  /*2a00*/  MUFU.TANH R96, R96 ;  /* 0x0000006000607308 */ /* 0x000e620000002400 */
[----:B--2---:R-:W-:Y:S02]  /*2a10*/  FMNMX.FTZ R80, R87, R78, !PT ;  /* 0x0000004e57507209 */ /* 0x004fe40007810000 */
[----:B------:R-:W-:Y:S02]  /*2a20*/  FSEL R78, R67, -INF , P4 ;  /* 0xff800000434e7808 */ /* 0x000fe40002000000 */
[----:B------:R-:W-:Y:S02]  /*2a30*/  FMNMX.FTZ R83, R77, R80, !PT ;  /* 0x000000504d537209 */ /* 0x000fe40007810000 */
[----:B---3--:R-:W-:Y:S01]  /*2a40*/  FSEL R80, R98, -INF , P1 ;  /* 0xff80000062507808 */ /* 0x008fe20000800000 */
[----:B------:R-:W-:Y:S01]  /*2a50*/  MUFU.TANH R91, R91 ;  /* 0x0000005b005b7308 */ /* 0x000fe20000002400 */
[----:B------:R-:W-:Y:S01]  /*2a60*/  FMNMX.FTZ R83, R78, R83, !PT ;  /* 0x000000534e537209 */ /* 0x000fe20007810000 */
[----:B------:R-:W-:Y:S01]  /*2a70*/  FMUL.FTZ R98, R0, R38 ;  /* 0x0000002600627220 */ /* 0x000fe20000410000 */
[----:B------:R-:W-:-:S02]  /*2a80*/  ISETP.GT.AND P1, PT, R10, 0x89, PT ;  /* 0x000000890a00780c */ /* 0x000fc40003f24270 */
[----:B------:R-:W-:Y:S02]  /*2a90*/  FMNMX.FTZ R83, R70, R83, !PT ;  /* 0x0000005346537209 */ /* 0x000fe40007810000 */
[----:B----4-:R-:W-:Y:S01]  /*2aa0*/  FSEL R86, R86, -INF , P1 ;  /* 0xff80000056567808 */ /* 0x010fe20000800000 */
[----:B------:R-:W2:Y:S01]  /*2ab0*/  MUFU.TANH R97, R97 ;  /* 0x0000006100617308 */ /* 0x000ea20000002400 */
[----:B-1----:R-:W-:Y:S02]  /*2ac0*/  FSEL R32, R96, -INF , P4 ;  /* 0xff80000060207808 */ /* 0x002fe40002000000 */
[----:B------:R-:W-:-:S04]  /*2ad0*/  ISETP.GT.AND P4, PT, R10, 0x81, PT ;  /* 0x000000810a00780c */ /* 0x000fc80003f84270 */
[----:B------:R-:W-:Y:S01]  /*2ae0*/  FSEL R84, R93, -INF , P4 ;  /* 0xff8000005d547808 */ /* 0x000fe20002000000 */
[----:B------:R1:W-:Y:S08]  /*2af0*/  MUFU.TANH R66, R81 ;  /* 0x0000005100427308 */ /* 0x0003f00000002400 */
[----:B------:R3:W4:Y:S01]  /*2b00*/  MUFU.TANH R67, R68 ;  /* 0x0000004400437308 */ /* 0x0007220000002400 */
[----:B-1----:R-:W-:-:S02]  /*2b10*/  FSEL R81, R90, -INF , P2 ;  /* 0xff8000005a517808 */ /* 0x002fc40001000000 */
[----:B--2---:R-:W-:Y:S01]  /*2b20*/  FSEL R65, R97, -INF , P5 ;  /* 0xff80000061417808 */ /* 0x004fe20002800000 */
[----:B------:R-:W-:Y:S01]  /*2b30*/  FMUL.FTZ R97, R0, R39 ;  /* 0x0000002700617220 */ /* 0x000fe20000410000 */
[----:B------:R-:W-:-:S03]  /*2b40*/  ISETP.GT.AND P5, PT, R10, 0x88, PT ;  /* 0x000000880a00780c */ /* 0x000fc60003fa4270 */
[----:B------:R1:W2:Y:S01]  /*2b50*/  MUFU.TANH R96, R85 ;  /* 0x0000005500607308 */ /* 0x0002a20000002400 */
[----:B---3--:R-:W-:Y:S02]  /*2b60*/  FMNMX.FTZ R68, R80, R83, !PT ;  /* 0x0000005350447209 */ /* 0x008fe40007810000 */
[----:B------:R-:W-:Y:S01]  /*2b70*/  FSEL R83, R91, -INF , P3 ;  /* 0xff8000005b537808 */ /* 0x000fe20001800000 */
[----:B------:R-:W-:Y:S01]  /*2b80*/  FMUL.FTZ R91, R0, R37 ;  /* 0x00000025005b7220 */ /* 0x000fe20000410000 */
[----:B------:R-:W-:-:S03]  /*2b90*/  FMNMX.FTZ R68, R81, R68, !PT ;  /* 0x0000004451447209 */ /* 0x000fc60007810000 */
[----:B------:R3:W5:Y:S01]  /*2ba0*/  MUFU.TANH R90, R36 ;  /* 0x00000024005a7308 */ /* 0x0007620000002400 */
[----:B------:R-:W-:Y:S02]  /*2bb0*/  FMNMX.FTZ R89, R83, R68, !PT ;  /* 0x0000004453597209 */ /* 0x000fe40007810000 */
[----:B------:R-:W-:Y:S02]  /*2bc0*/  FSEL R68, R88, -INF , P2 ;  /* 0xff80000058447808 */ /* 0x000fe40001000000 */
[----:B-1----:R-:W-:Y:S02]  /*2bd0*/  FSEL R85, R99, -INF , P5 ;  /* 0xff80000063557808 */ /* 0x002fe40002800000 */
[----:B------:R-:W-:Y:S01]  /*2be0*/  FMNMX.FTZ R88, R84, R89, !PT ;  /* 0x0000005954587209 */ /* 0x000fe20007810000 */
[----:B------:R-:W1:Y:S01]  /*2bf0*/  MUFU.TANH R91, R91 ;  /* 0x0000005b005b7308 */ /* 0x000e620000002400 */
[----:B------:R-:W-:Y:S02]  /*2c00*/  ISETP.GT.AND P2, PT, R10, 0x90, PT ;  /* 0x000000900a00780c */ /* 0x000fe40003f44270 */
[----:B------:R-:W-:-:S02]  /*2c10*/  FMNMX.FTZ R37, R85, R88, !PT ;  /* 0x0000005855257209 */ /* 0x000fc40007810000 */
[----:B---3--:R-:W-:Y:S02]  /*2c20*/  FSEL R36, R94, -INF , P3 ;  /* 0xff8000005e247808 */ /* 0x008fe40001800000 */
[----:B------:R-:W-:Y:S01]  /*2c30*/  ISETP.GT.AND P3, PT, R10, 0x91, PT ;  /* 0x000000910a00780c */ /* 0x000fe20003f64270 */
[----:B------:R-:W3:Y:S01]  /*2c40*/  MUFU.TANH R98, R98 ;  /* 0x0000006200627308 */ /* 0x000ee20000002400 */
[----:B----4-:R-:W-:Y:S02]  /*2c50*/  FSEL R89, R67, -INF , P2 ;  /* 0xff80000043597808 */ /* 0x010fe40001000000 */
[----:B------:R-:W-:Y:S02]  /*2c60*/  FMNMX.FTZ R94, R86, R37, !PT ;  /* 0x00000025565e7209 */ /* 0x000fe40007810000 */
[----:B------:R-:W-:Y:S02]  /*2c70*/  FSEL R37, R95, -INF , P4 ;  /* 0xff8000005f257808 */ /* 0x000fe40002000000 */
[----:B------:R-:W-:Y:S01]  /*2c80*/  ISETP.GT.AND P4, PT, R10, 0x98, PT ;  /* 0x000000980a00780c */ /* 0x000fe20003f84270 */
[----:B------:R-:W4:Y:S01]  /*2c90*/  MUFU.TANH R97, R97 ;  /* 0x0000006100617308 */ /* 0x000f220000002400 */
[----:B--2---:R-:W-:Y:S01]  /*2ca0*/  FSEL R88, R96, -INF , P3 ;  /* 0xff80000060587808 */ /* 0x004fe20001800000 */
[----:B------:R-:W-:Y:S01]  /*2cb0*/  FMUL.FTZ R96, R0, R34 ;  /* 0x0000002200607220 */ /* 0x000fe20000410000 */
[----:B------:R-:W-:-:S02]  /*2cc0*/  FMNMX.FTZ R93, R89, R94, !PT ;  /* 0x0000005e595d7209 */ /* 0x000fc40007810000 */
[----:B------:R-:W-:Y:S02]  /*2cd0*/  FSEL R67, R66, -INF , P5 ;  /* 0xff80000042437808 */ /* 0x000fe40002800000 */
[----:B------:R-:W-:Y:S01]  /*2ce0*/  ISETP.GT.AND P5, PT, R10, 0x99, PT ;  /* 0x000000990a00780c */ /* 0x000fe20003fa4270 */
[----:B------:R-:W2:Y:S01]  /*2cf0*/  MUFU.TANH R96, R96 ;  /* 0x0000006000607308 */ /* 0x000ea20000002400 */
[----:B-----5:R-:W-:Y:S02]  /*2d00*/  FSEL R94, R90, -INF , P4 ;  /* 0xff8000005a5e7808 */ /* 0x020fe40002000000 */
[----:B------:R-:W-:Y:S02]  /*2d10*/  FMNMX.FTZ R93, R88, R93, !PT ;  /* 0x0000005d585d7209 */ /* 0x000fe40007810000 */
[----:B-1----:R-:W-:Y:S02]  /*2d20*/  FSEL R90, R91, -INF , P5 ;  /* 0xff8000005b5a7808 */ /* 0x002fe40002800000 */
[----:B------:R-:W-:-:S02]  /*2d30*/  FMNMX.FTZ R93, R94, R93, !PT ;  /* 0x0000005d5e5d7209 */ /* 0x000fc40007810000 */
[----:B---3--:R-:W-:Y:S02]  /*2d40*/  FSEL R98, R98, -INF , P4 ;  /* 0xff80000062627808 */ /* 0x008fe40002000000 */
[----:B------:R-:W-:Y:S01]  /*2d50*/  FMNMX.FTZ R10, R90, R93, !PT ;  /* 0x0000005d5a0a7209 */ /* 0x000fe20007810000 */
[----:B------:R-:W-:Y:S01]  /*2d60*/  FMUL.FTZ R93, R0, R31 ;  /* 0x0000001f005d7220 */ /* 0x000fe20000410000 */
[----:B----4-:R-:W-:-:S03]  /*2d70*/  FSEL R97, R97, -INF , P5 ;  /* 0xff80000061617808 */ /* 0x010fc60002800000 */
[----:B------:R-:W1:Y:S01]  /*2d80*/  SHFL.BFLY PT, R91, R10, 0x2, 0x1f ;  /* 0x0c401f000a5b7f89 */ /* 0x000e6200000e0000 */
[----:B--2---:R-:W-:Y:S01]  /*2d90*/  FSEL R96, R96, -INF , P2 ;  /* 0xff80000060607808 */ /* 0x004fe20001000000 */
[----:B------:R-:W2:Y:S02]  /*2da0*/  MUFU.TANH R93, R93 ;  /* 0x0000005d005d7308 */ /* 0x000ea40000002400 */
[----:B--2---:R-:W-:Y:S02]  /*2db0*/  FSEL R93, R93, -INF , P1 ;  /* 0xff8000005d5d7808 */ /* 0x004fe40000800000 */
[----:B-1----:R-:W-:Y:S01]  /*2dc0*/  FMNMX.FTZ R95, R10, R91, !PT ;  /* 0x0000005b0a5f7209 */ /* 0x002fe20007810000 */
[----:B------:R-:W-:-:S04]  /*2dd0*/  IMAD.U32 R91, RZ, RZ, UR20 ;  /* 0x00000014ff5b7e24 */ /* 0x000fc8000f8e00ff */
[----:B------:R-:W1:Y:S02]  /*2de0*/  SHFL.BFLY PT, R66, R95, 0x1, 0x1f ;  /* 0x0c201f005f427f89 */ /* 0x000e6400000e0000 */
[----:B-1----:R-:W-:Y:S01]  /*2df0*/  FMNMX.FTZ R66, R95, R66, !PT ;  /* 0x000000425f427209 */ /* 0x002fe20007810000 */
[----:B------:R-:W-:-:S03]  /*2e00*/  FMUL.FTZ R95, R0, R35 ;  /* 0x00000023005f7220 */ /* 0x000fc60000410000 */
[C---:B------:R-:W-:Y:S01]  /*2e10*/  FSETP.NEU.FTZ.AND P6, PT, R66.reuse, -INF , PT ;  /* 0xff8000004200780b */ /* 0x040fe20003fdd000 */
[----:B------:R-:W-:-:S02]  /*2e20*/  FFMA.FTZ R91, R66, R91, -8 ;  /* 0xc1000000425b7423 */ /* 0x000fc4000001005b */
[----:B------:R-:W1:Y:S03]  /*2e30*/  MUFU.TANH R95, R95 ;  /* 0x0000005f005f7308 */ /* 0x000e660000002400 */
[----:B------:R-:W-:Y:S02]  /*2e40*/  FSEL R91, R91, RZ, P6 ;  /* 0x000000ff5b5b7208 */ /* 0x000fe40003000000 */
[----:B------:R-:W-:-:S03]  /*2e50*/  LOP3.LUT P6, RZ, R2, 0x7f, RZ, 0xc0, !PT ;  /* 0x0000007f02ff7812 */ /* 0x000fc600078cc0ff */
[--C-:B------:R-:W-:Y:S01]  /*2e60*/  FFMA.FTZ R10, R21, UR20, -R91.reuse ;  /* 0x00000014150a7c23 */ /* 0x100fe2000801085b */
[----:B------:R-:W-:-:S01]  /*2e70*/  FFMA.FTZ R21, R40, UR20, -R91 ;  /* 0x0000001428157c23 */ /* 0x000fc2000801085b */
[----:B------:R-:W-:Y:S01]  /*2e80*/  FMNMX.FTZ R40, R5, R6, !PT ;  /* 0x0000000605287209 */ /* 0x000fe20007810000 */
[----:B------:R-:W-:-:S01]  /*2e90*/  FFMA.FTZ R31, R41, UR20, -R91 ;  /* 0x00000014291f7c23 */ /* 0x000fc2000801085b */
        /* <DEDUP_REMOVED lines=8> */
[----:B------:R2:W-:Y:S01]  /*2f20*/  MUFU.EX2 R40, R49 ;  /* 0x0000003100287308 */ /* 0x0005e20000000800 */
[----:B------:R-:W-:-:S01]  /*2f30*/  FFMA.FTZ R56, R56, UR20, -R91 ;  /* 0x0000001438387c23 */ /* 0x000fc2000801085b */
[----:B------:R-:W-:Y:S01]  /*2f40*/  FMNMX.FTZ R44, R9, R44, !PT ;  /* 0x0000002c092c7209 */ /* 0x000fe20007810000 */
[----:B------:R-:W-:-:S01]  /*2f50*/  FFMA.FTZ R73, R73, UR20, -R91 ;  /* 0x0000001449497c23 */ /* 0x000fc2000801085b */
[----:B-1----:R-:W-:Y:S01]  /*2f60*/  FSEL R95, R95, -INF , P3 ;  /* 0xff8000005f5f7808 */ /* 0x002fe20001800000 */
[----:B------:R-:W-:-:S01]  /*2f70*/  FFMA.FTZ R69, R69, UR20, -R91 ;  /* 0x0000001445457c23 */ /* 0x000fc2000801085b */
[----:B------:R-:W-:Y:S01]  /*2f80*/  FMNMX.FTZ R43, R11, R44, !PT ;  /* 0x0000002c0b2b7209 */ /* 0x000fe20007810000 */
[----:B------:R-:W-:-:S01]  /*2f90*/  FFMA.FTZ R44, R52, UR20, -R91 ;  /* 0x00000014342c7c23 */ /* 0x000fc2000801085b */
[----:B------:R-:W-:Y:S01]  /*2fa0*/  MUFU.EX2 R10, R10 ;  /* 0x0000000a000a7308 */ /* 0x000fe20000000800 */
[----:B------:R-:W-:-:S01]  /*2fb0*/  FFMA.FTZ R75, R75, UR20, -R91 ;  /* 0x000000144b4b7c23 */ /* 0x000fc2000801085b */
[----:B------:R-:W-:Y:S01]  /*2fc0*/  FMNMX.FTZ R46, R12, R43, !PT ;  /* 0x0000002b0c2e7209 */ /* 0x000fe20007810000 */
[----:B------:R-:W-:-:S01]  /*2fd0*/  FFMA.FTZ R77, R77, UR20, -R91 ;  /* 0x000000144d4d7c23 */ /* 0x000fc2000801085b */
[----:B------:R-:W-:-:S02]  /*2fe0*/  FFMA.FTZ R81, R81, UR20, -R91 ;  /* 0x0000001451517c23 */ /* 0x000fc4000801085b */
[----:B------:R-:W-:Y:S02]  /*2ff0*/  FMNMX.FTZ R43, R13, R46, !PT ;  /* 0x0000002e0d2b7209 */ /* 0x000fe40007810000 */
[----:B------:R-:W-:Y:S02]  /*3000*/  MUFU.EX2 R21, R21 ;  /* 0x0000001500157308 */ /* 0x000fe40000000800 */
[----:B------:R-:W-:-:S04]  /*3010*/  FMNMX.FTZ R46, R14, R43, !PT ;  /* 0x0000002b0e2e7209 */ /* 0x000fc80007810000 */
[----:B--2---:R-:W-:Y:S01]  /*3020*/  FMNMX.FTZ R49, R15, R46, !PT ;  /* 0x0000002e0f317209 */ /* 0x004fe20007810000 */
[----:B------:R-:W-:-:S01]  /*3030*/  FFMA.FTZ R46, R59, UR20, -R91 ;  /* 0x000000143b2e7c23 */ /* 0x000fc2000801085b */
[----:B------:R-:W-:Y:S02]  /*3040*/  MUFU.EX2 R43, R56 ;  /* 0x00000038002b7308 */ /* 0x000fe40000000800 */
[----:B------:R-:W-:-:S04]  /*3050*/  FMNMX.FTZ R48, R20, R49, !PT ;  /* 0x0000003114307209 */ /* 0x000fc80007810000 */
[----:B------:R-:W-:Y:S01]  /*3060*/  FMNMX.FTZ R49, R23, R48, !PT ;  /* 0x0000003017317209 */ /* 0x000fe20007810000 */
[----:B------:R-:W-:-:S01]  /*3070*/  FFMA.FTZ R48, R61, UR20, -R91 ;  /* 0x000000143d307c23 */ /* 0x000fc2000801085b */
[--C-:B------:R-:W-:Y:S01]  /*3080*/  FFMA.FTZ R61, R64, UR20, -R91.reuse ;  /* 0x00000014403d7c23 */ /* 0x100fe2000801085b */
[----:B------:R-:W-:Y:S01]  /*3090*/  MUFU.EX2 R31, R31 ;  /* 0x0000001f001f7308 */ /* 0x000fe20000000800 */
[----:B------:R-:W-:Y:S01]  /*30a0*/  FMNMX.FTZ R50, R42, R49, !PT ;  /* 0x000000312a327209 */ /* 0x000fe20007810000 */
[--C-:B------:R-:W-:Y:S01]  /*30b0*/  FFMA.FTZ R49, R62, UR20, -R91.reuse ;  /* 0x000000143e317c23 */ /* 0x100fe2000801085b */
[----:B------:R-:W-:-:S02]  /*30c0*/  FFMA.FTZ R62, R74, UR20, -R91 ;  /* 0x000000144a3e7c23 */ /* 0x000fc4000801085b */
[----:B------:R-:W-:-:S03]  /*30d0*/  FMNMX.FTZ R50, R45, R50, !PT ;  /* 0x000000322d327209 */ /* 0x000fc60007810000 */
[----:B------:R-:W1:Y:S01]  /*30e0*/  MUFU.EX2 R34, R34 ;  /* 0x0000002200227308 */ /* 0x000e620000000800 */
[----:B------:R-:W-:-:S04]  /*30f0*/  FMNMX.FTZ R50, R47, R50, !PT ;  /* 0x000000322f327209 */ /* 0x000fc80007810000 */
[----:B------:R-:W-:Y:S01]  /*3100*/  FMNMX.FTZ R59, R51, R50, !PT ;  /* 0x00000032333b7209 */ /* 0x000fe20007810000 */
[----:B------:R-:W-:-:S02]  /*3110*/  FFMA.FTZ R50, R63, UR20, -R91 ;  /* 0x000000143f327c23 */ /* 0x000fc4000801085b */
[----:B------:R-:W-:Y:S01]  /*3120*/  MUFU.EX2 R35, R35 ;  /* 0x0000002300237308 */ /* 0x000fe20000000800 */
[----:B------:R-:W-:-:S04]  /*3130*/  FMNMX.FTZ R59, R58, R59, !PT ;  /* 0x0000003b3a3b7209 */ /* 0x000fc80007810000 */
[----:B------:R-:W-:-:S03]  /*3140*/  FMNMX.FTZ R59, R24, R59, !PT ;  /* 0x0000003b183b7209 */ /* 0x000fc60007810000 */
[----:B------:R-:W-:Y:S01]  /*3150*/  MUFU.EX2 R38, R38 ;  /* 0x0000002600267308 */ /* 0x000fe20000000800 */
[----:B------:R-:W-:Y:S02]  /*3160*/  FMNMX.FTZ R52, R60, R59, !PT ;  /* 0x0000003b3c347209 */ /* 0x000fe40007810000 */
[----:B-1----:R-:W-:Y:S02]  /*3170*/  F2FP.SATFINITE.E4M3.F32.PACK_AB_MERGE_C R152, R34, R31, RZ ;  /* 0x0000001f2298723e */ /* 0x002fe400048070ff */
[----:B------:R-:W-:Y:S01]  /*3180*/  FMNMX.FTZ R59, R25, R52, !PT ;  /* 0x00000034193b7209 */ /* 0x000fe20007810000 */
[----:B------:R-:W-:Y:S01]  /*3190*/  FFMA.FTZ R52, R92, UR20, -R91 ;  /* 0x000000145c347c23 */ /* 0x000fe2000801085b */
[----:B------:R-:W-:Y:S01]  /*31a0*/  F2FP.SATFINITE.E4M3.F32.PACK_AB_MERGE_C R152, R21, R10, R152 ;  /* 0x0000000a1598723e */ /* 0x000fe20004807098 */
[----:B------:R-:W1:Y:S01]  /*31b0*/  MUFU.EX2 R39, R39 ;  /* 0x0000002700277308 */ /* 0x000e620000000800 */
[----:B------:R-:W-:-:S04]  /*31c0*/  FMNMX.FTZ R56, R26, R59, !PT ;  /* 0x0000003b1a387209 */ /* 0x000fc80007810000 */
[----:B------:R-:W-:-:S03]  /*31d0*/  FMNMX.FTZ R59, R27, R56, !PT ;  /* 0x000000381b3b7209 */ /* 0x000fc60007810000 */
[----:B------:R-:W-:Y:S01]  /*31e0*/  MUFU.EX2 R41, R41 ;  /* 0x0000002900297308 */ /* 0x000fe20000000800 */
[----:B------:R-:W-:-:S04]  /*31f0*/  FMNMX.FTZ R63, R54, R59, !PT ;  /* 0x0000003b363f7209 */ /* 0x000fc80007810000 */
[----:B------:R-:W-:-:S03]  /*3200*/  FMNMX.FTZ R56, R28, R63, !PT ;  /* 0x0000003f1c387209 */ /* 0x000fc60007810000 */
[----:B------:R2:W-:Y:S01]  /*3210*/  MUFU.EX2 R59, R73 ;  /* 0x00000049003b7308 */ /* 0x0005e20000000800 */
[----:B------:R-:W-:Y:S02]  /*3220*/  FMNMX.FTZ R56, R29, R56, !PT ;  /* 0x000000381d387209 */ /* 0x000fe40007810000 */
[----:B-1----:R-:W-:Y:S02]  /*3230*/  F2FP.SATFINITE.E4M3.F32.PACK_AB_MERGE_C R154, R40, R39, RZ ;  /* 0x00000027289a723e */ /* 0x002fe400048070ff */
[----:B------:R-:W-:Y:S02]  /*3240*/  FMNMX.FTZ R63, R53, R56, !PT ;  /* 0x00000038353f7209 */ /* 0x000fe40007810000 */
[----:B------:R-:W-:Y:S01]  /*3250*/  F2FP.SATFINITE.E4M3.F32.PACK_AB_MERGE_C R154, R38, R35, R154 ;  /* 0x00000023269a723e */ /* 0x000fe2000480709a */
[----:B------:R-:W-:Y:S01]  /*3260*/  MUFU.EX2 R44, R44 ;  /* 0x0000002c002c7308 */ /* 0x000fe20000000800 */
[----:B------:R-:W-:-:S04]  /*3270*/  FMNMX.FTZ R56, R30, R63, !PT ;  /* 0x0000003f1e387209 */ /* 0x000fc80007810000 */
        /* <DEDUP_REMOVED lines=9> */
[----:B------:R-:W1:Y:S03]  /*3310*/  MUFU.EX2 R46, R46 ;  /* 0x0000002e002e7308 */ /* 0x000e660000000800 */
[----:B--2---:R-:W-:Y:S01]  /*3320*/  FMNMX.FTZ R73, R33, R64, !PT ;  /* 0x0000004021497209 */ /* 0x004fe20007810000 */
[--C-:B------:R-:W-:Y:S01]  /*3330*/  FFMA.FTZ R64, R79, UR20, -R91.reuse ;  /* 0x000000144f407c23 */ /* 0x100fe2000801085b */
[----:B------:R-:W-:-:S01]  /*3340*/  FFMA.FTZ R79, R70, UR20, -R91 ;  /* 0x00000014464f7c23 */ /* 0x000fc2000801085b */
[--C-:B------:R-:W-:Y:S01]  /*3350*/  FFMA.FTZ R70, R80, UR20, -R91.reuse ;  /* 0x0000001450467c23 */ /* 0x100fe2000801085b */
[----:B------:R-:W-:Y:S01]  /*3360*/  FMNMX.FTZ R73, R68, R73, !PT ;  /* 0x0000004944497209 */ /* 0x000fe20007810000 */
[--C-:B------:R-:W-:Y:S01]  /*3370*/  FFMA.FTZ R80, R85, UR20, -R91.reuse ;  /* 0x0000001455507c23 */ /* 0x100fe2000801085b */
[----:B------:R-:W-:-:S01]  /*3380*/  FFMA.FTZ R85, R86, UR20, -R91 ;  /* 0x0000001456557c23 */ /* 0x000fc2000801085b */
[----:B------:R-:W-:Y:S01]  /*3390*/  IMAD.U32 R86, RZ, RZ, UR20 ;  /* 0x00000014ff567e24 */ /* 0x000fe2000f8e00ff */
[----:B------:R-:W-:Y:S01]  /*33a0*/  FMNMX.FTZ R72, R36, R73, !PT ;  /* 0x0000004924487209 */ /* 0x000fe20007810000 */
[----:B------:R-:W-:Y:S01]  /*33b0*/  FFMA.FTZ R73, R71, UR20, -R91 ;  /* 0x0000001447497c23 */ /* 0x000fe2000801085b */
[----:B------:R-:W-:Y:S02]  /*33c0*/  MUFU.EX2 R48, R48 ;  /* 0x0000003000307308 */ /* 0x000fe40000000800 */
[----:B------:R-:W-:-:S02]  /*33d0*/  FMNMX.FTZ R72, R37, R72, !PT ;  /* 0x0000004825487209 */ /* 0x000fc40007810000 */
[----:B-1----:R-:W-:Y:S02]  /*33e0*/  F2FP.SATFINITE.E4M3.F32.PACK_AB_MERGE_C R136, R46, R43, RZ ;  /* 0x0000002b2e88723e */ /* 0x002fe400048070ff */
[----:B------:R-:W-:Y:S02]  /*33f0*/  FMNMX.FTZ R72, R67, R72, !PT ;  /* 0x0000004843487209 */ /* 0x000fe40007810000 */
[----:B------:R-:W-:Y:S01]  /*3400*/  MUFU.EX2 R49, R49 ;  /* 0x0000003100317308 */ /* 0x000fe20000000800 */
[----:B------:R-:W-:Y:S02]  /*3410*/  F2FP.SATFINITE.E4M3.F32.PACK_AB_MERGE_C R136, R44, R41, R136 ;  /* 0x000000292c88723e */ /* 0x000fe40004807088 */
[----:B------:R-:W-:Y:S01]  /*3420*/  FMNMX.FTZ R71, R93, R72, !PT ;  /* 0x000000485d477209 */ /* 0x000fe20007810000 */
[----:B------:R-:W-:-:S03]  /*3430*/  FFMA.FTZ R72, R82, UR20, -R91 ;  /* 0x0000001452487c23 */ /* 0x000fc6000801085b */
[----:B------:R-:W-:Y:S01]  /*3440*/  FMNMX.FTZ R74, R96, R71, !PT ;  /* 0x00000047604a7209 */ /* 0x000fe20007810000 */
[----:B------:R-:W-:Y:S03]  /*3450*/  MUFU.EX2 R50, R50 ;  /* 0x0000003200327308 */ /* 0x000fe60000000800 */
[----:B------:R-:W-:-:S04]  /*3460*/  FMNMX.FTZ R71, R95, R74, !PT ;  /* 0x0000004a5f477209 */ /* 0x000fc80007810000 */
[----:B------:R-:W-:Y:S01]  /*3470*/  FMNMX.FTZ R74, R98, R71, !PT ;  /* 0x00000047624a7209 */ /* 0x000fe20007810000 */
[----:B------:R-:W1:Y:S03]  /*3480*/  MUFU.EX2 R61, R61 ;  /* 0x0000003d003d7308 */ /* 0x000e660000000800 */
[----:B------:R-:W-:Y:S01]  /*3490*/  FMNMX.FTZ R71, R97, R74, !PT ;  /* 0x0000004a61477209 */ /* 0x000fe20007810000 */
[----:B------:R-:W-:-:S04]  /*34a0*/  FFMA.FTZ R74, R87, UR20, -R91 ;  /* 0x00000014574a7c23 */ /* 0x000fc8000801085b */
[----:B------:R-:W2:Y:S01]  /*34b0*/  SHFL.BFLY PT, R82, R71, 0x2, 0x1f ;  /* 0x0c401f0047527f89 */ /* 0x000ea200000e0000 */
[----:B------:R-:W-:Y:S08]  /*34c0*/  MUFU.EX2 R52, R52 ;  /* 0x0000003400347308 */ /* 0x000ff00000000800 */
[----:B------:R-:W-:Y:S01]  /*34d0*/  MUFU.EX2 R62, R62 ;  /* 0x0000003e003e7308 */ /* 0x000fe20000000800 */
[----:B-1----:R-:W-:-:S04]  /*34e0*/  F2FP.SATFINITE.E4M3.F32.PACK_AB_MERGE_C R138, R61, R50, RZ ;  /* 0x000000323d8a723e */ /* 0x002fc800048070ff */
[----:B------:R-:W-:-:S03]  /*34f0*/  F2FP.SATFINITE.E4M3.F32.PACK_AB_MERGE_C R138, R49, R48, R138 ;  /* 0x00000030318a723e */ /* 0x000fc6000480708a */
[----:B------:R-:W1:Y:S01]  /*3500*/  MUFU.EX2 R69, R69 ;  /* 0x0000004500457308 */ /* 0x000e620000000800 */
[----:B--2---:R-:W-:Y:S01]  /*3510*/  FMNMX.FTZ R87, R71, R82, !PT ;  /* 0x0000005247577209 */ /* 0x004fe20007810000 */
[--C-:B------:R-:W-:Y:S01]  /*3520*/  FFMA.FTZ R82, R89, UR20, -R91.reuse ;  /* 0x0000001459527c23 */ /* 0x100fe2000801085b */
[----:B------:R-:W-:-:S05]  /*3530*/  FFMA.FTZ R89, R90, UR20, -R91 ;  /* 0x000000145a597c23 */ /* 0x000fca000801085b */
[----:B------:R-:W-:Y:S01]  /*3540*/  MUFU.EX2 R56, R56 ;  /* 0x0000003800387308 */ /* 0x000fe20000000800 */
[----:B------:R-:W2:Y:S01]  /*3550*/  SHFL.BFLY PT, R92, R87, 0x1, 0x1f ;  /* 0x0c201f00575c7f89 */ /* 0x000ea200000e0000 */
[----:B-1----:R-:W-:-:S06]  /*3560*/  F2FP.SATFINITE.E4M3.F32.PACK_AB_MERGE_C R140, R69, R62, RZ ;  /* 0x0000003e458c723e */ /* 0x002fcc00048070ff */
[----:B------:R-:W-:Y:S01]  /*3570*/  MUFU.EX2 R63, R63 ;  /* 0x0000003f003f7308 */ /* 0x000fe20000000800 */
[----:B------:R-:W-:-:S07]  /*3580*/  F2FP.SATFINITE.E4M3.F32.PACK_AB_MERGE_C R140, R59, R52, R140 ;  /* 0x000000343b8c723e */ /* 0x000fce000480708c */
[----:B------:R-:W-:Y:S08]  /*3590*/  MUFU.EX2 R64, R64 ;  /* 0x0000004000407308 */ /* 0x000ff00000000800 */
[----:B------:R-:W-:Y:S01]  /*35a0*/  MUFU.EX2 R73, R73 ;  /* 0x0000004900497308 */ /* 0x000fe20000000800 */
[----:B--2---:R-:W-:Y:S01]  /*35b0*/  FMNMX.FTZ R71, R87, R92, !PT ;  /* 0x0000005c57477209 */ /* 0x004fe20007810000 */
[----:B------:R-:W-:-:S03]  /*35c0*/  FFMA.FTZ R87, R88, UR20, -R91 ;  /* 0x0000001458577c23 */ /* 0x000fc6000801085b */
[C---:B------:R-:W-:Y:S01]  /*35d0*/  FSETP.NEU.FTZ.AND P1, PT, R71.reuse, -INF , PT ;  /* 0xff8000004700780b */ /* 0x040fe20003f3d000 */
[----:B------:R-:W-:-:S02]  /*35e0*/  FFMA.FTZ R86, R71, R86, -8 ;  /* 0xc100000047567423 */ /* 0x000fc40000010056 */
[----:B------:R-:W-:Y:S03]  /*35f0*/  MUFU.EX2 R72, R72 ;  /* 0x0000004800487308 */ /* 0x000fe60000000800 */
[----:B------:R-:W-:Y:S02]  /*3600*/  FSEL R86, R86, RZ, P1 ;  /* 0x000000ff56567208 */ /* 0x000fe40000800000 */
[----:B------:R-:W-:-:S03]  /*3610*/  PLOP3.LUT P1, PT, PT, PT, UP0, 0x80, 0x0 ;  /* 0x000000000000781c */ /* 0x000fc60003f2f008 */
[----:B------:R-:W-:Y:S01]  /*3620*/  MUFU.EX2 R75, R75 ;  /* 0x0000004b004b7308 */ /* 0x000fe20000000800 */
[----:B------:R-:W-:-:S01]  /*3630*/  FFMA.FTZ R5, R5, UR20, -R86 ;  /* 0x0000001405057c23 */ /* 0x000fc20008010856 */
[--C-:B------:R-:W-:Y:S01]  /*3640*/  FFMA.FTZ R6, R6, UR20, -R86.reuse ;  /* 0x0000001406067c23 */ /* 0x100fe20008010856 */
[----:B------:R-:W-:-:S01]  /*3650*/  FFMA.FTZ R88, R7, UR20, -R86 ;  /* 0x0000001407587c23 */ /* 0x000fc20008010856 */
[--C-:B------:R-:W-:Y:S01]  /*3660*/  FFMA.FTZ R91, R8, UR20, -R86.reuse ;  /* 0x00000014085b7c23 */ /* 0x100fe20008010856 */
[----:B------:R-:W-:-:S01]  /*3670*/  FFMA.FTZ R7, R9, UR20, -R86 ;  /* 0x0000001409077c23 */ /* 0x000fc20008010856 */
[--C-:B------:R-:W-:Y:S01]  /*3680*/  FFMA.FTZ R90, R12, UR20, -R86.reuse ;  /* 0x000000140c5a7c23 */ /* 0x100fe20008010856 */
[----:B------:R-:W-:-:S01]  /*3690*/  FFMA.FTZ R12, R15, UR20, -R86 ;  /* 0x000000140f0c7c23 */ /* 0x000fc20008010856 */
        /* <DEDUP_REMOVED lines=8> */
[----:B------:R-:W1:Y:S01]  /*3720*/  MUFU.EX2 R6, R6 ;  /* 0x0000000600067308 */ /* 0x000e620000000800 */
[----:B------:R-:W-:-:S01]  /*3730*/  FFMA.FTZ R14, R45, UR20, -R86 ;  /* 0x000000142d0e7c23 */ /* 0x000fc20008010856 */
[----:B------:R-:W-:Y:S01]  /*3740*/  FADD.FTZ R28, R10, R21 ;  /* 0x000000150a1c7221 */ /* 0x000fe20000010000 */
[----:B------:R-:W-:-:S01]  /*3750*/  FFMA.FTZ R45, R51, UR20, -R86 ;  /* 0x00000014332d7c23 */ /* 0x000fc20008010856 */
[--C-:B------:R-:W-:Y:S01]  /*3760*/  FFMA.FTZ R92, R23, UR20, -R86.reuse ;  /* 0x00000014175c7c23 */ /* 0x100fe20008010856 */
[----:B------:R-:W-:-:S01]  /*3770*/  FFMA.FTZ R13, R13, UR20, -R86 ;  /* 0x000000140d0d7c23 */ /* 0x000fc20008010856 */
[--C-:B------:R-:W-:Y:S01]  /*3780*/  FFMA.FTZ R23, R24, UR20, -R86.reuse ;  /* 0x0000001418177c23 */ /* 0x100fe20008010856 */
[----:B------:R-:W-:-:S01]  /*3790*/  FFMA.FTZ R24, R26, UR20, -R86 ;  /* 0x000000141a187c23 */ /* 0x000fc20008010856 */
[----:B------:R-:W2:Y:S01]  /*37a0*/  MUFU.EX2 R88, R88 ;  /* 0x0000005800587308 */ /* 0x000ea20000000800 */
[----:B------:R-:W-:-:S01]  /*37b0*/  FADD.FTZ R99, R31, R28 ;  /* 0x0000001c1f637221 */ /* 0x000fc20000010000 */
[--C-:B------:R-:W-:Y:S01]  /*37c0*/  FFMA.FTZ R11, R42, UR20, -R86.reuse ;  /* 0x000000142a0b7c23 */ /* 0x100fe20008010856 */
[----:B------:R-:W-:-:S01]  /*37d0*/  FFMA.FTZ R26, R54, UR20, -R86 ;  /* 0x00000014361a7c23 */ /* 0x000fc20008010856 */
[--C-:B------:R-:W-:Y:S01]  /*37e0*/  FFMA.FTZ R42, R47, UR20, -R86.reuse ;  /* 0x000000142f2a7c23 */ /* 0x100fe20008010856 */
[----:B------:R-:W-:-:S01]  /*37f0*/  FFMA.FTZ R47, R60, UR20, -R86 ;  /* 0x000000143c2f7c23 */ /* 0x000fc20008010856 */
[----:B------:R-:W-:Y:S01]  /*3800*/  FADD.FTZ R60, R34, R99 ;  /* 0x00000063223c7221 */ /* 0x000fe20000010000 */
[----:B------:R-:W-:Y:S01]  /*3810*/  @!P6 IADD3 R28, R4, 0x13240, RZ ;  /* 0x00013240041ce810 */ /* 0x000fe20007ffe0ff */
[----:B------:R-:W3:Y:S01]  /*3820*/  MUFU.EX2 R91, R91 ;  /* 0x0000005b005b7308 */ /* 0x000ee20000000800 */
[----:B-1----:R-:W-:-:S01]  /*3830*/  FADD.FTZ R51, R5, R6 ;  /* 0x0000000605337221 */ /* 0x002fc20000010000 */
[----:B------:R-:W-:Y:S01]  /*3840*/  FADD.FTZ R99, R35, R60 ;  /* 0x0000003c23637221 */ /* 0x000fe20000010000 */
[----:B------:R-:W-:Y:S01]  /*3850*/  @!P6 PRMT R28, RZ, 0x654, R28 ;  /* 0x00000654ff1ce816 */ /* 0x000fe2000000001c */
[--C-:B------:R-:W-:Y:S01]  /*3860*/  FFMA.FTZ R65, R65, UR20, -R86.reuse ;  /* 0x0000001441417c23 */ /* 0x100fe20008010856 */
[----:B------:R-:W-:-:S01]  /*3870*/  FFMA.FTZ R36, R36, UR20, -R86 ;  /* 0x0000001424247c23 */ /* 0x000fc20008010856 */
[----:B------:R-:W-:Y:S01]  /*3880*/  FFMA.FTZ R68, R68, UR20, -R86 ;  /* 0x0000001444447c23 */ /* 0x000fe20008010856 */
[----:B------:R1:W-:Y:S01]  /*3890*/  @!P6 SYNCS.ARRIVE.TRANS64.RED.A1T0 RZ, [R28+URZ], RZ ;  /* 0x000000ff1cffe9a7 */ /* 0x0003e2000810043f */
[----:B------:R-:W4:Y:S01]  /*38a0*/  MUFU.EX2 R7, R7 ;  /* 0x0000000700077308 */ /* 0x000f220000000800 */
[----:B--2---:R-:W-:-:S01]  /*38b0*/  FADD.FTZ R54, R88, R51 ;  /* 0x0000003358367221 */ /* 0x004fc20000010000 */
[--C-:B------:R-:W-:Y:S01]  /*38c0*/  FFMA.FTZ R51, R29, UR20, -R86.reuse ;  /* 0x000000141d337c23 */ /* 0x100fe20008010856 */
[----:B------:R-:W-:-:S01]  /*38d0*/  FFMA.FTZ R29, R53, UR20, -R86 ;  /* 0x00000014351d7c23 */ /* 0x000fc20008010856 */
[--C-:B------:R-:W-:Y:S01]  /*38e0*/  FFMA.FTZ R37, R37, UR20, -R86.reuse ;  /* 0x0000001425257c23 */ /* 0x100fe20008010856 */
[----:B------:R-:W-:-:S01]  /*38f0*/  FFMA.FTZ R67, R67, UR20, -R86 ;  /* 0x0000001443437c23 */ /* 0x000fc20008010856 */
[--C-:B------:R-:W-:Y:S01]  /*3900*/  FFMA.FTZ R93, R93, UR20, -R86.reuse ;  /* 0x000000145d5d7c23 */ /* 0x100fe20008010856 */
[----:B-1----:R-:W-:-:S01]  /*3910*/  FFMA.FTZ R28, R30, UR20, -R86 ;  /* 0x000000141e1c7c23 */ /* 0x002fc20008010856 */
[----:B------:R-:W1:Y:S01]  /*3920*/  MUFU.EX2 R8, R8 ;  /* 0x0000000800087308 */ /* 0x000e620000000800 */
[----:B---3--:R-:W-:-:S01]  /*3930*/  FADD.FTZ R54, R91, R54 ;  /* 0x000000365b367221 */ /* 0x008fc20000010000 */
[--C-:B------:R-:W-:Y:S01]  /*3940*/  FFMA.FTZ R30, R32, UR20, -R86.reuse ;  /* 0x00000014201e7c23 */ /* 0x100fe20008010856 */
[----:B------:R-:W-:-:S01]  /*3950*/  FFMA.FTZ R32, R33, UR20, -R86 ;  /* 0x0000001421207c23 */ /* 0x000fc20008010856 */
[--C-:B------:R-:W-:Y:S01]  /*3960*/  FFMA.FTZ R96, R96, UR20, -R86.reuse ;  /* 0x0000001460607c23 */ /* 0x100fe20008010856 */
[----:B------:R-:W-:Y:S01]  /*3970*/  F2FP.SATFINITE.E4M3.F32.PACK_AB_MERGE_C R88, R91, R88, RZ ;  /* 0x000000585b58723e */ /* 0x000fe200048070ff */
[--C-:B------:R-:W-:Y:S01]  /*3980*/  FFMA.FTZ R95, R95, UR20, -R86.reuse ;  /* 0x000000145f5f7c23 */ /* 0x100fe20008010856 */
[----:B------:R-:W-:-:S01]  /*3990*/  FFMA.FTZ R98, R98, UR20, -R86 ;  /* 0x0000001462627c23 */ /* 0x000fc20008010856 */
[----:B------:R-:W2:Y:S01]  /*39a0*/  MUFU.EX2 R90, R90 ;  /* 0x0000005a005a7308 */ /* 0x000ea20000000800 */
[----:B----4-:R-:W-:-:S01]  /*39b0*/  FADD.FTZ R101, R7, R54 ;  /* 0x0000003607657221 */ /* 0x010fc20000010000 */
[----:B------:R-:W-:Y:S01]  /*39c0*/  FADD.FTZ R54, R38, R99 ;  /* 0x0000006326367221 */ /* 0x000fe20000010000 */
[----:B------:R-:W-:Y:S01]  /*39d0*/  F2FP.SATFINITE.E4M3.F32.PACK_AB_MERGE_C R153, R6, R5, R88 ;  /* 0x000000050699723e */ /* 0x000fe20004807058 */
[----:B------:R-:W-:Y:S01]  /*39e0*/  IMAD.MOV.U32 R38, RZ, RZ, R55 ;  /* 0x000000ffff267224 */ /* 0x000fe200078e0037 */
[----:B------:R-:W-:Y:S01]  /*39f0*/  MOV R35, R55 ;  /* 0x0000003700237202 */ /* 0x000fe20000000f00 */
[----:B------:R-:W-:-:S02]  /*3a00*/  FADD.FTZ R53, R39, R54 ;  /* 0x0000003627357221 */ /* 0x000fc40000010000 */
[----:B------:R-:W3:Y:S01]  /*3a10*/  MUFU.EX2 R13, R13 ;  /* 0x0000000d000d7308 */ /* 0x000ee20000000800 */
[----:B-1----:R-:W-:-:S01]  /*3a20*/  FADD.FTZ R101, R8, R101 ;  /* 0x0000006508657221 */ /* 0x002fc20000010000 */
[----:B------:R-:W-:-:S04]  /*3a30*/  FADD.FTZ R60, R40, R53 ;  /* 0x00000035283c7221 */ /* 0x000fc80000010000 */
[----:B------:R-:W-:Y:S01]  /*3a40*/  FADD.FTZ R53, R41, R60 ;  /* 0x0000003c29357221 */ /* 0x000fe20000010000 */
[----:B------:R-:W-:Y:S01]  /*3a50*/  IMAD.MOV.U32 R41, RZ, RZ, R55 ;  /* 0x000000ffff297224 */ /* 0x000fe200078e0037 */
[----:B------:R-:W1:Y:S01]  /*3a60*/  MUFU.EX2 R9, R9 ;  /* 0x0000000900097308 */ /* 0x000e620000000800 */
[----:B--2---:R-:W-:-:S07]  /*3a70*/  FADD.FTZ R54, R90, R101 ;  /* 0x000000655a367221 */ /* 0x004fce0000010000 */
[----:B------:R-:W2:Y:S01]  /*3a80*/  MUFU.EX2 R12, R12 ;  /* 0x0000000c000c7308 */ /* 0x000ea20000000800 */
[----:B---3--:R-:W-:-:S01]  /*3a90*/  FADD.FTZ R54, R13, R54 ;  /* 0x000000360d367221 */ /* 0x008fc20000010000 */
[----:B------:R-:W-:-:S04]  /*3aa0*/  F2FP.SATFINITE.E4M3.F32.PACK_AB_MERGE_C R90, R13, R90, RZ ;  /* 0x0000005a0d5a723e */ /* 0x000fc800048070ff */
[----:B------:R-:W-:Y:S02]  /*3ab0*/  F2FP.SATFINITE.E4M3.F32.PACK_AB_MERGE_C R155, R8, R7, R90 ;  /* 0x00000007089b723e */ /* 0x000fe4000480705a */
[----:B------:R-:W3:Y:S08]  /*3ac0*/  MUFU.EX2 R15, R15 ;  /* 0x0000000f000f7308 */ /* 0x000ef00000000800 */
[----:B------:R-:W4:Y:S08]  /*3ad0*/  MUFU.EX2 R92, R92 ;  /* 0x0000005c005c7308 */ /* 0x000f300000000800 */
[----:B------:R5:W-:Y:S08]  /*3ae0*/  MUFU.EX2 R4, R51 ;  /* 0x0000003300047308 */ /* 0x000bf00000000800 */
[----:B------:R-:W4:Y:S01]  /*3af0*/  MUFU.EX2 R11, R11 ;  /* 0x0000000b000b7308 */ /* 0x000f220000000800 */
[----:B-----5:R-:W-:-:S01]  /*3b00*/  FFMA.FTZ R51, R57, UR20, -R86 ;  /* 0x0000001439337c23 */ /* 0x020fc20008010856 */
[----:B-1----:R-:W-:Y:S01]  /*3b10*/  FADD.FTZ R57, R9, R54 ;  /* 0x0000003609397221 */ /* 0x002fe20000010000 */
[----:B------:R-:W-:-:S01]  /*3b20*/  FADD.FTZ R54, R44, R53 ;  /* 0x000000352c367221 */ /* 0x000fc20000010000 */
[----:B------:R-:W-:Y:S01]  /*3b30*/  FFMA.FTZ R86, R97, UR20, -R86 ;  /* 0x0000001461567c23 */ /* 0x000fe20008010856 */
[----:B------:R-:W-:-:S02]  /*3b40*/  IMAD.MOV.U32 R44, RZ, RZ, R55 ;  /* 0x000000ffff2c7224 */ /* 0x000fc400078e0037 */
[----:B--2---:R-:W-:Y:S01]  /*3b50*/  FADD.FTZ R60, R12, R57 ;  /* 0x000000390c3c7221 */ /* 0x004fe20000010000 */
[----:B------:R-:W-:-:S01]  /*3b60*/  FADD.FTZ R33, R43, R54 ;  /* 0x000000362b217221 */ /* 0x000fc20000010000 */
[----:B------:R-:W1:Y:S01]  /*3b70*/  MUFU.EX2 R14, R14 ;  /* 0x0000000e000e7308 */ /* 0x000e620000000800 */
[----:B------:R-:W-:Y:S02]  /*3b80*/  IMAD.MOV.U32 R43, RZ, RZ, R55 ;  /* 0x000000ffff2b7224 */ /* 0x000fe400078e0037 */
[----:B---3--:R-:W-:Y:S01]  /*3b90*/  FADD.FTZ R53, R15, R60 ;  /* 0x0000003c0f357221 */ /* 0x008fe20000010000 */
[----:B------:R-:W-:-:S01]  /*3ba0*/  FADD.FTZ R33, R46, R33 ;  /* 0x000000212e217221 */ /* 0x000fc20000010000 */
[----:B------:R-:W-:Y:S02]  /*3bb0*/  IMAD.MOV.U32 R46, RZ, RZ, R55 ;  /* 0x000000ffff2e7224 */ /* 0x000fe400078e0037 */
[----:B----4-:R-:W-:-:S01]  /*3bc0*/  FADD.FTZ R54, R92, R53 ;  /* 0x000000355c367221 */ /* 0x010fc20000010000 */
[----:B------:R-:W-:Y:S01]  /*3bd0*/  FADD.FTZ R60, R48, R33 ;  /* 0x00000021303c7221 */ /* 0x000fe20000010000 */
[----:B------:R-:W2:Y:S01]  /*3be0*/  MUFU.EX2 R42, R42 ;  /* 0x0000002a002a7308 */ /* 0x000ea20000000800 */
[----:B------:R-:W-:Y:S01]  /*3bf0*/  F2FP.SATFINITE.E4M3.F32.PACK_AB_MERGE_C R92, R92, R15, RZ ;  /* 0x0000000f5c5c723e */ /* 0x000fe200048070ff */
[----:B------:R-:W-:Y:S01]  /*3c00*/  FADD.FTZ R33, R11, R54 ;  /* 0x000000360b217221 */ /* 0x000fe20000010000 */
[----:B------:R-:W-:-:S01]  /*3c10*/  FADD.FTZ R53, R49, R60 ;  /* 0x0000003c31357221 */ /* 0x000fc20000010000 */
[--C-:B------:R-:W-:Y:S01]  /*3c20*/  IMAD.MOV.U32 R49, RZ, RZ, R55.reuse ;  /* 0x000000ffff317224 */ /* 0x100fe200078e0037 */
[----:B------:R-:W-:Y:S01]  /*3c30*/  F2FP.SATFINITE.E4M3.F32.PACK_AB_MERGE_C R137, R12, R9, R92 ;  /* 0x000000090c89723e */ /* 0x000fe2000480705c */
[----:B------:R-:W-:-:S02]  /*3c40*/  IMAD.MOV.U32 R48, RZ, RZ, R55 ;  /* 0x000000ffff307224 */ /* 0x000fc400078e0037 */
[----:B------:R-:W-:-:S01]  /*3c50*/  FADD.FTZ R54, R50, R53 ;  /* 0x0000003532367221 */ /* 0x000fc20000010000 */
[----:B------:R-:W3:Y:S01]  /*3c60*/  MUFU.EX2 R45, R45 ;  /* 0x0000002d002d7308 */ /* 0x000ee20000000800 */
[----:B-1----:R-:W-:-:S01]  /*3c70*/  FADD.FTZ R57, R14, R33 ;  /* 0x000000210e397221 */ /* 0x002fc20000010000 */
[----:B------:R-:W-:Y:S01]  /*3c80*/  MOV R50, R55 ;  /* 0x0000003700327202 */ /* 0x000fe20000000f00 */
[----:B------:R-:W-:-:S01]  /*3c90*/  FADD.FTZ R53, R61, R54 ;  /* 0x000000363d357221 */ /* 0x000fc20000010000 */
[----:B------:R-:W-:-:S03]  /*3ca0*/  IMAD.MOV.U32 R54, RZ, RZ, R55 ;  /* 0x000000ffff367224 */ /* 0x000fc600078e0037 */
[----:B------:R-:W-:Y:S01]  /*3cb0*/  FADD.FTZ R34, R52, R53 ;  /* 0x0000003534227221 */ /* 0x000fe20000010000 */
[----:B------:R-:W1:Y:S01]  /*3cc0*/  MUFU.EX2 R20, R20 ;  /* 0x0000001400147308 */ /* 0x000e620000000800 */
[----:B--2---:R-:W-:-:S01]  /*3cd0*/  FADD.FTZ R60, R42, R57 ;  /* 0x000000392a3c7221 */ /* 0x004fc20000010000 */
[----:B------:R-:W-:Y:S02]  /*3ce0*/  IMAD.MOV.U32 R53, RZ, RZ, R55 ;  /* 0x000000ffff357224 */ /* 0x000fe400078e0037 */
[----:B------:R-:W-:-:S01]  /*3cf0*/  FADD.FTZ R39, R59, R34 ;  /* 0x000000223b277221 */ /* 0x000fc20000010000 */
[----:B------:R-:W-:-:S03]  /*3d00*/  IMAD.MOV.U32 R52, RZ, RZ, R55 ;  /* 0x000000ffff347224 */ /* 0x000fc600078e0037 */
[----:B------:R-:W-:Y:S01]  /*3d10*/  FADD.FTZ R34, R62, R39 ;  /* 0x000000273e227221 */ /* 0x000fe20000010000 */
[----:B------:R-:W2:Y:S01]  /*3d20*/  MUFU.EX2 R23, R23 ;  /* 0x0000001700177308 */ /* 0x000ea20000000800 */
[----:B---3--:R-:W-:-:S01]  /*3d30*/  FADD.FTZ R31, R45, R60 ;  /* 0x0000003c2d1f7221 */ /* 0x008fc20000010000 */
[----:B------:R-:W-:Y:S01]  /*3d40*/  F2FP.SATFINITE.E4M3.F32.PACK_AB_MERGE_C R42, R45, R42, RZ ;  /* 0x0000002a2d2a723e */ /* 0x000fe200048070ff */
[----:B------:R-:W-:-:S01]  /*3d50*/  FADD.FTZ R69, R69, R34 ;  /* 0x0000002245457221 */ /* 0x000fc20000010000 */
[----:B------:R-:W-:Y:S02]  /*3d60*/  MOV R45, R55 ;  /* 0x00000037002d7202 */ /* 0x000fe40000000f00 */
[----:B------:R-:W-:Y:S01]  /*3d70*/  F2FP.SATFINITE.E4M3.F32.PACK_AB_MERGE_C R139, R14, R11, R42 ;  /* 0x0000000b0e8b723e */ /* 0x000fe2000480702a */
[----:B------:R-:W-:Y:S01]  /*3d80*/  FADD.FTZ R34, R56, R69 ;  /* 0x0000004538227221 */ /* 0x000fe20000010000 */
[----:B------:R-:W3:Y:S01]  /*3d90*/  MUFU.EX2 R47, R47 ;  /* 0x0000002f002f7308 */ /* 0x000ee20000000800 */
[----:B-1----:R-:W-:-:S01]  /*3da0*/  FADD.FTZ R40, R20, R31 ;  /* 0x0000001f14287221 */ /* 0x002fc20000010000 */
[----:B------:R-:W-:-:S02]  /*3db0*/  IMAD.MOV.U32 R42, RZ, RZ, R55 ;  /* 0x000000ffff2a7224 */ /* 0x000fc400078e0037 */
[----:B------:R-:W-:-:S04]  /*3dc0*/  FADD.FTZ R15, R63, R34 ;  /* 0x000000223f0f7221 */ /* 0x000fc80000010000 */
[----:B------:R-:W1:Y:S01]  /*3dd0*/  MUFU.EX2 R58, R58 ;  /* 0x0000003a003a7308 */ /* 0x000e620000000800 */
[----:B--2---:R-:W-:-:S07]  /*3de0*/  FADD.FTZ R40, R23, R40 ;  /* 0x0000002817287221 */ /* 0x004fce0000010000 */
[----:B------:R-:W2:Y:S01]  /*3df0*/  MUFU.EX2 R24, R24 ;  /* 0x0000001800187308 */ /* 0x000ea20000000800 */
[----:B---3--:R-:W-:-:S07]  /*3e00*/  FADD.FTZ R39, R47, R40 ;  /* 0x000000282f277221 */ /* 0x008fce0000010000 */
[----:B------:R-:W3:Y:S01]  /*3e10*/  MUFU.EX2 R25, R25 ;  /* 0x0000001900197308 */ /* 0x000ee20000000800 */
[----:B-1----:R-:W-:-:S01]  /*3e20*/  FADD.FTZ R39, R58, R39 ;  /* 0x000000273a277221 */ /* 0x002fc20000010000 */
[----:B------:R-:W-:-:S04]  /*3e30*/  F2FP.SATFINITE.E4M3.F32.PACK_AB_MERGE_C R47, R58, R47, RZ ;  /* 0x0000002f3a2f723e */ /* 0x000fc800048070ff */
[----:B------:R-:W-:Y:S01]  /*3e40*/  F2FP.SATFINITE.E4M3.F32.PACK_AB_MERGE_C R141, R23, R20, R47 ;  /* 0x00000014178d723e */ /* 0x000fe2000480702f */
[----:B------:R-:W-:Y:S01]  /*3e50*/  IMAD.MOV.U32 R47, RZ, RZ, R55 ;  /* 0x000000ffff2f7224 */ /* 0x000fe200078e0037 */
[----:B------:R-:W1:Y:S01]  /*3e60*/  MUFU.EX2 R26, R26 ;  /* 0x0000001a001a7308 */ /* 0x000e620000000800 */
[----:B--2---:R-:W-:-:S07]  /*3e70*/  FADD.FTZ R40, R24, R39 ;  /* 0x0000002718287221 */ /* 0x004fce0000010000 */
[----:B------:R-:W2:Y:S01]  /*3e80*/  MUFU.EX2 R27, R27 ;  /* 0x0000001b001b7308 */ /* 0x000ea20000000800 */
[----:B---3--:R-:W-:-:S01]  /*3e90*/  FADD.FTZ R39, R25, R40 ;  /* 0x0000002819277221 */ /* 0x008fc20000010000 */
[----:B------:R-:W-:Y:S01]  /*3ea0*/  FADD.FTZ R40, R64, R15 ;  /* 0x0000000f40287221 */ /* 0x000fe20000010000 */
[----:B------:R-:W-:-:S03]  /*3eb0*/  F2FP.SATFINITE.E4M3.F32.PACK_AB_MERGE_C R64, R73, R64, RZ ;  /* 0x000000404940723e */ /* 0x000fc600048070ff */
[----:B------:R-:W-:Y:S01]  /*3ec0*/  FADD.FTZ R73, R73, R40 ;  /* 0x0000002849497221 */ /* 0x000fe20000010000 */
[----:B------:R-:W-:Y:S01]  /*3ed0*/  F2FP.SATFINITE.E4M3.F32.PACK_AB_MERGE_C R142, R63, R56, R64 ;  /* 0x000000383f8e723e */ /* 0x000fe20004807040 */
[----:B------:R-:W3:Y:S01]  /*3ee0*/  MUFU.EX2 R29, R29 ;  /* 0x0000001d001d7308 */ /* 0x000ee20000000800 */
[----:B-1----:R-:W-:-:S01]  /*3ef0*/  FADD.FTZ R10, R26, R39 ;  /* 0x000000271a0a7221 */ /* 0x002fc20000010000 */
[----:B------:R-:W-:-:S06]  /*3f00*/  MOV R40, R55 ;  /* 0x0000003700287202 */ /* 0x000fcc0000000f00 */
[----:B------:R-:W1:Y:S01]  /*3f10*/  MUFU.EX2 R74, R74 ;  /* 0x0000004a004a7308 */ /* 0x000e620000000800 */
[C---:B--2---:R-:W-:Y:S01]  /*3f20*/  F2FP.SATFINITE.E4M3.F32.PACK_AB_MERGE_C R39, R27.reuse, R26, RZ ;  /* 0x0000001a1b27723e */ /* 0x044fe200048070ff */
[----:B------:R-:W-:Y:S01]  /*3f30*/  FADD.FTZ R27, R27, R10 ;  /* 0x0000000a1b1b7221 */ /* 0x000fe20000010000 */
[----:B------:R-:W-:-:S02]  /*3f40*/  FADD.FTZ R10, R72, R73 ;  /* 0x00000049480a7221 */ /* 0x000fc40000010000 */
[----:B------:R-:W-:Y:S01]  /*3f50*/  F2FP.SATFINITE.E4M3.F32.PACK_AB_MERGE_C R143, R25, R24, R39 ;  /* 0x00000018198f723e */ /* 0x000fe20004807027 */
[----:B------:R-:W-:-:S01]  /*3f60*/  FADD.FTZ R26, R4, R27 ;  /* 0x0000001b041a7221 */ /* 0x000fc20000010000 */
[----:B------:R-:W-:Y:S01]  /*3f70*/  FADD.FTZ R15, R75, R10 ;  /* 0x0000000a4b0f7221 */ /* 0x000fe20000010000 */
[----:B------:R-:W-:Y:S01]  /*3f80*/  MUFU.EX2 R28, R28 ;  /* 0x0000001c001c7308 */ /* 0x000fe20000000800 */
[--C-:B------:R-:W-:Y:S02]  /*3f90*/  IMAD.MOV.U32 R39, RZ, RZ, R55.reuse ;  /* 0x000000ffff277224 */ /* 0x100fe400078e0037 */
[----:B---3--:R-:W-:Y:S01]  /*3fa0*/  FADD.FTZ R21, R29, R26 ;  /* 0x0000001a1d157221 */ /* 0x008fe20000010000 */
[----:B------:R-:W-:Y:S01]  /*3fb0*/  MOV R25, R55 ;  /* 0x0000003700197202 */ /* 0x000fe20000000f00 */
[----:B------:R-:W-:-:S03]  /*3fc0*/  IMAD.MOV.U32 R24, RZ, RZ, R55 ;  /* 0x000000ffff187224 */ /* 0x000fc600078e0037 */
[----:B------:R-:W2:Y:S01]  /*3fd0*/  MUFU.EX2 R77, R77 ;  /* 0x0000004d004d7308 */ /* 0x000ea20000000800 */
[----:B-1----:R-:W-:-:S07]  /*3fe0*/  FADD.FTZ R26, R74, R15 ;  /* 0x0000000f4a1a7221 */ /* 0x002fce0000010000 */
[----:B------:R-:W1:Y:S08]  /*3ff0*/  MUFU.EX2 R51, R51 ;  /* 0x0000003300337308 */ /* 0x000e700000000800 */
[----:B------:R-:W3:Y:S01]  /*4000*/  MUFU.EX2 R76, R76 ;  /* 0x0000004c004c7308 */ /* 0x000ee20000000800 */
[C---:B--2---:R-:W-:Y:S01]  /*4010*/  F2FP.SATFINITE.E4M3.F32.PACK_AB_MERGE_C R74, R77.reuse, R74, RZ ;  /* 0x0000004a4d4a723e */ /* 0x044fe200048070ff */
[----:B------:R-:W-:-:S03]  /*4020*/  FADD.FTZ R77, R77, R26 ;  /* 0x0000001a4d4d7221 */ /* 0x000fc60000010000 */
[----:B------:R-:W-:-:S03]  /*4030*/  F2FP.SATFINITE.E4M3.F32.PACK_AB_MERGE_C R144, R75, R72, R74 ;  /* 0x000000484b90723e */ /* 0x000fc6000480704a */
[----:B------:R-:W-:Y:S01]  /*4040*/  MUFU.EX2 R30, R30 ;  /* 0x0000001e001e7308 */ /* 0x000fe20000000800 */
[----:B-1----:R-:W-:-:S04]  /*4050*/  F2FP.SATFINITE.E4M3.F32.PACK_AB_MERGE_C R27, R51, R28, RZ ;  /* 0x0000001c331b723e */ /* 0x002fc800048070ff */
[----:B------:R-:W-:Y:S01]  /*4060*/  F2FP.SATFINITE.E4M3.F32.PACK_AB_MERGE_C R145, R29, R4, R27 ;  /* 0x000000041d91723e */ /* 0x000fe2000480701b */
[----:B------:R-:W-:Y:S02]  /*4070*/  IMAD.MOV.U32 R29, RZ, RZ, R55 ;  /* 0x000000ffff1d7224 */ /* 0x000fe400078e0037 */
[----:B------:R-:W1:Y:S01]  /*4080*/  MUFU.EX2 R79, R79 ;  /* 0x0000004f004f7308 */ /* 0x000e620000000800 */
[----:B---3--:R-:W-:-:S01]  /*4090*/  FADD.FTZ R26, R76, R77 ;  /* 0x0000004d4c1a7221 */ /* 0x008fc20000010000 */
[----:B------:R-:W-:-:S06]  /*40a0*/  IMAD.MOV.U32 R27, RZ, RZ, R55 ;  /* 0x000000ffff1b7224 */ /* 0x000fcc00078e0037 */
[----:B------:R-:W-:Y:S08]  /*40b0*/  MUFU.EX2 R70, R70 ;  /* 0x0000004600467308 */ /* 0x000ff00000000800 */
[----:B------:R-:W2:Y:S01]  /*40c0*/  MUFU.EX2 R81, R81 ;  /* 0x0000005100517308 */ /* 0x000ea20000000800 */
[----:B-1----:R-:W-:-:S07]  /*40d0*/  FADD.FTZ R15, R79, R26 ;  /* 0x0000001a4f0f7221 */ /* 0x002fce0000010000 */
[----:B------:R-:W1:Y:S08]  /*40e0*/  MUFU.EX2 R33, R65 ;  /* 0x0000004100217308 */ /* 0x000e700000000800 */
[----:B------:R-:W3:Y:S01]  /*40f0*/  MUFU.EX2 R32, R32 ;  /* 0x0000002000207308 */ /* 0x000ee20000000800 */
[----:B--2---:R-:W-:Y:S01]  /*4100*/  F2FP.SATFINITE.E4M3.F32.PACK_AB_MERGE_C R26, R81, R70, RZ ;  /* 0x00000046511a723e */ /* 0x004fe200048070ff */
[----:B------:R-:W-:-:S03]  /*4110*/  FADD.FTZ R70, R70, R15 ;  /* 0x0000000f46467221 */ /* 0x000fc60000010000 */
[----:B------:R-:W-:Y:S01]  /*4120*/  F2FP.SATFINITE.E4M3.F32.PACK_AB_MERGE_C R146, R79, R76, R26 ;  /* 0x0000004c4f92723e */ /* 0x000fe2000480701a */
[----:B------:R-:W-:-:S02]  /*4130*/  FADD.FTZ R81, R81, R70 ;  /* 0x0000004651517221 */ /* 0x000fc40000010000 */
[----:B------:R2:W-:Y:S08]  /*4140*/  MUFU.EX2 R13, R36 ;  /* 0x00000024000d7308 */ /* 0x0005f00000000800 */
[----:B------:R-:W4:Y:S01]  /*4150*/  MUFU.EX2 R31, R68 ;  /* 0x00000044001f7308 */ /* 0x000f220000000800 */
[----:B--2---:R-:W-:-:S04]  /*4160*/  FADD.FTZ R36, R28, R21 ;  /* 0x000000151c247221 */ /* 0x004fc80000010000 */
[----:B------:R-:W-:Y:S01]  /*4170*/  FADD.FTZ R51, R51, R36 ;  /* 0x0000002433337221 */ /* 0x000fe20000010000 */
[----:B------:R-:W-:Y:S02]  /*4180*/  IMAD.MOV.U32 R36, RZ, RZ, R55 ;  /* 0x000000ffff247224 */ /* 0x000fe400078e0037 */
[----:B------:R-:W-:Y:S01]  /*4190*/  MUFU.EX2 R80, R80 ;  /* 0x0000005000507308 */ /* 0x000fe20000000800 */
[----:B------:R-:W-:-:S01]  /*41a0*/  FADD.FTZ R28, R30, R51 ;  /* 0x000000331e1c7221 */ /* 0x000fc20000010000 */
[----:B------:R-:W-:-:S03]  /*41b0*/  IMAD.MOV.U32 R51, RZ, RZ, R55 ;  /* 0x000000ffff337224 */ /* 0x000fc600078e0037 */
[----:B-1----:R-:W-:Y:S01]  /*41c0*/  FADD.FTZ R21, R33, R28 ;  /* 0x0000001c21157221 */ /* 0x002fe20000010000 */
[----:B------:R-:W-:Y:S02]  /*41d0*/  IMAD.MOV.U32 R28, RZ, RZ, R55 ;  /* 0x000000ffff1c7224 */ /* 0x000fe400078e0037 */
[----:B------:R-:W1:Y:S01]  /*41e0*/  MUFU.EX2 R85, R85 ;  /* 0x0000005500557308 */ /* 0x000e620000000800 */
[----:B---3--:R-:W-:-:S01]  /*41f0*/  FADD.FTZ R26, R32, R21 ;  /* 0x00000015201a7221 */ /* 0x008fc20000010000 */
[----:B----4-:R-:W-:-:S03]  /*4200*/  F2FP.SATFINITE.E4M3.F32.PACK_AB_MERGE_C R32, R31, R32, RZ ;  /* 0x000000201f20723e */ /* 0x010fc600048070ff */
[----:B------:R-:W-:Y:S01]  /*4210*/  FADD.FTZ R26, R31, R26 ;  /* 0x0000001a1f1a7221 */ /* 0x000fe20000010000 */
[----:B------:R-:W-:Y:S01]  /*4220*/  F2FP.SATFINITE.E4M3.F32.PACK_AB_MERGE_C R147, R33, R30, R32 ;  /* 0x0000001e2193723e */ /* 0x000fe20004807020 */
[----:B------:R-:W-:Y:S01]  /*4230*/  IMAD.MOV.U32 R33, RZ, RZ, R55 ;  /* 0x000000ffff217224 */ /* 0x000fe200078e0037 */
[----:B------:R-:W2:Y:S01]  /*4240*/  MUFU.EX2 R78, R78 ;  /* 0x0000004e004e7308 */ /* 0x000ea20000000800 */
[----:B------:R-:W-:-:S01]  /*4250*/  FADD.FTZ R5, R13, R26 ;  /* 0x0000001a0d057221 */ /* 0x000fc20000010000 */
[--C-:B------:R-:W-:Y:S01]  /*4260*/  IMAD.MOV.U32 R32, RZ, RZ, R55.reuse ;  /* 0x000000ffff207224 */ /* 0x100fe200078e0037 */
[----:B------:R-:W-:Y:S01]  /*4270*/  MOV R30, R55 ;  /* 0x00000037001e7202 */ /* 0x000fe20000000f00 */
[--C-:B------:R-:W-:Y:S02]  /*4280*/  IMAD.MOV.U32 R31, RZ, RZ, R55.reuse ;  /* 0x000000ffff1f7224 */ /* 0x100fe400078e0037 */
[----:B------:R-:W-:Y:S02]  /*4290*/  IMAD.MOV.U32 R26, RZ, RZ, R55 ;  /* 0x000000ffff1a7224 */ /* 0x000fe400078e0037 */
[----:B------:R-:W3:Y:S01]  /*42a0*/  MUFU.EX2 R83, R83 ;  /* 0x0000005300537308 */ /* 0x000ee20000000800 */
[----:B-1----:R-:W-:-:S07]  /*42b0*/  F2FP.SATFINITE.E4M3.F32.PACK_AB_MERGE_C R15, R85, R80, RZ ;  /* 0x00000050550f723e */ /* 0x002fce00048070ff */
[----:B------:R1:W4:Y:S01]  /*42c0*/  MUFU.EX2 R34, R37 ;  /* 0x0000002500227308 */ /* 0x0003220000000800 */
[----:B--2---:R-:W-:-:S07]  /*42d0*/  FADD.FTZ R6, R78, R81 ;  /* 0x000000514e067221 */ /* 0x004fce0000010000 */
[----:B------:R-:W2:Y:S01]  /*42e0*/  MUFU.EX2 R67, R67 ;  /* 0x0000004300437308 */ /* 0x000ea20000000800 */
[C---:B---3--:R-:W-:Y:S01]  /*42f0*/  F2FP.SATFINITE.E4M3.F32.PACK_AB_MERGE_C R148, R83.reuse, R78, R15 ;  /* 0x0000004e5394723e */ /* 0x048fe2000480700f */
[----:B------:R-:W-:Y:S01]  /*4300*/  FADD.FTZ R83, R83, R6 ;  /* 0x0000000653537221 */ /* 0x000fe20000010000 */
[----:B-1----:R-:W-:-:S03]  /*4310*/  IMAD.MOV.U32 R37, RZ, RZ, R55 ;  /* 0x000000ffff257224 */ /* 0x002fc600078e0037 */
[----:B------:R-:W-:Y:S02]  /*4320*/  FADD.FTZ R80, R80, R83 ;  /* 0x0000005350507221 */ /* 0x000fe40000010000 */
[----:B------:R-:W1:Y:S01]  /*4330*/  MUFU.EX2 R10, R93 ;  /* 0x0000005d000a7308 */ /* 0x000e620000000800 */
[----:B----4-:R-:W-:-:S01]  /*4340*/  FADD.FTZ R6, R34, R5 ;  /* 0x0000000522067221 */ /* 0x010fc20000010000 */
[----:B------:R-:W-:-:S06]  /*4350*/  FADD.FTZ R85, R85, R80 ;  /* 0x0000005055557221 */ /* 0x000fcc0000010000 */
[----:B------:R-:W-:Y:S01]  /*4360*/  MUFU.EX2 R84, R84 ;  /* 0x0000005400547308 */ /* 0x000fe20000000800 */
[----:B--2---:R-:W-:-:S07]  /*4370*/  FADD.FTZ R5, R67, R6 ;  /* 0x0000000643057221 */ /* 0x004fce0000010000 */
[----:B------:R-:W2:Y:S01]  /*4380*/  MUFU.EX2 R89, R89 ;  /* 0x0000005900597308 */ /* 0x000ea20000000800 */
[----:B-1----:R-:W-:-:S01]  /*4390*/  FADD.FTZ R5, R10, R5 ;  /* 0x000000050a057221 */ /* 0x002fc20000010000 */
[----:B------:R-:W-:-:S04]  /*43a0*/  F2FP.SATFINITE.E4M3.F32.PACK_AB_MERGE_C R67, R10, R67, RZ ;  /* 0x000000430a43723e */ /* 0x000fc800048070ff */
[----:B------:R-:W-:Y:S01]  /*43b0*/  F2FP.SATFINITE.E4M3.F32.PACK_AB_MERGE_C R149, R34, R13, R67 ;  /* 0x0000000d2295723e */ /* 0x000fe20004807043 */
[----:B------:R-:W-:Y:S01]  /*43c0*/  IMAD.MOV.U32 R34, RZ, RZ, R55 ;  /* 0x000000ffff227224 */ /* 0x000fe200078e0037 */
[----:B------:R-:W1:Y:S08]  /*43d0*/  MUFU.EX2 R82, R82 ;  /* 0x0000005200527308 */ /* 0x000e700000000800 */
[----:B------:R-:W3:Y:S01]  /*43e0*/  MUFU.EX2 R96, R96 ;  /* 0x0000006000607308 */ /* 0x000ee20000000800 */
[----:B--2---:R-:W-:-:S07]  /*43f0*/  F2FP.SATFINITE.E4M3.F32.PACK_AB_MERGE_C R9, R89, R84, RZ ;  /* 0x000000545909723e */ /* 0x004fce00048070ff */
[----:B------:R-:W2:Y:S01]  /*4400*/  MUFU.EX2 R87, R87 ;  /* 0x0000005700577308 */ /* 0x000ea20000000800 */
[----:B-1----:R-:W-:-:S07]  /*4410*/  FADD.FTZ R6, R82, R85 ;  /* 0x0000005552067221 */ /* 0x002fce0000010000 */
[----:B------:R-:W1:Y:S01]  /*4420*/  MUFU.EX2 R95, R95 ;  /* 0x0000005f005f7308 */ /* 0x000e620000000800 */
[----:B---3--:R-:W-:-:S07]  /*4430*/  FADD.FTZ R8, R96, R5 ;  /* 0x0000000560087221 */ /* 0x008fce0000010000 */
[----:B------:R-:W-:Y:S01]  /*4440*/  MUFU.EX2 R98, R98 ;  /* 0x0000006200627308 */ /* 0x000fe20000000800 */
[C---:B--2---:R-:W-:Y:S01]  /*4450*/  F2FP.SATFINITE.E4M3.F32.PACK_AB_MERGE_C R150, R87.reuse, R82, R9 ;  /* 0x000000525796723e */ /* 0x044fe20004807009 */
[----:B------:R-:W-:-:S06]  /*4460*/  FADD.FTZ R87, R87, R6 ;  /* 0x0000000657577221 */ /* 0x000fcc0000010000 */
[----:B------:R-:W2:Y:S01]  /*4470*/  MUFU.EX2 R7, R86 ;  /* 0x0000005600077308 */ /* 0x000ea20000000800 */
[----:B-1----:R-:W-:-:S01]  /*4480*/  FADD.FTZ R5, R95, R8 ;  /* 0x000000085f057221 */ /* 0x002fc20000010000 */
[----:B------:R-:W-:-:S04]  /*4490*/  FADD.FTZ R8, R84, R87 ;  /* 0x0000005754087221 */ /* 0x000fc80000010000 */
[----:B------:R-:W-:Y:S01]  /*44a0*/  FADD.FTZ R8, R89, R8 ;  /* 0x0000000859087221 */ /* 0x000fe20000010000 */
[----:B--2---:R-:W-:Y:S01]  /*44b0*/  F2FP.SATFINITE.E4M3.F32.PACK_AB_MERGE_C R4, R7, R98, RZ ;  /* 0x000000620704723e */ /* 0x004fe200048070ff */
[----:B------:R-:W-:-:S03]  /*44c0*/  FADD.FTZ R98, R98, R5 ;  /* 0x0000000562627221 */ /* 0x000fc60000010000 */
[----:B------:R-:W-:Y:S01]  /*44d0*/  F2FP.SATFINITE.E4M3.F32.PACK_AB_MERGE_C R151, R95, R96, R4 ;  /* 0x000000605f97723e */ /* 0x000fe20004807004 */
[----:B------:R-:W-:-:S01]  /*44e0*/  FADD.FTZ R7, R7, R98 ;  /* 0x0000006207077221 */ /* 0x000fc20000010000 */
[----:B------:R-:W-:Y:S06]  /*44f0*/  @!P1 BRA `(.L_x_15) ;  /* 0x0000002c00689947 */ /* 0x000fec0003800000 */
[----:B------:R-:W-:Y:S01]  /*4500*/  IMAD.MOV.U32 R6, RZ, RZ, R71 ;  /* 0x000000ffff067224 */ /* 0x000fe200078e0047 */
[----:B------:R-:W-:Y:S01]  /*4510*/  CS2R R54, SRZ ;  /* 0x0000000000367805 */ /* 0x000fe2000001ff00 */
[----:B------:R-:W-:Y:S01]  /*4520*/  IMAD.MOV.U32 R5, RZ, RZ, R66 ;  /* 0x000000ffff057224 */ /* 0x000fe200078e0042 */
[----:B------:R-:W-:Y:S02]  /*4530*/  CS2R R52, SRZ ;  /* 0x0000000000347805 */ /* 0x000fe4000001ff00 */
[----:B------:R-:W-:Y:S02]  /*4540*/  CS2R R50, SRZ ;  /* 0x0000000000327805 */ /* 0x000fe4000001ff00 */
[----:B------:R-:W-:Y:S02]  /*4550*/  CS2R R48, SRZ ;  /* 0x0000000000307805 */ /* 0x000fe4000001ff00 */
[----:B------:R-:W-:Y:S02]  /*4560*/  CS2R R46, SRZ ;  /* 0x00000000002e7805 */ /* 0x000fe4000001ff00 */
[----:B------:R-:W-:-:S02]  /*4570*/  CS2R R44, SRZ ;  /* 0x00000000002c7805 */ /* 0x000fc4000001ff00 */
[----:B------:R-:W-:Y:S02]  /*4580*/  CS2R R42, SRZ ;  /* 0x00000000002a7805 */ /* 0x000fe4000001ff00 */
        /* <DEDUP_REMOVED lines=8> */
[----:B------:R-:W-:Y:S01]  /*4610*/  CS2R R24, SRZ ;  /* 0x0000000000187805 */ /* 0x000fe2000001ff00 */
[----:B------:R-:W-:Y:S01]  /*4620*/  UIADD3 UR45, UR45, -0x2, URZ ;  /* 0xfffffffe2d2d7890 */ /* 0x000fe2000fffe03f */
[----:B------:R-:W-:Y:S01]  /*4630*/  UMOV UR23, UR37 ;  /* 0x0000002500177c82 */ /* 0x000fe20008000000 */
[----:B------:R-:W-:Y:S01]  /*4640*/  UMOV UR22, UR38 ;  /* 0x0000002600167c82 */ /* 0x000fe20008000000 */
[----:B------:R-:W-:-:S09]  /*4650*/  ULDC UR20, c[0x0][0x988] ;  /* 0x0002620000147ab9 */ /* 0x000fd20000000800 */
.L_x_25:
[----:B------:R-:W-:-:S04]  /*4660*/  UISETP.NE.AND UP0, UPT, UR22, 0x1, UPT ;  /* 0x000000011600788c */ /* 0x000fc8000bf05270 */
[----:B------:R-:W-:-:S04]  /*4670*/  USEL UR37, URZ, 0x1, UP0 ;  /* 0x000000013f257887 */ /* 0x000fc80008000000 */
[----:B------:R-:W-:Y:S01]  /*4680*/  ULOP3.LUT UR37, UR23, UR37, URZ, 0x3c, !UPT ;  /* 0x0000002517257292 */ /* 0x000fe2000f8e3c3f */
[----:B------:R-:W-:Y:S11]  /*4690*/  @!P0 BRA `(.L_x_16) ;  /* 0x0000000000048947 */ /* 0x000ff60003800000 */
[----:B------:R-:W-:Y:S01]  /*46a0*/  BPT.TRAP 0x1 ;  /* 0x000000040000795c */ /* 0x000fe20000300000 */
.L_x_16:
[----:B------:R-:W-:Y:S01]  /*46b0*/  UIADD3 UR38, UR22, 0x1, URZ ;  /* 0x0000000116267890 */ /* 0x000fe2000fffe03f */
[----:B------:R-:W-:-:S03]  /*46c0*/  IMAD.U32 R4, RZ, RZ, UR37 ;  /* 0x00000025ff047e24 */ /* 0x000fc6000f8e00ff */
[----:B------:R-:W-:Y:S02]  /*46d0*/  UISETP.NE.AND UP0, UPT, UR38, 0x2, UPT ;  /* 0x000000022600788c */ /* 0x000fe4000bf05270 */
[----:B------:R-:W-:Y:S02]  /*46e0*/  SHF.L.U32 R4, R4, 0x1f, RZ ;  /* 0x0000001f04047819 */ /* 0x000fe400000006ff */
[----:B------:R-:W-:-:S04]  /*46f0*/  USEL UR38, UR38, URZ, UP0 ;  /* 0x0000003f26267287 */ /* 0x000fc80008000000 */
[----:B------:R-:W-:-:S09]  /*4700*/  ULEA UR21, UR38, UR40, 0x3 ;  /* 0x0000002826157291 */ /* 0x000fd2000f8e183f */
[----:B------:R1:W2:Y:S01]  /*4710*/  SYNCS.PHASECHK.TRANS64.TRYWAIT P1, [UR21+0x13230], R4 ;  /* 0x01323004ff0075a7 */ /* 0x0002a20008020155 */
[----:B------:R-:W-:Y:S05]  /*4720*/  @!P0 BRA `(.L_x_17) ;  /* 0x0000000000048947 */ /* 0x000fea0003800000 */
[----:B------:R-:W-:Y:S01]  /*4730*/  BPT.TRAP 0x1 ;  /* 0x000000040000795c */ /* 0x000fe20000300000 */
.L_x_17:
[----:B--2---:R-:W-:Y:S05]  /*4740*/  @P1 BRA `(.L_x_18) ;  /* 0x0000000000081947 */ /* 0x004fea0003800000 */
[----:B------:R-:W2:Y:S02]  /*4750*/  SYNCS.PHASECHK.TRANS64.TRYWAIT P1, [UR21+0x13230], R4 ;  /* 0x01323004ff0075a7 */ /* 0x000ea40008020155 */
[----:B--2---:R-:W-:Y:S05]  /*4760*/  @!P1 BRA `(.L_x_19) ;  /* 0x0000006000d09947 */ /* 0x004fea0003800000 */
.L_x_18:
[----:B------:R-:W-:Y:S01]  /*4770*/  R2UR UR24, R3 ;  /* 0x00000000031872ca */ /* 0x000fe200000e0000 */
[----:B------:R-:W-:Y:S01]  /*4780*/  WARPGROUP.ARRIVE ;  /* 0x00000000000079c5 */ /* 0x000fe20000000000 */
[----:B------:R-:W-:Y:S01]  /*4790*/  UMOV UR11, 0x80000020 ;  /* 0x80000020000b7882 */ /* 0x000fe20000000000 */
[----:B------:R-:W-:Y:S01]  /*47a0*/  UMOV UR12, UR8 ;  /* 0x00000008000c7c82 */ /* 0x000fe20008000000 */
[----:B------:R-:W-:Y:S01]  /*47b0*/  UMOV UR13, UR9 ;  /* 0x00000009000d7c82 */ /* 0x000fe20008000000 */
[----:B------:R-:W-:Y:S01]  /*47c0*/  UMOV UR15, 0x80000020 ;  /* 0x80000020000f7882 */ /* 0x000fe20000000000 */
[----:B------:R-:W-:Y:S01]  /*47d0*/  UMOV UR16, UR8 ;  /* 0x0000000800107c82 */ /* 0x000fe20008000000 */
[----:B------:R-:W-:Y:S01]  /*47e0*/  UMOV UR17, UR9 ;  /* 0x0000000900117c82 */ /* 0x000fe20008000000 */
[----:B------:R-:W-:Y:S01]  /*47f0*/  UMOV UR19, 0x80000020 ;  /* 0x8000002000137882 */ /* 0x000fe20000000000 */
[----:B------:R-:W-:-:S04]  /*4800*/  UMOV UR7, 0x80000020 ;  /* 0x8000002000077882 */ /* 0x000fc80000000000 */
        /* <DEDUP_REMOVED lines=8> */
[----:B------:R-:W-:Y:S02]  /*4890*/  WARPGROUP.DEPBAR.LE gsb0, 0x0 ;  /* 0x00008000000079c5 */ /* 0x000fe40000010000 */
[----:B------:R-:W-:-:S06]  /*48a0*/  WARPGROUP.ARRIVE ;  /* 0x00000000000079c5 */ /* 0x000fcc0000000000 */
[----:B------:R-:W-:Y:S01]  /*48b0*/  QGMMA.64x32x32.F32.E4M3.E4M3 R104, gdesc[UR12], RZ, !UPT, gsb0 ;  /* 0x006000000c6879f3 */ /* 0x000fe2000c0008ff */
[----:B------:R-:W-:Y:S01]  /*48c0*/  UIADD3 UR14, UR24, 0x82, URZ ;  /* 0x00000082180e7890 */ /* 0x000fe2000fffe03f */
[----:B------:R-:W-:Y:S01]  /*48d0*/  UMOV UR12, UR4 ;  /* 0x00000004000c7c82 */ /* 0x000fe20008000000 */
[----:B------:R-:W-:Y:S01]  /*48e0*/  UMOV UR13, UR5 ;  /* 0x00000005000d7c82 */ /* 0x000fe20008000000 */
        /* <DEDUP_REMOVED lines=11> */
[----:B------:R-:W-:Y:S01]  /*49a0*/  UMOV UR10, UR6 ;  /* 0x00000006000a7c82 */ /* 0x000fe20008000000 */
[----:B------:R-:W-:Y:S01]  /*49b0*/  UMOV UR11, 0x80000020 ;  /* 0x80000020000b7882 */ /* 0x000fe20000000000 */
[----:B------:R-:W-:Y:S01]  /*49c0*/  UIADD3 UR6, UR24, 0x2, URZ ;  /* 0x0000000218067890 */ /* 0x000fe2000fffe03f */
        /* <DEDUP_REMOVED lines=8> */
[----:B------:R-:W-:Y:S01]  /*4a50*/  UIADD3 UR24, UR24, 0x202, URZ ;  /* 0x0000020218187890 */ /* 0x000fe2000fffe03f */
[----:B------:R-:W-:Y:S02]  /*4a60*/  WARPGROUP.DEPBAR.LE gsb0, 0x0 ;  /* 0x00008000000079c5 */ /* 0x000fe40000010000 */
[----:B------:R-:W-:-:S06]  /*4a70*/  WARPGROUP.ARRIVE ;  /* 0x00000000000079c5 */ /* 0x000fcc0000000000 */
[----:B------:R-:W-:Y:S03]  /*4a80*/  QGMMA.64x32x32.F32.E4M3.E4M3 R104, gdesc[UR12], R104, gsb0 ;  /* 0x006000000c6879f3 */ /* 0x000fe60008000868 */
[----:B------:R-:W-:Y:S02]  /*4a90*/  WARPGROUP.DEPBAR.LE gsb0, 0x0 ;  /* 0x00008000000079c5 */ /* 0x000fe40000010000 */
[----:B------:R-:W-:-:S06]  /*4aa0*/  WARPGROUP.ARRIVE ;  /* 0x00000000000079c5 */ /* 0x000fcc0000000000 */
[----:B------:R-:W-:Y:S03]  /*4ab0*/  QGMMA.64x32x32.F32.E4M3.E4M3 R88, gdesc[UR16], R88, gsb0 ;  /* 0x00600000105879f3 */ /* 0x000fe60008000858 */
[----:B------:R-:W-:Y:S02]  /*4ac0*/  WARPGROUP.DEPBAR.LE gsb0, 0x0 ;  /* 0x00008000000079c5 */ /* 0x000fe40000010000 */
[----:B------:R-:W-:-:S06]  /*4ad0*/  WARPGROUP.ARRIVE ;  /* 0x00000000000079c5 */ /* 0x000fcc0000000000 */
[----:B------:R-:W-:Y:S01]  /*4ae0*/  QGMMA.64x32x32.F32.E4M3.E4M3 R72, gdesc[UR4], R72, gsb0 ;  /* 0x00600000044879f3 */ /* 0x000fe20008000848 */
[----:B------:R-:W-:Y:S01]  /*4af0*/  UMOV UR6, UR24 ;  /* 0x0000001800067c82 */ /* 0x000fe20008000000 */
[----:B------:R-:W-:Y:S01]  /*4b00*/  UMOV UR7, 0x80000020 ;  /* 0x8000002000077882 */ /* 0x000fe20000000000 */
[----:B------:R-:W-:Y:S02]  /*4b10*/  WARPGROUP.DEPBAR.LE gsb0, 0x0 ;  /* 0x00008000000079c5 */ /* 0x000fe40000010000 */
[----:B------:R-:W-:-:S06]  /*4b20*/  WARPGROUP.ARRIVE ;  /* 0x00000000000079c5 */ /* 0x000fcc0000000000 */
[----:B------:R-:W-:Y:S03]  /*4b30*/  QGMMA.64x32x32.F32.E4M3.E4M3 R56, gdesc[UR4], R56, gsb0 ;  /* 0x00600000043879f3 */ /* 0x000fe60008000838 */
[----:B------:R-:W-:Y:S02]  /*4b40*/  WARPGROUP.DEPBAR.LE gsb0, 0x0 ;  /* 0x00008000000079c5 */ /* 0x000fe40000010000 */
[----:B------:R-:W-:Y:S05]  /*4b50*/  @!P0 BRA `(.L_x_20) ;  /* 0x0000000000048947 */ /* 0x000fea0003800000 */
[----:B------:R-:W-:Y:S01]  /*4b60*/  BPT.TRAP 0x1 ;  /* 0x000000040000795c */ /* 0x000fe20000300000 */
.L_x_20:
[----:B------:R-:W-:Y:S01]  /*4b70*/  ULEA UR11, UR22, UR40, 0x3 ;  /* 0x00000028160b7291 */ /* 0x000fe2000f8e183f */
[----:B-12---:R-:W-:-:S04]  /*4b80*/  MOV R4, UR23 ;  /* 0x0000001700047c02 */ /* 0x006fc80008000f00 */
[----:B------:R-:W-:-:S04]  /*4b90*/  SHF.L.U32 R4, R4, 0x1f, RZ ;  /* 0x0000001f04047819 */ /* 0x000fc800000006ff */
[----:B------:R1:W2:Y:S01]  /*4ba0*/  SYNCS.PHASECHK.TRANS64.TRYWAIT P1, [UR11+0x13250], R4 ;  /* 0x01325004ff0075a7 */ /* 0x0002a2000802014b */
[----:B------:R-:W-:Y:S05]  /*4bb0*/  @!P0 BRA `(.L_x_21) ;  /* 0x0000000000048947 */ /* 0x000fea0003800000 */
[----:B------:R-:W-:Y:S01]  /*4bc0*/  BPT.TRAP 0x1 ;  /* 0x000000040000795c */ /* 0x000fe20000300000 */
.L_x_21:
[C---:B------:R-:W-:Y:S01]  /*4bd0*/  FMUL.FTZ R10, R0.reuse, R120 ;  /* 0x00000078000a7220 */ /* 0x040fe20000410000 */
        /* <DEDUP_REMOVED lines=60> */
[----:B------:R-:W3:Y:S01]  /*4fa0*/  MUFU.TANH R10, R10 ;  /* 0x0000000a000a7308 */ /* 0x000ee20000002400 */
[----:B------:R-:W-:-:S07]  /*4fb0*/  FMUL.FTZ R126, R0, R85 ;  /* 0x00000055007e7220 */ /* 0x000fce0000410000 */
[----:B------:R-:W4:Y:S08]  /*4fc0*/  MUFU.TANH R9, R9 ;  /* 0x0000000900097308 */ /* 0x000f300000002400 */
[----:B------:R-:W1:Y:S08]  /*4fd0*/  MUFU.TANH R11, R11 ;  /* 0x0000000b000b7308 */ /* 0x000e700000002400 */
        /* <DEDUP_REMOVED lines=57> */
[----:B------:R-:W1:Y:S01]  /*5370*/  MUFU.TANH R84, R84 ;  /* 0x0000005400547308 */ /* 0x000e620000002400 */
[----:B--234-:R-:W-:Y:S05]  /*5380*/  @P1 BRA `(.L_x_22) ;  /* 0x0000000000081947 */ /* 0x01cfea0003800000 */
[----:B------:R-:W2:Y:S02]  /*5390*/  SYNCS.PHASECHK.TRANS64.TRYWAIT P1, [UR11+0x13250], R4 ;  /* 0x01325004ff0075a7 */ /* 0x000ea4000802014b */
[----:B--2---:R-:W-:Y:S05]  /*53a0*/  @!P1 BRA `(.L_x_23) ;  /* 0x0000005400d89947 */ /* 0x004fea0003800000 */
.L_x_22:
[----:B------:R-:W-:Y:S01]  /*53b0*/  FMNMX.FTZ R128, R10, R5, !PT ;  /* 0x000000050a807209 */ /* 0x000fe20007810000 */
[C---:B--2---:R-:W-:Y:S01]  /*53c0*/  FMUL.FTZ R85, R0.reuse, R86 ;  /* 0x0000005600557220 */ /* 0x044fe20000410000 */
[----:B-1----:R-:W-:Y:S01]  /*53d0*/  FMNMX.FTZ R127, R11, R6, !PT ;  /* 0x000000060b7f7209 */ /* 0x002fe20007810000 */
[----:B------:R-:W-:Y:S01]  /*53e0*/  FMUL.FTZ R86, R0, R87 ;  /* 0x0000005700567220 */ /* 0x000fe20000410000 */
[----:B------:R-:W-:Y:S01]  /*53f0*/  FMNMX.FTZ R128, R9, R128, !PT ;  /* 0x0000008009807209 */ /* 0x000fe20007810000 */
[----:B------:R-:W-:Y:S01]  /*5400*/  UIADD3 UR6, UR40, 0x1000, URZ ;  /* 0x0000100028067890 */ /* 0x000fe2000fffe03f */
[----:B------:R-:W-:Y:S01]  /*5410*/  FMNMX.FTZ R130, R12, R127, !PT ;  /* 0x0000007f0c827209 */ /* 0x000fe20007810000 */
[----:B------:R1:W2:Y:S01]  /*5420*/  MUFU.TANH R4, R126 ;  /* 0x0000007e00047308 */ /* 0x0002a20000002400 */
[----:B------:R-:W-:Y:S01]  /*5430*/  FMNMX.FTZ R127, R13, R128, !PT ;  /* 0x000000800d7f7209 */ /* 0x000fe20007810000 */
[----:B------:R-:W-:Y:S01]  /*5440*/  USHF.R.U32.HI UR6, URZ, 0x4, UR6 ;  /* 0x000000043f067899 */ /* 0x000fe20008011606 */
[----:B------:R-:W-:Y:S01]  /*5450*/  FMNMX.FTZ R87, R15, R130, !PT ;  /* 0x000000820f577209 */ /* 0x000fe20007810000 */
[----:B------:R-:W-:Y:S01]  /*5460*/  WARPGROUP.ARRIVE ;  /* 0x00000000000079c5 */ /* 0x000fe20000000000 */
[----:B------:R-:W-:Y:S01]  /*5470*/  FMNMX.FTZ R128, R14, R127, !PT ;  /* 0x0000007f0e807209 */ /* 0x000fe20007810000 */
[----:B------:R-:W-:Y:S01]  /*5480*/  ULOP3.LUT UR6, UR6, 0x3fff, URZ, 0xc0, !UPT ;  /* 0x00003fff06067892 */ /* 0x000fe2000f8ec03f */
[----:B------:R-:W-:Y:S01]  /*5490*/  FMNMX.FTZ R87, R20, R87, !PT ;  /* 0x0000005714577209 */ /* 0x000fe20007810000 */
[----:B------:R-:W-:Y:S01]  /*54a0*/  UMOV UR7, 0xc0000010 ;  /* 0xc000001000077882 */ /* 0x000fe20000000000 */
[----:B------:R-:W-:Y:S01]  /*54b0*/  FMNMX.FTZ R128, R21, R128, !PT ;  /* 0x0000008015807209 */ /* 0x000fe20007810000 */
[----:B------:R-:W-:Y:S01]  /*54c0*/  ULOP3.LUT UR6, UR6, 0x10000, URZ, 0xfc, !UPT ;  /* 0x0001000006067892 */ /* 0x000fe2000f8efc3f */
[----:B-1----:R-:W-:Y:S01]  /*54d0*/  FMNMX.FTZ R126, R120, R87, !PT ;  /* 0x00000057787e7209 */ /* 0x002fe20007810000 */
[----:B------:R-:W-:Y:S01]  /*54e0*/  FMUL.FTZ R56, R0, R56 ;  /* 0x0000003800387220 */ /* 0x000fe20000410000 */
[----:B------:R-:W-:Y:S01]  /*54f0*/  FMNMX.FTZ R87, R23, R128, !PT ;  /* 0x0000008017577209 */ /* 0x000fe20007810000 */
[----:B------:R-:W-:Y:S01]  /*5500*/  UIMAD UR10, UR22, 0x280, UR6 ;  /* 0x00000280160a78a4 */ /* 0x000fe2000f8e0206 */
[----:B------:R-:W-:Y:S01]  /*5510*/  FMNMX.FTZ R127, R121, R126, !PT ;  /* 0x0000007e797f7209 */ /* 0x000fe20007810000 */
[----:B------:R-:W1:Y:S01]  /*5520*/  MUFU.TANH R85, R85 ;  /* 0x0000005500557308 */ /* 0x000e620000002400 */
[----:B------:R-:W-:Y:S01]  /*5530*/  FMNMX.FTZ R126, R122, R87, !PT ;  /* 0x000000577a7e7209 */ /* 0x000fe20007810000 */
[----:B------:R-:W-:Y:S01]  /*5540*/  FMUL.FTZ R57, R0, R57 ;  /* 0x0000003900397220 */ /* 0x000fe20000410000 */
[----:B------:R-:W-:Y:S01]  /*5550*/  FMNMX.FTZ R128, R124, R127, !PT ;  /* 0x0000007f7c807209 */ /* 0x000fe20007810000 */
[----:B------:R-:W-:Y:S01]  /*5560*/  FMUL.FTZ R58, R0, R58 ;  /* 0x0000003a003a7220 */ /* 0x000fe20000410000 */
[----:B------:R-:W-:Y:S01]  /*5570*/  FMNMX.FTZ R87, R123, R126, !PT ;  /* 0x0000007e7b577209 */ /* 0x000fe20007810000 */
[----:B------:R-:W-:Y:S01]  /*5580*/  UMOV UR6, UR10 ;  /* 0x0000000a00067c82 */ /* 0x000fe20008000000 */
[----:B------:R-:W-:Y:S01]  /*5590*/  FMNMX.FTZ R127, R125, R128, !PT ;  /* 0x000000807d7f7209 */ /* 0x000fe20007810000 */
[----:B------:R-:W-:Y:S01]  /*55a0*/  QGMMA.64x64x32.F32.E4M3.E4M3 R24, R152, gdesc[UR4], R24, gsb0 ;  /* 0x00e0000498187df3 */ /* 0x000fe20008000818 */
[----:B------:R-:W-:Y:S01]  /*55b0*/  FMNMX.FTZ R126, R104, R87, !PT ;  /* 0x00000057687e7209 */ /* 0x000fe20007810000 */
[----:B------:R-:W-:Y:S01]  /*55c0*/  UIADD3 UR6, UR10, 0x80, URZ ;  /* 0x000000800a067890 */ /* 0x000fe2000fffe03f */
[----:B------:R-:W-:Y:S01]  /*55d0*/  FMNMX.FTZ R128, R106, R127, !PT ;  /* 0x0000007f6a807209 */ /* 0x000fe20007810000 */
[----:B------:R-:W3:Y:S01]  /*55e0*/  MUFU.TANH R56, R56 ;  /* 0x0000003800387308 */ /* 0x000ee20000002400 */
[----:B------:R-:W-:Y:S01]  /*55f0*/  FMNMX.FTZ R87, R105, R126, !PT ;  /* 0x0000007e69577209 */ /* 0x000fe20007810000 */
[----:B------:R-:W-:Y:S01]  /*5600*/  UMOV UR7, 0xc0000010 ;  /* 0xc000001000077882 */ /* 0x000fe20000000000 */
[----:B------:R-:W-:Y:S01]  /*5610*/  FMNMX.FTZ R127, R107, R128, !PT ;  /* 0x000000806b7f7209 */ /* 0x000fe20007810000 */
[----:B------:R-:W-:Y:S01]  /*5620*/  FMUL.FTZ R60, R0, R60 ;  /* 0x0000003c003c7220 */ /* 0x000fe20000410000 */
[----:B------:R-:W-:Y:S01]  /*5630*/  FMNMX.FTZ R126, R108, R87, !PT ;  /* 0x000000576c7e7209 */ /* 0x000fe20007810000 */
[----:B------:R-:W-:Y:S01]  /*5640*/  FMUL.FTZ R59, R0, R59 ;  /* 0x0000003b003b7220 */ /* 0x000fe20000410000 */
[----:B------:R-:W-:Y:S01]  /*5650*/  FMNMX.FTZ R128, R110, R127, !PT ;  /* 0x0000007f6e807209 */ /* 0x000fe20007810000 */
[----:B------:R-:W4:Y:S01]  /*5660*/  MUFU.TANH R86, R86 ;  /* 0x0000005600567308 */ /* 0x000f220000002400 */
[----:B------:R-:W-:Y:S01]  /*5670*/  FMNMX.FTZ R87, R109, R126, !PT ;  /* 0x0000007e6d577209 */ /* 0x000fe20007810000 */
[C---:B------:R-:W-:Y:S01]  /*5680*/  FMUL.FTZ R61, R0.reuse, R61 ;  /* 0x0000003d003d7220 */ /* 0x040fe20000410000 */
[----:B------:R-:W-:Y:S01]  /*5690*/  FMNMX.FTZ R127, R111, R128, !PT ;  /* 0x000000806f7f7209 */ /* 0x000fe20007810000 */
[----:B------:R-:W-:Y:S01]  /*56a0*/  FMUL.FTZ R64, R0, R64 ;  /* 0x0000004000407220 */ /* 0x000fe20000410000 */
[----:B------:R-:W-:Y:S01]  /*56b0*/  FMNMX.FTZ R126, R112, R87, !PT ;  /* 0x00000057707e7209 */ /* 0x000fe20007810000 */
[----:B------:R-:W-:Y:S01]  /*56c0*/  FMUL.FTZ R65, R0, R65 ;  /* 0x0000004100417220 */ /* 0x000fe20000410000 */
[----:B------:R-:W-:Y:S01]  /*56d0*/  FMNMX.FTZ R128, R114, R127, !PT ;  /* 0x0000007f72807209 */ /* 0x000fe20007810000 */
[----:B------:R-:W5:Y:S01]  /*56e0*/  MUFU.TANH R57, R57 ;  /* 0x0000003900397308 */ /* 0x000f620000002400 */
        /* <DEDUP_REMOVED lines=16> */
[----:B------:R-:W-:-:S02]  /*57f0*/  FMNMX.FTZ R87, R89, R126, !PT ;  /* 0x0000007e59577209 */ /* 0x000fc40007810000 */
[----:B------:R-:W-:Y:S02]  /*5800*/  FMNMX.FTZ R127, R91, R128, !PT ;  /* 0x000000805b7f7209 */ /* 0x000fe40007810000 */
[----:B------:R-:W-:Y:S02]  /*5810*/  FMNMX.FTZ R126, R92, R87, !PT ;  /* 0x000000575c7e7209 */ /* 0x000fe40007810000 */
[----:B------:R-:W-:Y:S01]  /*5820*/  FMNMX.FTZ R128, R94, R127, !PT ;  /* 0x0000007f5e807209 */ /* 0x000fe20007810000 */
[----:B------:R-:W5:Y:S01]  /*5830*/  MUFU.TANH R59, R59 ;  /* 0x0000003b003b7308 */ /* 0x000f620000002400 */
[----:B------:R-:W-:Y:S02]  /*5840*/  FMNMX.FTZ R87, R93, R126, !PT ;  /* 0x0000007e5d577209 */ /* 0x000fe40007810000 */
[----:B------:R-:W-:Y:S02]  /*5850*/  FMNMX.FTZ R127, R95, R128, !PT ;  /* 0x000000805f7f7209 */ /* 0x000fe40007810000 */
[----:B------:R-:W-:-:S02]  /*5860*/  FMNMX.FTZ R126, R96, R87, !PT ;  /* 0x00000057607e7209 */ /* 0x000fc40007810000 */
[----:B------:R-:W-:Y:S01]  /*5870*/  FMNMX.FTZ R128, R98, R127, !PT ;  /* 0x0000007f62807209 */ /* 0x000fe20007810000 */
[----:B------:R-:W5:Y:S01]  /*5880*/  MUFU.TANH R61, R61 ;  /* 0x0000003d003d7308 */ /* 0x000f620000002400 */
[----:B------:R-:W-:Y:S02]  /*5890*/  FMNMX.FTZ R87, R97, R126, !PT ;  /* 0x0000007e61577209 */ /* 0x000fe40007810000 */
[----:B------:R-:W-:Y:S02]  /*58a0*/  FMNMX.FTZ R127, R99, R128, !PT ;  /* 0x00000080637f7209 */ /* 0x000fe40007810000 */
[----:B------:R-:W-:Y:S02]  /*58b0*/  FMNMX.FTZ R126, R100, R87, !PT ;  /* 0x00000057647e7209 */ /* 0x000fe40007810000 */
[----:B------:R-:W-:Y:S01]  /*58c0*/  FMNMX.FTZ R128, R102, R127, !PT ;  /* 0x0000007f66807209 */ /* 0x000fe20007810000 */
[----:B------:R-:W-:Y:S01]  /*58d0*/  MUFU.TANH R64, R64 ;  /* 0x0000004000407308 */ /* 0x000fe20000002400 */
[----:B------:R-:W-:-:S02]  /*58e0*/  FMNMX.FTZ R87, R101, R126, !PT ;  /* 0x0000007e65577209 */ /* 0x000fc40007810000 */
[----:B------:R-:W-:Y:S02]  /*58f0*/  FMNMX.FTZ R127, R103, R128, !PT ;  /* 0x00000080677f7209 */ /* 0x000fe40007810000 */
[----:B------:R-:W-:Y:S01]  /*5900*/  FMNMX.FTZ R126, R72, R87, !PT ;  /* 0x00000057487e7209 */ /* 0x000fe20007810000 */
[----:B------:R-:W-:Y:S01]  /*5910*/  FMUL.FTZ R87, R0, R66 ;  /* 0x0000004200577220 */ /* 0x000fe20000410000 */
[----:B------:R-:W-:Y:S01]  /*5920*/  FMNMX.FTZ R66, R74, R127, !PT ;  /* 0x0000007f4a427209 */ /* 0x000fe20007810000 */
[----:B------:R-:W-:Y:S01]  /*5930*/  MUFU.TANH R65, R65 ;  /* 0x0000004100417308 */ /* 0x000fe20000002400 */
[----:B------:R-:W-:Y:S02]  /*5940*/  FMNMX.FTZ R127, R73, R126, !PT ;  /* 0x0000007e497f7209 */ /* 0x000fe40007810000 */
[----:B------:R-:W-:Y:S02]  /*5950*/  FMNMX.FTZ R129, R75, R66, !PT ;  /* 0x000000424b817209 */ /* 0x000fe40007810000 */
[----:B------:R-:W-:-:S02]  /*5960*/  FMNMX.FTZ R66, R76, R127, !PT ;  /* 0x0000007f4c427209 */ /* 0x000fc40007810000 */
[----:B------:R-:W-:Y:S01]  /*5970*/  FMNMX.FTZ R126, R78, R129, !PT ;  /* 0x000000814e7e7209 */ /* 0x000fe20007810000 */
[----:B------:R-:W5:Y:S01]  /*5980*/  MUFU.TANH R62, R62 ;  /* 0x0000003e003e7308 */ /* 0x000f620000002400 */
[----:B------:R-:W-:Y:S01]  /*5990*/  FMNMX.FTZ R127, R77, R66, !PT ;  /* 0x000000424d7f7209 */ /* 0x000fe20007810000 */
[----:B------:R-:W-:Y:S02]  /*59a0*/  WARPGROUP.DEPBAR.LE gsb0, 0x0 ;  /* 0x00008000000079c5 */ /* 0x000fe40000010000 */
[----:B------:R-:W-:Y:S01]  /*59b0*/  WARPGROUP.ARRIVE ;  /* 0x00000000000079c5 */ /* 0x000fe20000000000 */
[----:B------:R-:W-:Y:S02]  /*59c0*/  FMNMX.FTZ R66, R80, R127, !PT ;  /* 0x0000007f50427209 */ /* 0x000fe40007810000 */
[----:B------:R-:W-:Y:S01]  /*59d0*/  FMNMX.FTZ R129, R79, R126, !PT ;  /* 0x0000007e4f817209 */ /* 0x000fe20007810000 */
[----:B------:R-:W-:Y:S01]  /*59e0*/  MUFU.TANH R68, R68 ;  /* 0x0000004400447308 */ /* 0x000fe20000002400 */
[----:B------:R-:W-:Y:S01]  /*59f0*/  FMNMX.FTZ R127, R81, R66, !PT ;  /* 0x00000042517f7209 */ /* 0x000fe20007810000 */
[----:B------:R-:W-:Y:S01]  /*5a00*/  QGMMA.64x64x32.F32.E4M3.E4M3 R24, R136, gdesc[UR4], R24, gsb0 ;  /* 0x00e0000488187df3 */ /* 0x000fe20008000818 */
[----:B------:R-:W-:Y:S01]  /*5a10*/  FMNMX.FTZ R126, R82, R129, !PT ;  /* 0x00000081527e7209 */ /* 0x000fe20007810000 */
[----:B------:R-:W-:Y:S01]  /*5a20*/  UIADD3 UR6, UR10, 0x100, URZ ;  /* 0x000001000a067890 */ /* 0x000fe2000fffe03f */
[----:B------:R-:W-:Y:S01]  /*5a30*/  FMNMX.FTZ R127, R84, R127, !PT ;  /* 0x0000007f547f7209 */ /* 0x000fe20007810000 */
[----:B------:R-:W-:Y:S01]  /*5a40*/  UMOV UR7, 0xc0000010 ;  /* 0xc000001000077882 */ /* 0x000fe20000000000 */
[----:B------:R-:W-:Y:S01]  /*5a50*/  FMNMX.FTZ R126, R83, R126, !PT ;  /* 0x0000007e537e7209 */ /* 0x000fe20007810000 */
[----:B------:R-:W5:Y:S01]  /*5a60*/  MUFU.TANH R63, R63 ;  /* 0x0000003f003f7308 */ /* 0x000f620000002400 */
[----:B--2---:R-:W-:-:S02]  /*5a70*/  FMNMX.FTZ R127, R4, R127, !PT ;  /* 0x0000007f047f7209 */ /* 0x004fc40007810000 */
[----:B-1----:R-:W-:Y:S02]  /*5a80*/  FMNMX.FTZ R129, R85, R126, !PT ;  /* 0x0000007e55817209 */ /* 0x002fe40007810000 */
[----:B---3--:R-:W-:Y:S02]  /*5a90*/  FMNMX.FTZ R66, R56, R127, !PT ;  /* 0x0000007f38427209 */ /* 0x008fe40007810000 */
[----:B----4-:R-:W-:Y:S01]  /*5aa0*/  FMNMX.FTZ R129, R86, R129, !PT ;  /* 0x0000008156817209 */ /* 0x010fe20007810000 */
[----:B------:R-:W1:Y:S01]  /*5ab0*/  MUFU.TANH R69, R69 ;  /* 0x0000004500457308 */ /* 0x000e620000002400 */
[----:B-----5:R-:W-:Y:S02]  /*5ac0*/  FMNMX.FTZ R127, R57, R66, !PT ;  /* 0x00000042397f7209 */ /* 0x020fe40007810000 */
[----:B------:R-:W-:Y:S02]  /*5ad0*/  FMNMX.FTZ R126, R58, R129, !PT ;  /* 0x000000813a7e7209 */ /* 0x000fe40007810000 */
[----:B------:R-:W-:-:S02]  /*5ae0*/  FMNMX.FTZ R66, R60, R127, !PT ;  /* 0x0000007f3c427209 */ /* 0x000fc40007810000 */
[----:B------:R-:W-:Y:S01]  /*5af0*/  FMNMX.FTZ R129, R59, R126, !PT ;  /* 0x0000007e3b817209 */ /* 0x000fe20007810000 */
[----:B------:R-:W-:Y:S01]  /*5b00*/  FMUL.FTZ R126, R0, R71 ;  /* 0x00000047007e7220 */ /* 0x000fe20000410000 */
[----:B------:R-:W-:Y:S01]  /*5b10*/  FMNMX.FTZ R71, R61, R66, !PT ;  /* 0x000000423d477209 */ /* 0x000fe20007810000 */
[----:B------:R-:W2:Y:S01]  /*5b20*/  MUFU.TANH R87, R87 ;  /* 0x0000005700577308 */ /* 0x000ea20000002400 */
[----:B------:R-:W-:Y:S02]  /*5b30*/  FMNMX.FTZ R128, R62, R129, !PT ;  /* 0x000000813e807209 */ /* 0x000fe40007810000 */
[----:B------:R-:W-:Y:S02]  /*5b40*/  FMNMX.FTZ R66, R64, R71, !PT ;  /* 0x0000004740427209 */ /* 0x000fe40007810000 */
[----:B------:R-:W-:Y:S02]  /*5b50*/  FMNMX.FTZ R128, R63, R128, !PT ;  /* 0x000000803f807209 */ /* 0x000fe40007810000 */
[----:B------:R-:W-:Y:S01]  /*5b60*/  FMNMX.FTZ R71, R65, R66, !PT ;  /* 0x0000004241477209 */ /* 0x000fe20007810000 */
[----:B------:R-:W3:Y:S01]  /*5b70*/  MUFU.TANH R67, R67 ;  /* 0x0000004300437308 */ /* 0x000ee20000002400 */
[----:B------:R-:W-:-:S02]  /*5b80*/  LOP3.LUT P1, RZ, R2, 0x7f, RZ, 0xc0, !PT ;  /* 0x0000007f02ff7812 */ /* 0x000fc4000782c0ff */
[----:B------:R-:W-:-:S04]  /*5b90*/  FMNMX.FTZ R66, R68, R71, !PT ;  /* 0x0000004744427209 */ /* 0x000fc80007810000 */
[----:B-1----:R-:W-:Y:S01]  /*5ba0*/  FMNMX.FTZ R66, R69, R66, !PT ;  /* 0x0000004245427209 */ /* 0x002fe20007810000 */
[----:B------:R-:W1:Y:S01]  /*5bb0*/  MUFU.TANH R70, R70 ;  /* 0x0000004600467308 */ /* 0x000e620000002400 */
[----:B--2---:R-:W-:-:S03]  /*5bc0*/  FMNMX.FTZ R128, R87, R128, !PT ;  /* 0x0000008057807209 */ /* 0x004fc60007810000 */
[----:B------:R-:W2:Y:S04]  /*5bd0*/  SHFL.BFLY PT, R71, R66, 0x2, 0x1f ;  /* 0x0c401f0042477f89 */ /* 0x000ea800000e0000 */
[----:B------:R-:W4:Y:S01]  /*5be0*/  MUFU.TANH R126, R126 ;  /* 0x0000007e007e7308 */ /* 0x000f220000002400 */
[----:B---3--:R-:W-:-:S04]  /*5bf0*/  FMNMX.FTZ R127, R67, R128, !PT ;  /* 0x00000080437f7209 */ /* 0x008fc80007810000 */
[----:B-1----:R-:W-:-:S04]  /*5c00*/  FMNMX.FTZ R127, R70, R127, !PT ;  /* 0x0000007f467f7209 */ /* 0x002fc80007810000 */
[----:B----4-:R-:W-:Y:S02]  /*5c10*/  FMNMX.FTZ R127, R126, R127, !PT ;  /* 0x0000007f7e7f7209 */ /* 0x010fe40007810000 */
[----:B--2---:R-:W-:-:S03]  /*5c20*/  FMNMX.FTZ R128, R66, R71, !PT ;  /* 0x0000004742807209 */ /* 0x004fc60007810000 */
[----:B------:R-:W1:Y:S04]  /*5c30*/  SHFL.BFLY PT, R130, R127, 0x2, 0x1f ;  /* 0x0c401f007f827f89 */ /* 0x000e6800000e0000 */
[----:B------:R-:W2:Y:S01]  /*5c40*/  SHFL.BFLY PT, R71, R128, 0x1, 0x1f ;  /* 0x0c201f0080477f89 */ /* 0x000ea200000e0000 */
[----:B------:R-:W-:Y:S02]  /*5c50*/  WARPGROUP.DEPBAR.LE gsb0, 0x0 ;  /* 0x00008000000079c5 */ /* 0x000fe40000010000 */
[----:B------:R-:W-:-:S06]  /*5c60*/  WARPGROUP.ARRIVE ;  /* 0x00000000000079c5 */ /* 0x000fcc0000000000 */
[----:B------:R-:W-:Y:S01]  /*5c70*/  QGMMA.64x64x32.F32.E4M3.E4M3 R24, R140, gdesc[UR4], R24, gsb0 ;  /* 0x00e000048c187df3 */ /* 0x000fe20008000818 */
[----:B------:R-:W-:Y:S01]  /*5c80*/  UIADD3 UR6, UR10, 0x180, URZ ;  /* 0x000001800a067890 */ /* 0x000fe2000fffe03f */
[----:B------:R-:W-:Y:S01]  /*5c90*/  UMOV UR7, 0xc0000010 ;  /* 0xc000001000077882 */ /* 0x000fe20000000000 */
[----:B-1----:R-:W-:Y:S01]  /*5ca0*/  FMNMX.FTZ R130, R127, R130, !PT ;  /* 0x000000827f827209 */ /* 0x002fe20007810000 */
[----:B------:R-:W-:Y:S01]  /*5cb0*/  IMAD.U32 R127, RZ, RZ, UR20 ;  /* 0x00000014ff7f7e24 */ /* 0x000fe2000f8e00ff */
[----:B--2---:R-:W-:-:S03]  /*5cc0*/  FMNMX.FTZ R66, R128, R71, !PT ;  /* 0x0000004780427209 */ /* 0x004fc60007810000 */
[----:B------:R-:W1:Y:S02]  /*5cd0*/  SHFL.BFLY PT, R129, R130, 0x1, 0x1f ;  /* 0x0c201f0082817f89 */ /* 0x000e6400000e0000 */
[----:B------:R-:W-:-:S01]  /*5ce0*/  FFMA.FTZ R127, R66, R127, -8 ;  /* 0xc1000000427f7423 */ /* 0x000fc2000001007f */
[----:B------:R-:W-:-:S03]  /*5cf0*/  FADD.FTZ R5, -R66, R5 ;  /* 0x0000000542057221 */ /* 0x000fc60000010100 */
[--C-:B------:R-:W-:Y:S01]  /*5d00*/  FFMA.FTZ R128, R23, UR20, -R127.reuse ;  /* 0x0000001417807c23 */ /* 0x100fe2000801087f */
[----:B------:R-:W-:-:S01]  /*5d10*/  FFMA.FTZ R23, R122, UR20, -R127 ;  /* 0x000000147a177c23 */ /* 0x000fc2000801087f */
[--C-:B------:R-:W-:Y:S01]  /*5d20*/  FFMA.FTZ R122, R123, UR20, -R127.reuse ;  /* 0x000000147b7a7c23 */ /* 0x100fe2000801087f */
[----:B------:R-:W-:-:S01]  /*5d30*/  FFMA.FTZ R123, R4, UR20, -R127 ;  /* 0x00000014047b7c23 */ /* 0x000fc2000801087f */
[--C-:B------:R-:W-:Y:S01]  /*5d40*/  FFMA.FTZ R4, R56, UR20, -R127.reuse ;  /* 0x0000001438047c23 */ /* 0x100fe2000801087f */
[----:B------:R-:W-:-:S01]  /*5d50*/  FFMA.FTZ R56, R60, UR20, -R127 ;  /* 0x000000143c387c23 */ /* 0x000fc2000801087f */
[--C-:B------:R-:W-:Y:S01]  /*5d60*/  FFMA.FTZ R60, R64, UR20, -R127.reuse ;  /* 0x00000014403c7c23 */ /* 0x100fe2000801087f */
[----:B------:R-:W-:-:S01]  /*5d70*/  FFMA.FTZ R64, R68, UR20, -R127 ;  /* 0x0000001444407c23 */ /* 0x000fc2000801087f */
[----:B------:R-:W-:Y:S02]  /*5d80*/  IMAD.U32 R68, RZ, RZ, UR20 ;  /* 0x00000014ff447e24 */ /* 0x000fe4000f8e00ff */
[----:B------:R-:W-:Y:S01]  /*5d90*/  FMUL.FTZ R5, R5, UR20 ;  /* 0x0000001405057c20 */ /* 0x000fe20008410000 */
[--C-:B------:R-:W-:Y:S01]  /*5da0*/  FFMA.FTZ R10, R10, UR20, -R127.reuse ;  /* 0x000000140a0a7c23 */ /* 0x100fe2000801087f */
[----:B------:R-:W-:-:S01]  /*5db0*/  FFMA.FTZ R9, R9, UR20, -R127 ;  /* 0x0000001409097c23 */ /* 0x000fc2000801087f */
[--C-:B------:R-:W-:Y:S01]  /*5dc0*/  FFMA.FTZ R13, R13, UR20, -R127.reuse ;  /* 0x000000140d0d7c23 */ /* 0x100fe2000801087f */
[----:B------:R-:W-:-:S01]  /*5dd0*/  FFMA.FTZ R14, R14, UR20, -R127 ;  /* 0x000000140e0e7c23 */ /* 0x000fc2000801087f */
[--C-:B------:R-:W-:Y:S01]  /*5de0*/  FFMA.FTZ R21, R21, UR20, -R127.reuse ;  /* 0x0000001415157c23 */ /* 0x100fe2000801087f */
[----:B------:R-:W-:Y:S01]  /*5df0*/  MUFU.EX2 R5, R5 ;  /* 0x0000000500057308 */ /* 0x000fe20000000800 */
[----:B-1----:R-:W-:Y:S01]  /*5e00*/  FMNMX.FTZ R71, R130, R129, !PT ;  /* 0x0000008182477209 */ /* 0x002fe20007810000 */
[--C-:B------:R-:W-:Y:S01]  /*5e10*/  FFMA.FTZ R104, R104, UR20, -R127.reuse ;  /* 0x0000001468687c23 */ /* 0x100fe2000801087f */
[----:B------:R-:W-:-:S01]  /*5e20*/  FFMA.FTZ R105, R105, UR20, -R127 ;  /* 0x0000001469697c23 */ /* 0x000fc2000801087f */
[--C-:B------:R-:W-:Y:S01]  /*5e30*/  FFMA.FTZ R108, R108, UR20, -R127.reuse ;  /* 0x000000146c6c7c23 */ /* 0x100fe2000801087f */
[----:B------:R-:W-:-:S01]  /*5e40*/  FFMA.FTZ R109, R109, UR20, -R127 ;  /* 0x000000146d6d7c23 */ /* 0x000fc2000801087f */
[C---:B------:R-:W-:Y:S01]  /*5e50*/  FADD.FTZ R6, -R71.reuse, R6 ;  /* 0x0000000647067221 */ /* 0x040fe20000010100 */
[----:B------:R-:W-:-:S01]  /*5e60*/  FFMA.FTZ R68, R71, R68, -8 ;  /* 0xc100000047447423 */ /* 0x000fc20000010044 */
[----:B------:R-:W1:Y:S01]  /*5e70*/  MUFU.EX2 R10, R10 ;  /* 0x0000000a000a7308 */ /* 0x000e620000000800 */
[----:B------:R-:W-:-:S01]  /*5e80*/  FFMA.FTZ R112, R112, UR20, -R127 ;  /* 0x0000001470707c23 */ /* 0x000fc2000801087f */
[----:B------:R-:W-:Y:S01]  /*5e90*/  FMUL.FTZ R6, R6, UR20 ;  /* 0x0000001406067c20 */ /* 0x000fe20008410000 */
        /* <DEDUP_REMOVED lines=13> */
[----:B------:R-:W2:Y:S01]  /*5f70*/  MUFU.EX2 R11, R11 ;  /* 0x0000000b000b7308 */ /* 0x000ea20000000800 */
[----:B-1----:R-:W-:-:S01]  /*5f80*/  FFMA.FTZ R8, R5, R8, R10 ;  /* 0x0000000805087223 */ /* 0x002fc2000001000a */
        /* <DEDUP_REMOVED lines=8> */
[--C-:B------:R-:W-:Y:S01]  /*6010*/  FFMA.FTZ R72, R72, UR20, -R127.reuse ;  /* 0x0000001448487c23 */ /* 0x100fe2000801087f */
[----:B------:R-:W-:-:S01]  /*6020*/  FFMA.FTZ R73, R73, UR20, -R127 ;  /* 0x0000001449497c23 */ /* 0x000fc2000801087f */
[--C-:B------:R-:W-:Y:S01]  /*6030*/  FFMA.FTZ R76, R76, UR20, -R127.reuse ;  /* 0x000000144c4c7c23 */ /* 0x100fe2000801087f */
[----:B------:R-:W-:-:S01]  /*6040*/  FFMA.FTZ R77, R77, UR20, -R127 ;  /* 0x000000144d4d7c23 */ /* 0x000fc2000801087f */
[--C-:B------:R-:W-:Y:S01]  /*6050*/  FFMA.FTZ R80, R80, UR20, -R127.reuse ;  /* 0x0000001450507c23 */ /* 0x100fe2000801087f */
[----:B------:R-:W-:-:S01]  /*6060*/  FFMA.FTZ R81, R81, UR20, -R127 ;  /* 0x0000001451517c23 */ /* 0x000fc2000801087f */
[----:B------:R-:W3:Y:S01]  /*6070*/  MUFU.EX2 R12, R12 ;  /* 0x0000000c000c7308 */ /* 0x000ee20000000800 */
[----:B--2---:R-:W-:-:S01]  /*6080*/  FFMA.FTZ R7, R6, R7, R11 ;  /* 0x0000000706077223 */ /* 0x004fc2000001000b */
[----:B------:R-:W-:-:S02]  /*6090*/  WARPGROUP.DEPBAR.LE gsb0, 0x0 ;  /* 0x00008000000079c5 */ /* 0x000fc40000010000 */
[----:B------:R-:W-:Y:S01]  /*60a0*/  WARPGROUP.ARRIVE ;  /* 0x00000000000079c5 */ /* 0x000fe20000000000 */
[--C-:B------:R-:W-:Y:S01]  /*60b0*/  FFMA.FTZ R84, R84, UR20, -R127.reuse ;  /* 0x0000001454547c23 */ /* 0x100fe2000801087f */
[----:B------:R-:W-:-:S01]  /*60c0*/  FFMA.FTZ R57, R57, UR20, -R127 ;  /* 0x0000001439397c23 */ /* 0x000fc2000801087f */
[----:B------:R-:W-:Y:S01]  /*60d0*/  FFMA.FTZ R61, R61, UR20, -R127 ;  /* 0x000000143d3d7c23 */ /* 0x000fe2000801087f */
[----:B------:R-:W2:Y:S01]  /*60e0*/  MUFU.EX2 R13, R13 ;  /* 0x0000000d000d7308 */ /* 0x000ea20000000800 */
[----:B-1----:R-:W-:-:S01]  /*60f0*/  FADD.FTZ R8, R9, R8 ;  /* 0x0000000809087221 */ /* 0x002fc20000010000 */
[----:B------:R-:W-:Y:S01]  /*6100*/  QGMMA.64x64x32.F32.E4M3.E4M3 R24, R144, gdesc[UR4], R24, gsb0 ;  /* 0x00e0000490187df3 */ /* 0x000fe20008000818 */
[----:B------:R-:W-:-:S01]  /*6110*/  FFMA.FTZ R65, R65, UR20, -R127 ;  /* 0x0000001441417c23 */ /* 0x000fc2000801087f */
[----:B------:R-:W-:Y:S01]  /*6120*/  FFMA.FTZ R69, R69, UR20, -R127 ;  /* 0x0000001445457c23 */ /* 0x000fe2000801087f */
[----:B------:R-:W-:-:S01]  /*6130*/  FFMA.FTZ R106, R106, UR20, -R68 ;  /* 0x000000146a6a7c23 */ /* 0x000fc20008010844 */
[--C-:B------:R-:W-:Y:S01]  /*6140*/  FFMA.FTZ R107, R107, UR20, -R68.reuse ;  /* 0x000000146b6b7c23 */ /* 0x100fe20008010844 */
[----:B------:R-:W-:-:S01]  /*6150*/  FFMA.FTZ R110, R110, UR20, -R68 ;  /* 0x000000146e6e7c23 */ /* 0x000fc20008010844 */
[----:B------:R-:W1:Y:S01]  /*6160*/  MUFU.EX2 R15, R15 ;  /* 0x0000000f000f7308 */ /* 0x000e620000000800 */
[----:B---3--:R-:W-:-:S01]  /*6170*/  FADD.FTZ R130, R12, R7 ;  /* 0x000000070c827221 */ /* 0x008fc20000010000 */
[--C-:B------:R-:W-:Y:S01]  /*6180*/  FFMA.FTZ R111, R111, UR20, -R68.reuse ;  /* 0x000000146f6f7c23 */ /* 0x100fe20008010844 */
[----:B------:R-:W-:-:S01]  /*6190*/  FFMA.FTZ R114, R114, UR20, -R68 ;  /* 0x0000001472727c23 */ /* 0x000fc20008010844 */
[--C-:B------:R-:W-:Y:S01]  /*61a0*/  FFMA.FTZ R115, R115, UR20, -R68.reuse ;  /* 0x0000001473737c23 */ /* 0x100fe20008010844 */
[----:B------:R-:W-:-:S01]  /*61b0*/  FFMA.FTZ R118, R118, UR20, -R68 ;  /* 0x0000001476767c23 */ /* 0x000fc20008010844 */
[--C-:B------:R-:W-:Y:S01]  /*61c0*/  FFMA.FTZ R119, R119, UR20, -R68.reuse ;  /* 0x0000001477777c23 */ /* 0x100fe20008010844 */
[----:B------:R-:W-:-:S01]  /*61d0*/  FFMA.FTZ R90, R90, UR20, -R68 ;  /* 0x000000145a5a7c23 */ /* 0x000fc20008010844 */
[----:B------:R-:W3:Y:S01]  /*61e0*/  MUFU.EX2 R14, R14 ;  /* 0x0000000e000e7308 */ /* 0x000ee20000000800 */
[----:B--2---:R-:W-:-:S01]  /*61f0*/  FADD.FTZ R7, R13, R8 ;  /* 0x000000080d077221 */ /* 0x004fc20000010000 */
[--C-:B------:R-:W-:Y:S01]  /*6200*/  FFMA.FTZ R91, R91, UR20, -R68.reuse ;  /* 0x000000145b5b7c23 */ /* 0x100fe20008010844 */
[----:B------:R-:W-:-:S01]  /*6210*/  FFMA.FTZ R94, R94, UR20, -R68 ;  /* 0x000000145e5e7c23 */ /* 0x000fc20008010844 */
[--C-:B------:R-:W-:Y:S01]  /*6220*/  FFMA.FTZ R95, R95, UR20, -R68.reuse ;  /* 0x000000145f5f7c23 */ /* 0x100fe20008010844 */
[----:B------:R-:W-:-:S01]  /*6230*/  FFMA.FTZ R98, R98, UR20, -R68 ;  /* 0x0000001462627c23 */ /* 0x000fc20008010844 */
[----:B------:R-:W-:Y:S01]  /*6240*/  FFMA.FTZ R99, R99, UR20, -R68 ;  /* 0x0000001463637c23 */ /* 0x000fe20008010844 */
[----:B------:R-:W-:Y:S01]  /*6250*/  UIADD3 UR6, UR10, 0x200, URZ ;  /* 0x000002000a067890 */ /* 0x000fe2000fffe03f */
[----:B------:R-:W2:Y:S01]  /*6260*/  MUFU.EX2 R20, R20 ;  /* 0x0000001400147308 */ /* 0x000ea20000000800 */
[----:B-1----:R-:W-:-:S01]  /*6270*/  FADD.FTZ R127, R15, R130 ;  /* 0x000000820f7f7221 */ /* 0x002fc20000010000 */
[--C-:B------:R-:W-:Y:S01]  /*6280*/  FFMA.FTZ R102, R102, UR20, -R68.reuse ;  /* 0x0000001466667c23 */ /* 0x100fe20008010844 */
[----:B------:R-:W-:-:S01]  /*6290*/  FFMA.FTZ R103, R103, UR20, -R68 ;  /* 0x0000001467677c23 */ /* 0x000fc20008010844 */
[----:B------:R-:W-:Y:S01]  /*62a0*/  UMOV UR7, 0xc0000010 ;  /* 0xc000001000077882 */ /* 0x000fe20000000000 */
        /* <DEDUP_REMOVED lines=17> */
[----:B------:R-:W-:-:S02]  /*63c0*/  IMAD.U32 R129, RZ, RZ, UR21 ;  /* 0x00000015ff817e24 */ /* 0x000fc4000f8e00ff */
[----:B------:R-:W2:Y:S01]  /*63d0*/  MUFU.EX2 R128, R128 ;  /* 0x0000008000807308 */ /* 0x000ea20000000800 */
[----:B-1----:R-:W-:-:S07]  /*63e0*/  FADD.FTZ R7, R21, R8 ;  /* 0x0000000815077221 */ /* 0x002fce0000010000 */
[----:B------:R-:W1:Y:S01]  /*63f0*/  MUFU.EX2 R121, R121 ;  /* 0x0000007900797308 */ /* 0x000e620000000800 */
[----:B---3--:R-:W-:-:S07]  /*6400*/  FADD.FTZ R8, R120, R127 ;  /* 0x0000007f78087221 */ /* 0x008fce0000010000 */
[----:B------:R-:W3:Y:S01]  /*6410*/  MUFU.EX2 R23, R23 ;  /* 0x0000001700177308 */ /* 0x000ee20000000800 */
[----:B--2---:R-:W-:-:S07]  /*6420*/  FADD.FTZ R130, R128, R7 ;  /* 0x0000000780827221 */ /* 0x004fce0000010000 */
[----:B------:R-:W2:Y:S01]  /*6430*/  MUFU.EX2 R124, R124 ;  /* 0x0000007c007c7308 */ /* 0x000ea20000000800 */
[----:B-1----:R-:W-:-:S07]  /*6440*/  FADD.FTZ R7, R121, R8 ;  /* 0x0000000879077221 */ /* 0x002fce0000010000 */
[----:B------:R-:W1:Y:S01]  /*6450*/  MUFU.EX2 R122, R122 ;  /* 0x0000007a007a7308 */ /* 0x000e620000000800 */
[----:B---3--:R-:W-:-:S01]  /*6460*/  FADD.FTZ R127, R23, R130 ;  /* 0x00000082177f7221 */ /* 0x008fc20000010000 */
[----:B------:R-:W-:Y:S02]  /*6470*/  WARPGROUP.DEPBAR.LE gsb0, 0x0 ;  /* 0x00008000000079c5 */ /* 0x000fe40000010000 */
[----:B------:R-:W-:-:S04]  /*6480*/  WARPGROUP.ARRIVE ;  /* 0x00000000000079c5 */ /* 0x000fc80000000000 */
[----:B------:R-:W3:Y:S01]  /*6490*/  MUFU.EX2 R125, R125 ;  /* 0x0000007d007d7308 */ /* 0x000ee20000000800 */
[----:B--2---:R-:W-:-:S01]  /*64a0*/  FADD.FTZ R8, R124, R7 ;  /* 0x000000077c087221 */ /* 0x004fc20000010000 */
[----:B------:R-:W-:Y:S06]  /*64b0*/  QGMMA.64x64x32.F32.E4M3.E4M3 R24, R148, gdesc[UR4], R24, gsb0 ;  /* 0x00e0000494187df3 */ /* 0x000fec0008000818 */
        /* <DEDUP_REMOVED lines=19> */
[----:B-1----:R-:W-:-:S01]  /*65f0*/  FADD.FTZ R127, R111, R130 ;  /* 0x000000826f7f7221 */ /* 0x002fc20000010000 */
[----:B------:R-:W-:-:S06]  /*6600*/  WARPGROUP.DEPBAR.LE gsb0, 0x0 ;  /* 0x00008000000079c5 */ /* 0x000fcc0000010000 */
        /* <DEDUP_REMOVED lines=72> */
[--C-:B------:R-:W-:Y:S01]  /*6a90*/  FFMA.FTZ R130, R67, UR20, -R68.reuse ;  /* 0x0000001443827c23 */ /* 0x100fe20008010844 */
[----:B------:R-:W-:-:S01]  /*6aa0*/  FFMA.FTZ R67, R70, UR20, -R68 ;  /* 0x0000001446437c23 */ /* 0x000fc20008010844 */
[----:B------:R-:W-:-:S04]  /*6ab0*/  FFMA.FTZ R68, R126, UR20, -R68 ;  /* 0x000000147e447c23 */ /* 0x000fc80008010844 */
        /* <DEDUP_REMOVED lines=12> */
[----:B------:R-:W-:-:S05]  /*6b80*/  @!P1 VIADD R7, R129, 0x13240 ;  /* 0x0001324081079836 */ /* 0x000fca0000000000 */
[----:B------:R-:W-:Y:S01]  /*6b90*/  @!P1 PRMT R7, RZ, 0x654, R7 ;  /* 0x00000654ff079816 */ /* 0x000fe20000000007 */
[----:B------:R-:W1:Y:S01]  /*6ba0*/  MUFU.EX2 R56, R56 ;  /* 0x0000003800387308 */ /* 0x000e620000000800 */
[----:B---3--:R-:W-:-:S02]  /*6bb0*/  FADD.FTZ R127, R57, R8 ;  /* 0x00000008397f7221 */ /* 0x008fc40000010000 */
[----:B------:R3:W-:Y:S05]  /*6bc0*/  @!P1 SYNCS.ARRIVE.TRANS64.RED.A1T0 RZ, [R7+URZ], RZ ;  /* 0x000000ff07ff99a7 */ /* 0x0007ea000810043f */
[----:B------:R-:W4:Y:S01]  /*6bd0*/  MUFU.EX2 R62, R62 ;  /* 0x0000003e003e7308 */ /* 0x000f220000000800 */
[----:B--2---:R-:W-:-:S07]  /*6be0*/  FADD.FTZ R129, R59, R70 ;  /* 0x000000463b817221 */ /* 0x004fce0000010000 */
[----:B------:R-:W3:Y:S01]  /*6bf0*/  MUFU.EX2 R61, R61 ;  /* 0x0000003d003d7308 */ /* 0x000ee20000000800 */
[----:B-1----:R-:W-:-:S07]  /*6c00*/  FADD.FTZ R8, R56, R127 ;  /* 0x0000007f38087221 */ /* 0x002fce0000010000 */
[----:B------:R-:W1:Y:S01]  /*6c10*/  MUFU.EX2 R63, R63 ;  /* 0x0000003f003f7308 */ /* 0x000e620000000800 */
[----:B----4-:R-:W-:-:S07]  /*6c20*/  FADD.FTZ R70, R62, R129 ;  /* 0x000000813e467221 */ /* 0x010fce0000010000 */
[----:B------:R-:W2:Y:S01]  /*6c30*/  MUFU.EX2 R60, R60 ;  /* 0x0000003c003c7308 */ /* 0x000ea20000000800 */
[----:B---3--:R-:W-:-:S07]  /*6c40*/  FADD.FTZ R7, R61, R8 ;  /* 0x000000083d077221 */ /* 0x008fce0000010000 */
[----:B------:R-:W3:Y:S01]  /*6c50*/  MUFU.EX2 R87, R87 ;  /* 0x0000005700577308 */ /* 0x000ee20000000800 */
[----:B-1----:R-:W-:-:S07]  /*6c60*/  FADD.FTZ R70, R63, R70 ;  /* 0x000000463f467221 */ /* 0x002fce0000010000 */
[----:B------:R-:W1:Y:S01]  /*6c70*/  MUFU.EX2 R65, R65 ;  /* 0x0000004100417308 */ /* 0x000e620000000800 */
[----:B--2---:R-:W-:-:S07]  /*6c80*/  FADD.FTZ R8, R60, R7 ;  /* 0x000000073c087221 */ /* 0x004fce0000010000 */
        /* <DEDUP_REMOVED lines=9> */
[----:B-1----:R-:W-:-:S01]  /*6d20*/  FADD.FTZ R7, R67, R8 ;  /* 0x0000000843077221 */ /* 0x002fc20000010000 */
[----:B--2---:R-:W-:-:S03]  /*6d30*/  FADD.FTZ R8, R69, R70 ;  /* 0x0000004645087221 */ /* 0x004fc60000010000 */
[----:B---3--:R-:W-:Y:S01]  /*6d40*/  FADD.FTZ R7, R68, R7 ;  /* 0x0000000744077221 */ /* 0x008fe20000010000 */
[----:B------:R-:W-:Y:S06]  /*6d50*/  @!P0 BRA `(.L_x_24) ;  /* 0x0000000000048947 */ /* 0x000fec0003800000 */
[----:B------:R-:W-:Y:S01]  /*6d60*/  BPT.TRAP 0x1 ;  /* 0x000000040000795c */ /* 0x000fe20000300000 */
.L_x_24:
[----:B------:R-:W-:Y:S01]  /*6d70*/  UIADD3 UR6, UR11, 0x13260, URZ ;  /* 0x000132600b067890 */ /* 0x000fe2000fffe03f */
[----:B------:R-:W-:Y:S01]  /*6d80*/  ISETP.LT.AND P1, PT, RZ, UR45, PT ;  /* 0x0000002dff007c0c */ /* 0x000fe2000bf21270 */
[----:B------:R-:W-:Y:S01]  /*6d90*/  UIADD3 UR7, UR45, -0x1, URZ ;  /* 0xffffffff2d077890 */ /* 0x000fe2000fffe03f */
[----:B------:R-:W-:Y:S01]  /*6da0*/  F2FP.SATFINITE.E4M3.F32.PACK_AB_MERGE_C R13, R14, R13, RZ ;  /* 0x0000000d0e0d723e */ /* 0x000fe200048070ff */
[----:B------:R-:W-:Y:S01]  /*6db0*/  UPRMT UR6, UR39, 0x654, UR6 ;  /* 0x0000065427067896 */ /* 0x000fe20008000006 */
[----:B------:R-:W-:Y:S01]  /*6dc0*/  F2FP.SATFINITE.E4M3.F32.PACK_AB_MERGE_C R15, R20, R15, RZ ;  /* 0x0000000f140f723e */ /* 0x000fe200048070ff */
[----:B------:R-:W-:Y:S01]  /*6dd0*/  UMOV UR23, UR37 ;  /* 0x0000002500177c82 */ /* 0x000fe20008000000 */
[----:B------:R-:W-:Y:S01]  /*6de0*/  F2FP.SATFINITE.E4M3.F32.PACK_AB_MERGE_C R23, R122, R23, RZ ;  /* 0x000000177a17723e */ /* 0x000fe200048070ff */
[----:B------:R-:W-:Y:S01]  /*6df0*/  UMOV UR22, UR38 ;  /* 0x0000002600167c82 */ /* 0x000fe20008000000 */
[----:B------:R-:W-:Y:S01]  /*6e00*/  F2FP.SATFINITE.E4M3.F32.PACK_AB_MERGE_C R124, R125, R124, RZ ;  /* 0x0000007c7d7c723e */ /* 0x000fe200048070ff */
[----:B------:R-:W-:Y:S01]  /*6e10*/  UMOV UR45, UR7 ;  /* 0x00000007002d7c82 */ /* 0x000fe20008000000 */
[----:B------:R-:W-:Y:S01]  /*6e20*/  F2FP.SATFINITE.E4M3.F32.PACK_AB_MERGE_C R108, R109, R108, RZ ;  /* 0x0000006c6d6c723e */ /* 0x000fe200048070ff */
[-C--:B------:R-:W-:Y:S01]  /*6e30*/  FMUL.FTZ R24, R24, R5.reuse ;  /* 0x0000000518187220 */ /* 0x080fe20000410000 */
[----:B------:R-:W-:Y:S01]  /*6e40*/  F2FP.SATFINITE.E4M3.F32.PACK_AB_MERGE_C R110, R111, R110, RZ ;  /* 0x0000006e6f6e723e */ /* 0x000fe200048070ff */
[----:B------:R-:W-:Y:S01]  /*6e50*/  SYNCS.ARRIVE.TRANS64.RED.A1T0 RZ, [UR6], RZ ;  /* 0x000000ffffff79a7 */ /* 0x000fe20008100406 */
[----:B------:R-:W-:Y:S01]  /*6e60*/  F2FP.SATFINITE.E4M3.F32.PACK_AB_MERGE_C R116, R117, R116, RZ ;  /* 0x000000747574723e */ /* 0x000fe200048070ff */
[-C--:B------:R-:W-:Y:S01]  /*6e70*/  FMUL.FTZ R25, R25, R5.reuse ;  /* 0x0000000519197220 */ /* 0x080fe20000410000 */
        /* <DEDUP_REMOVED lines=15> */
[----:B------:R-:W-:Y:S01]  /*6f70*/  FMUL.FTZ R41, R41, R5 ;  /* 0x0000000529297220 */ /* 0x000fe20000410000 */
        /* <DEDUP_REMOVED lines=10> */
[----:B------:R-:W-:Y:S01]  /*7020*/  FMUL.FTZ R53, R53, R5 ;  /* 0x0000000535357220 */ /* 0x000fe20000410000 */
[-C--:B------:R-:W-:Y:S01]  /*7030*/  FMUL.FTZ R26, R26, R6.reuse ;  /* 0x000000061a1a7220 */ /* 0x080fe20000410000 */
        /* <DEDUP_REMOVED lines=14> */
[----:B------:R-:W-:Y:S01]  /*7120*/  FMUL.FTZ R55, R55, R6 ;  /* 0x0000000637377220 */ /* 0x000fe20000410000 */
[----:B------:R-:W-:Y:S01]  /*7130*/  F2FP.SATFINITE.E4M3.F32.PACK_AB_MERGE_C R152, R9, R10, R13 ;  /* 0x0000000a0998723e */ /* 0x000fe2000480700d */
[----:B------:R-:W-:Y:S01]  /*7140*/  IMAD.MOV.U32 R5, RZ, RZ, R66 ;  /* 0x000000ffff057224 */ /* 0x000fe200078e0042 */
[----:B------:R-:W-:-:S02]  /*7150*/  F2FP.SATFINITE.E4M3.F32.PACK_AB_MERGE_C R153, R12, R11, R15 ;  /* 0x0000000b0c99723e */ /* 0x000fc4000480700f */
[----:B------:R-:W-:Y:S02]  /*7160*/  F2FP.SATFINITE.E4M3.F32.PACK_AB_MERGE_C R154, R128, R21, R23 ;  /* 0x00000015809a723e */ /* 0x000fe40004807017 */
[----:B------:R-:W-:Y:S02]  /*7170*/  F2FP.SATFINITE.E4M3.F32.PACK_AB_MERGE_C R155, R121, R120, R124 ;  /* 0x00000078799b723e */ /* 0x000fe4000480707c */
[----:B------:R-:W-:Y:S02]  /*7180*/  F2FP.SATFINITE.E4M3.F32.PACK_AB_MERGE_C R136, R105, R104, R108 ;  /* 0x000000686988723e */ /* 0x000fe4000480706c */
[----:B------:R-:W-:Y:S02]  /*7190*/  F2FP.SATFINITE.E4M3.F32.PACK_AB_MERGE_C R137, R107, R106, R110 ;  /* 0x0000006a6b89723e */ /* 0x000fe4000480706e */
[----:B------:R-:W-:Y:S02]  /*71a0*/  F2FP.SATFINITE.E4M3.F32.PACK_AB_MERGE_C R138, R113, R112, R116 ;  /* 0x00000070718a723e */ /* 0x000fe40004807074 */
        /* <DEDUP_REMOVED lines=13> */
[----:B------:R-:W-:Y:S01]  /*7280*/  MOV R6, R71 ;  /* 0x0000004700067202 */ /* 0x000fe20000000f00 */
[----:B------:R-:W-:Y:S06]  /*7290*/  @P1 BRA `(.L_x_25) ;  /* 0xffffffd000f01947 */ /* 0x000fec000383ffff */
.L_x_15:
[----:B------:R-:W-:Y:S06]  /*72a0*/  BAR.ARV 0x8, 0x1a0 ;  /* 0x0206800000007b1d */ /* 0x000fec0000002000 */
[----:B------:R-:W-:Y:S05]  /*72b0*/  @!P0 BRA `(.L_x_26) ;  /* 0x0000000000048947 */ /* 0x000fea0003800000 */
[----:B------:R-:W-:Y:S01]  /*72c0*/  BPT.TRAP 0x1 ;  /* 0x000000040000795c */ /* 0x000fe20000300000 */
.L_x_26:
[----:B------:R-:W-:Y:S01]  /*72d0*/  ULEA UR8, UR38, UR40, 0x3 ;  /* 0x0000002826087291 */ /* 0x000fe2000f8e183f */
[----:B------:R-:W-:-:S05]  /*72e0*/  IMAD.U32 R0, RZ, RZ, UR37 ;  /* 0x00000025ff007e24 */ /* 0x000fca000f8e00ff */
[----:B------:R-:W-:-:S04]  /*72f0*/  SHF.L.U32 R0, R0, 0x1f, RZ ;  /* 0x0000001f00007819 */ /* 0x000fc800000006ff */
[----:B------:R1:W2:Y:S01]  /*7300*/  SYNCS.PHASECHK.TRANS64.TRYWAIT P1, [UR8+0x13250], R0 ;  /* 0x01325000ff0075a7 */ /* 0x0002a20008020148 */
[----:B------:R-:W-:Y:S05]  /*7310*/  @!P0 BRA `(.L_x_27) ;  /* 0x0000000000048947 */ /* 0x000fea0003800000 */
[----:B------:R-:W-:Y:S01]  /*7320*/  BPT.TRAP 0x1 ;  /* 0x000000040000795c */ /* 0x000fe20000300000 */
.L_x_27:
[----:B--2---:R-:W-:Y:S05]  /*7330*/  @P1 BRA `(.L_x_28) ;  /* 0x0000000000081947 */ /* 0x004fea0003800000 */
[----:B------:R-:W2:Y:S02]  /*7340*/  SYNCS.PHASECHK.TRANS64.TRYWAIT P1, [UR8+0x13250], R0 ;  /* 0x01325000ff0075a7 */ /* 0x000ea40008020148 */
[----:B--2---:R-:W-:Y:S05]  /*7350*/  @!P1 BRA `(.L_x_29) ;  /* 0x0000003800049947 */ /* 0x004fea0003800000 */
.L_x_28:
[----:B------:R-:W-:Y:S01]  /*7360*/  ULDC.64 UR4, c[0x0][0x9a0] ;  /* 0x0002680000047ab9 */ /* 0x000fe20000000a00 */
[----:B------:R-:W-:Y:S01]  /*7370*/  UIADD3 UR6, UR40, 0x1000, URZ ;  /* 0x0000100028067890 */ /* 0x000fe2000fffe03f */
[----:B------:R-:W-:Y:S01]  /*7380*/  WARPGROUP.ARRIVE ;  /* 0x00000000000079c5 */ /* 0x000fe20000000000 */
[----:B------:R-:W-:Y:S01]  /*7390*/  UISETP.NE.U32.AND UP0, UPT, UR4, URZ, UPT ;  /* 0x0000003f0400728c */ /* 0x000fe2000bf05070 */
[----:B------:R-:W-:Y:S01]  /*73a0*/  IMAD.MOV.U32 R6, RZ, RZ, 0x3f800000 ;  /* 0x3f800000ff067424 */ /* 0x000fe200078e00ff */
[----:B------:R-:W-:Y:S02]  /*73b0*/  USHF.R.U32.HI UR6, URZ, 0x4, UR6 ;  /* 0x000000043f067899 */ /* 0x000fe40008011606 */
[----:B------:R-:W-:Y:S02]  /*73c0*/  UISETP.NE.AND.EX UP0, UPT, UR5, URZ, UPT, UP0 ;  /* 0x0000003f0500728c */ /* 0x000fe4000bf05300 */
[----:B------:R-:W-:-:S04]  /*73d0*/  ULOP3.LUT UR6, UR6, 0x3fff, URZ, 0xc0, !UPT ;  /* 0x00003fff06067892 */ /* 0x000fc8000f8ec03f */
[----:B------:R-:W-:Y:S01]  /*73e0*/  ULOP3.LUT UR9, UR6, 0x10000, URZ, 0xfc, !UPT ;  /* 0x0001000006097892 */ /* 0x000fe2000f8efc3f */
[----:B------:R-:W-:-:S03]  /*73f0*/  PLOP3.LUT P1, PT, PT, PT, UP0, 0x80, 0x0 ;  /* 0x000000000000781c */ /* 0x000fc60003f2f008 */
[----:B------:R-:W-:Y:S02]  /*7400*/  UIMAD UR9, UR38, 0x280, UR9 ;  /* 0x00000280260978a4 */ /* 0x000fe4000f8e0209 */
[----:B------:R-:W-:Y:S01]  /*7410*/  @UP0 USHF.R.S32.HI UR7, URZ, 0x1f, UR44 ;  /* 0x0000001f3f070899 */ /* 0x000fe2000801142c */
[----:B------:R-:W-:Y:S01]  /*7420*/  @UP0 ULDC.64 UR12, c[0x0][0x9c8] ;  /* 0x00027200000c0ab9 */ /* 0x000fe20000000a00 */
[----:B------:R-:W-:Y:S02]  /*7430*/  @UP0 ULDC.64 UR14, c[0x0][0x9d0] ;  /* 0x00027400000e0ab9 */ /* 0x000fe40000000a00 */
[----:B------:R-:W-:Y:S02]  /*7440*/  @UP0 UIMAD UR6, UR7, UR12, URZ ;  /* 0x0000000c070602a4 */ /* 0x000fe4000f8e023f */
[----:B------:R-:W-:Y:S02]  /*7450*/  @UP0 USHF.R.S32.HI UR7, URZ, 0x1f, UR41 ;  /* 0x0000001f3f070899 */ /* 0x000fe40008011429 */
[----:B------:R-:W-:-:S02]  /*7460*/  @UP0 UIMAD UR6, UR44, UR13, UR6 ;  /* 0x0000000d2c0602a4 */ /* 0x000fc4000f8e0206 */
[----:B------:R-:W-:Y:S02]  /*7470*/  @UP0 UIMAD UR7, UR7, UR14, URZ ;  /* 0x0000000e070702a4 */ /* 0x000fe4000f8e023f */
[----:B------:R-:W-:Y:S02]  /*7480*/  @UP0 UIMAD.WIDE.U32 UR10, UR44, UR12, URZ ;  /* 0x0000000c2c0a02a5 */ /* 0x000fe4000f8e003f */
[----:B------:R-:W-:Y:S02]  /*7490*/  @UP0 UIMAD UR12, UR41, UR15, UR7 ;  /* 0x0000000f290c02a4 */ /* 0x000fe4000f8e0207 */
[----:B------:R-:W-:Y:S01]  /*74a0*/  @UP0 UIADD3 UR11, UR11, UR6, URZ ;  /* 0x000000060b0b0290 */ /* 0x000fe2000fffe03f */
[----:B------:R-:W-:Y:S02]  /*74b0*/  UMOV UR7, 0xc0000010 ;  /* 0xc000001000077882 */ /* 0x000fe40000000000 */
[----:B------:R-:W-:Y:S02]  /*74c0*/  UMOV UR6, UR9 ;  /* 0x0000000900067c82 */ /* 0x000fe40008000000 */
[----:B------:R-:W-:Y:S01]  /*74d0*/  QGMMA.64x64x32.F32.E4M3.E4M3 R24, R152, gdesc[UR4], R24, gsb0 ;  /* 0x00e0000498187df3 */ /* 0x000fe20008000818 */
[----:B------:R-:W-:-:S04]  /*74e0*/  @UP0 UIMAD.WIDE.U32 UR6, UR41, UR14, UR10 ;  /* 0x0000000e290602a5 */ /* 0x000fc8000f8e000a */
[----:B------:R-:W-:Y:S02]  /*74f0*/  @UP0 UIADD3 UR7, UR7, UR12, URZ ;  /* 0x0000000c07070290 */ /* 0x000fe4000fffe03f */
[----:B------:R-:W-:-:S04]  /*7500*/  @UP0 ULEA UR4, UP1, UR6, UR4, 0x2 ;  /* 0x0000000406040291 */ /* 0x000fc8000f82103f */
[----:B------:R-:W-:Y:S02]  /*7510*/  @UP0 ULEA.HI.X UR5, UR6, UR5, UR7, 0x2, UP1 ;  /* 0x0000000506050291 */ /* 0x000fe400088f1407 */
[----:B------:R-:W-:-:S04]  /*7520*/  IMAD.U32 R4, RZ, RZ, UR4 ;  /* 0x00000004ff047e24 */ /* 0x000fc8000f8e00ff */
[----:B------:R-:W-:Y:S01]  /*7530*/  MOV R5, UR5 ;  /* 0x0000000500057c02 */ /* 0x000fe20008000f00 */
[----:B------:R-:W-:-:S04]  /*7540*/  UIADD3 UR6, UR9, 0x80, URZ ;  /* 0x0000008009067890 */ /* 0x000fc8000fffe03f */
[----:B------:R3:W4:Y:S01]  /*7550*/  @P1 LDG.E R6, desc[UR50][R4.64] ;  /* 0x0000003204061981 */ /* 0x000722000c1e1900 */
[----:B------:R-:W-:Y:S01]  /*7560*/  UMOV UR7, 0xc0000010 ;  /* 0xc000001000077882 */ /* 0x000fe20000000000 */
[----:B------:R-:W-:Y:S02]  /*7570*/  WARPGROUP.DEPBAR.LE gsb0, 0x0 ;  /* 0x00008000000079c5 */ /* 0x000fe40000010000 */
[----:B------:R-:W-:-:S06]  /*7580*/  WARPGROUP.ARRIVE ;  /* 0x00000000000079c5 */ /* 0x000fcc0000000000 */
[----:B------:R-:W-:Y:S01]  /*7590*/  QGMMA.64x64x32.F32.E4M3.E4M3 R24, R136, gdesc[UR4], R24, gsb0 ;  /* 0x00e0000488187df3 */ /* 0x000fe20008000818 */
[----:B------:R-:W-:Y:S01]  /*75a0*/  UIADD3 UR6, UR9, 0x100, URZ ;  /* 0x0000010009067890 */ /* 0x000fe2000fffe03f */
[----:B------:R-:W-:Y:S01]  /*75b0*/  UMOV UR7, 0xc0000010 ;  /* 0xc000001000077882 */ /* 0x000fe20000000000 */
[----:B------:R-:W-:Y:S02]  /*75c0*/  WARPGROUP.DEPBAR.LE gsb0, 0x0 ;  /* 0x00008000000079c5 */ /* 0x000fe40000010000 */
[----:B------:R-:W-:-:S06]  /*75d0*/  WARPGROUP.ARRIVE ;  /* 0x00000000000079c5 */ /* 0x000fcc0000000000 */
[----:B------:R-:W-:Y:S01]  /*75e0*/  QGMMA.64x64x32.F32.E4M3.E4M3 R24, R140, gdesc[UR4], R24, gsb0 ;  /* 0x00e000048c187df3 */ /* 0x000fe20008000818 */
[----:B------:R-:W-:Y:S01]  /*75f0*/  UIADD3 UR6, UR9, 0x180, URZ ;  /* 0x0000018009067890 */ /* 0x000fe2000fffe03f */
[----:B------:R-:W-:Y:S01]  /*7600*/  UMOV UR7, 0xc0000010 ;  /* 0xc000001000077882 */ /* 0x000fe20000000000 */
[----:B--2---:R-:W2:Y:S04]  /*7610*/  SHFL.BFLY PT, R3, R8, 0x2, 0x1f ;  /* 0x0c401f0008037f89 */ /* 0x004ea800000e0000 */
[----:B---3--:R-:W3:Y:S01]  /*7620*/  SHFL.BFLY PT, R4, R7, 0x2, 0x1f ;  /* 0x0c401f0007047f89 */ /* 0x008ee200000e0000 */
[----:B------:R-:W-:Y:S02]  /*7630*/  WARPGROUP.DEPBAR.LE gsb0, 0x0 ;  /* 0x00008000000079c5 */ /* 0x000fe40000010000 */
[----:B------:R-:W-:-:S06]  /*7640*/  WARPGROUP.ARRIVE ;  /* 0x00000000000079c5 */ /* 0x000fcc0000000000 */
[----:B------:R-:W-:Y:S01]  /*7650*/  QGMMA.64x64x32.F32.E4M3.E4M3 R24, R144, gdesc[UR4], R24, gsb0 ;  /* 0x00e0000490187df3 */ /* 0x000fe20008000818 */
[----:B--2---:R-:W-:-:S01]  /*7660*/  FADD.FTZ R3, R3, R8 ;  /* 0x0000000803037221 */ /* 0x004fc20000010000 */
[----:B------:R-:W-:Y:S01]  /*7670*/  UIADD3 UR6, UR9, 0x200, URZ ;  /* 0x0000020009067890 */ /* 0x000fe2000fffe03f */
[----:B---3--:R-:W-:-:S01]  /*7680*/  FADD.FTZ R4, R4, R7 ;  /* 0x0000000704047221 */ /* 0x008fc20000010000 */
[----:B------:R-:W-:Y:S02]  /*7690*/  UMOV UR7, 0xc0000010 ;  /* 0xc000001000077882 */ /* 0x000fe40000000000 */
[----:B-1----:R-:W1:Y:S04]  /*76a0*/  SHFL.BFLY PT, R0, R3, 0x1, 0x1f ;  /* 0x0c201f0003007f89 */ /* 0x002e6800000e0000 */
[----:B------:R-:W2:Y:S01]  /*76b0*/  SHFL.BFLY PT, R5, R4, 0x1, 0x1f ;  /* 0x0c201f0004057f89 */ /* 0x000ea200000e0000 */
[----:B-1----:R-:W-:-:S01]  /*76c0*/  FADD.FTZ R10, R3, R0 ;  /* 0x00000000030a7221 */ /* 0x002fc20000010000 */
[----:B--2---:R-:W-:-:S04]  /*76d0*/  FADD.FTZ R11, R4, R5 ;  /* 0x00000005040b7221 */ /* 0x004fc80000010000 */
[C---:B------:R-:W-:Y:S01]  /*76e0*/  FSETP.NE.FTZ.AND P1, PT, R10.reuse, RZ, PT ;  /* 0x000000ff0a00720b */ /* 0x040fe20003f35000 */
[----:B------:R-:W-:Y:S01]  /*76f0*/  FMUL.FTZ R12, R10, 0.00390625 ;  /* 0x3b8000000a0c7820 */ /* 0x000fe20000410000 */
[----:B------:R-:W-:Y:S01]  /*7700*/  FMUL.FTZ R13, R11, 0.00390625 ;  /* 0x3b8000000b0d7820 */ /* 0x000fe20000410000 */
[----:B------:R-:W-:Y:S01]  /*7710*/  IMAD.MOV.U32 R5, RZ, RZ, RZ ;  /* 0x000000ffff057224 */ /* 0x000fe200078e00ff */
[----:B------:R-:W-:Y:S02]  /*7720*/  WARPGROUP.DEPBAR.LE gsb0, 0x0 ;  /* 0x00008000000079c5 */ /* 0x000fe40000010000 */
[----:B------:R-:W-:-:S06]  /*7730*/  WARPGROUP.ARRIVE ;  /* 0x00000000000079c5 */ /* 0x000fcc0000000000 */
[----:B------:R-:W-:Y:S01]  /*7740*/  QGMMA.64x64x32.F32.E4M3.E4M3 R24, R148, gdesc[UR4], R24, gsb0 ;  /* 0x00e0000494187df3 */ /* 0x000fe20008000818 */
[----:B------:R-:W-:Y:S02]  /*7750*/  FSETP.NE.FTZ.AND P2, PT, R12, RZ, PT ;  /* 0x000000ff0c00720b */ /* 0x000fe40003f55000 */
[----:B------:R-:W-:Y:S01]  /*7760*/  FSETP.NE.FTZ.AND P3, PT, R13, RZ, PT ;  /* 0x000000ff0d00720b */ /* 0x000fe20003f75000 */
[----:B------:R-:W-:Y:S01]  /*7770*/  @P1 MUFU.RCP R5, R10 ;  /* 0x0000000a00051308 */ /* 0x000fe20000001000 */
[----:B------:R-:W-:Y:S01]  /*7780*/  FSETP.NE.FTZ.AND P1, PT, R11, RZ, PT ;  /* 0x000000ff0b00720b */ /* 0x000fe20003f35000 */
[----:B------:R-:W-:-:S08]  /*7790*/  IMAD.MOV.U32 R9, RZ, RZ, RZ ;  /* 0x000000ffff097224 */ /* 0x000fd000078e00ff */
[----:B------:R-:W1:Y:S08]  /*77a0*/  @P2 MUFU.LG2 R4, R12 ;  /* 0x0000000c00042308 */ /* 0x000e700000000c00 */
[----:B------:R-:W2:Y:S08]  /*77b0*/  @P3 MUFU.LG2 R8, R13 ;  /* 0x0000000d00083308 */ /* 0x000eb00000000c00 */
[----:B------:R-:W3:Y:S01]  /*77c0*/  @P1 MUFU.RCP R9, R11 ;  /* 0x0000000b00091308 */ /* 0x000ee20000001000 */
[----:B------:R-:W-:-:S02]  /*77d0*/  IMAD.U32 R7, RZ, RZ, UR20 ;  /* 0x00000014ff077e24 */ /* 0x000fc4000f8e00ff */
[----:B------:R-:W-:Y:S02]  /*77e0*/  IMAD.U32 R15, RZ, RZ, UR20 ;  /* 0x00000014ff0f7e24 */ /* 0x000fe4000f8e00ff */
[----:B-1----:R-:W-:Y:S01]  /*77f0*/  @P2 FMUL.FTZ R4, R4, 0.69314718246459960938 ;  /* 0x3f31721804042820 */ /* 0x002fe20000410000 */
[----:B------:R-:W-:Y:S01]  /*7800*/  @P2 FMUL.FTZ R7, R7, 0.69314718246459960938 ;  /* 0x3f31721807072820 */ /* 0x000fe20000410000 */
[----:B------:R-:W-:Y:S01]  /*7810*/  @P3 FMUL.FTZ R15, R15, 0.69314718246459960938 ;  /* 0x3f3172180f0f3820 */ /* 0x000fe20000410000 */
[----:B--2---:R-:W-:Y:S01]  /*7820*/  @P3 FMUL.FTZ R8, R8, 0.69314718246459960938 ;  /* 0x3f31721808083820 */ /* 0x004fe20000410000 */
[----:B------:R-:W-:Y:S01]  /*7830*/  MOV R3, 0xff800000 ;  /* 0xff80000000037802 */ /* 0x000fe20000000f00 */
[----:B------:R-:W-:Y:S02]  /*7840*/  IMAD.MOV.U32 R0, RZ, RZ, -0x800000 ;  /* 0xff800000ff007424 */ /* 0x000fe400078e00ff */
[----:B------:R-:W-:-:S01]  /*7850*/  @P2 FFMA.FTZ R3, R7, R66, R4 ;  /* 0x0000004207032223 */ /* 0x000fc20000010004 */
[----:B------:R-:W-:Y:S01]  /*7860*/  @P3 FFMA.FTZ R0, R15, R71, R8 ;  /* 0x000000470f003223 */ /* 0x000fe20000010008 */
[-C--:B----4-:R-:W-:Y:S01]  /*7870*/  FMUL.FTZ R10, R5, R6.reuse ;  /* 0x00000006050a7220 */ /* 0x090fe20000410000 */
[----:B---3--:R-:W-:Y:S01]  /*7880*/  FMUL.FTZ R57, R9, R6 ;  /* 0x0000000609397220 */ /* 0x008fe20000410000 */
[----:B------:R-:W-:-:S02]  /*7890*/  WARPGROUP.DEPBAR.LE gsb0, 0x0 ;  /* 0x00008000000079c5 */ /* 0x000fc40000010000 */
[----:B------:R-:W-:Y:S05]  /*78a0*/  @!P0 BRA `(.L_x_30) ;  /* 0x0000000000048947 */ /* 0x000fea0003800000 */
[----:B------:R-:W-:Y:S01]  /*78b0*/  BPT.TRAP 0x1 ;  /* 0x000000040000795c */ /* 0x000fe20000300000 */
.L_x_30:
[----:B------:R-:W-:Y:S01]  /*78c0*/  IMAD.SHL.U32 R4, R2, 0x4, RZ ;  /* 0x0000000402047824 */ /* 0x000fe200078e00ff */
[----:B------:R-:W-:Y:S01]  /*78d0*/  ULDC.64 UR4, c[0x4][0x38] ;  /* 0x01000e0000047ab9 */ /* 0x000fe20000000a00 */
[-C--:B------:R-:W-:Y:S01]  /*78e0*/  FMUL.FTZ R6, R28, R10.reuse ;  /* 0x0000000a1c067220 */ /* 0x080fe20000410000 */
[-C--:B------:R-:W-:Y:S01]  /*78f0*/  FMUL.FTZ R7, R24, R10.reuse ;  /* 0x0000000a18077220 */ /* 0x080fe20000410000 */
[-C--:B------:R-:W-:Y:S01]  /*7900*/  FMUL.FTZ R8, R29, R10.reuse ;  /* 0x0000000a1d087220 */ /* 0x080fe20000410000 */
[----:B------:R-:W-:Y:S01]  /*7910*/  LOP3.LUT R4, R4, 0xc, RZ, 0xc0, !PT ;  /* 0x0000000c04047812 */ /* 0x000fe200078ec0ff */
[-C--:B------:R-:W-:Y:S01]  /*7920*/  FMUL.FTZ R9, R25, R10.reuse ;  /* 0x0000000a19097220 */ /* 0x080fe20000410000 */
[-C--:B------:R-:W-:Y:S01]  /*7930*/  FMUL.FTZ R12, R36, R10.reuse ;  /* 0x0000000a240c7220 */ /* 0x080fe20000410000 */
[-C--:B------:R-:W-:Y:S01]  /*7940*/  FMUL.FTZ R13, R32, R10.reuse ;  /* 0x0000000a200d7220 */ /* 0x080fe20000410000 */
[----:B------:R-:W-:Y:S01]  /*7950*/  IADD3 R4, P0, R4, UR4, RZ ;  /* 0x0000000404047c10 */ /* 0x000fe2000ff1e0ff */
[-C--:B------:R-:W-:Y:S01]  /*7960*/  FMUL.FTZ R14, R38, R57.reuse ;  /* 0x00000039260e7220 */ /* 0x080fe20000410000 */
[----:B------:R-:W-:Y:S01]  /*7970*/  FMUL.FTZ R15, R34, R57 ;  /* 0x00000039220f7220 */ /* 0x000fe20000410000 */
[-C--:B------:R-:W-:Y:S01]  /*7980*/  FMUL.FTZ R20, R37, R10.reuse ;  /* 0x0000000a25147220 */ /* 0x080fe20000410000 */
[----:B------:R-:W-:Y:S01]  /*7990*/  FMUL.FTZ R21, R33, R10 ;  /* 0x0000000a21157220 */ /* 0x000fe20000410000 */
[----:B------:R-:W-:-:S02]  /*79a0*/  IMAD.X R5, RZ, RZ, UR5, P0 ;  /* 0x00000005ff057e24 */ /* 0x000fc400080e06ff */
[-C--:B------:R-:W-:Y:S01]  /*79b0*/  FMUL.FTZ R28, R40, R10.reuse ;  /* 0x0000000a281c7220 */ /* 0x080fe20000410000 */
[----:B------:R-:W-:Y:S01]  /*79c0*/  F2FP.BF16.F32.PACK_AB R6, R6, R7 ;  /* 0x000000070606723e */ /* 0x000fe200000010ff */
[-C--:B------:R-:W-:Y:S01]  /*79d0*/  FMUL.FTZ R25, R44, R10.reuse ;  /* 0x0000000a2c197220 */ /* 0x080fe20000410000 */
[----:B------:R-:W-:Y:S01]  /*79e0*/  F2FP.BF16.F32.PACK_AB R9, R8, R9 ;  /* 0x000000090809723e */ /* 0x000fe200000010ff */
[----:B------:R1:W2:Y:S01]  /*79f0*/  LDG.E.CONSTANT R56, desc[UR50][R4.64] ;  /* 0x0000003204387981 */ /* 0x0002a2000c1e9900 */
[-C--:B------:R-:W-:Y:S01]  /*7a00*/  FMUL.FTZ R29, R45, R10.reuse ;  /* 0x0000000a2d1d7220 */ /* 0x080fe20000410000 */
[-C--:B------:R-:W-:Y:S01]  /*7a10*/  FMUL.FTZ R32, R41, R10.reuse ;  /* 0x0000000a29207220 */ /* 0x080fe20000410000 */
[-C--:B------:R-:W-:Y:S01]  /*7a20*/  FMUL.FTZ R33, R52, R10.reuse ;  /* 0x0000000a34217220 */ /* 0x080fe20000410000 */
[-C--:B------:R-:W-:Y:S01]  /*7a30*/  FMUL.FTZ R36, R48, R10.reuse ;  /* 0x0000000a30247220 */ /* 0x080fe20000410000 */
[-C--:B------:R-:W-:Y:S01]  /*7a40*/  FMUL.FTZ R37, R53, R10.reuse ;  /* 0x0000000a35257220 */ /* 0x080fe20000410000 */
[----:B------:R-:W-:Y:S01]  /*7a50*/  FMUL.FTZ R40, R49, R10 ;  /* 0x0000000a31287220 */ /* 0x000fe20000410000 */
[----:B------:R-:W-:Y:S01]  /*7a60*/  IADD3 R7, P2, R156, 0x40, RZ ;  /* 0x000000409c077810 */ /* 0x000fe20007f5e0ff */
[-C--:B------:R-:W-:Y:S01]  /*7a70*/  FMUL.FTZ R10, R31, R57.reuse ;  /* 0x000000391f0a7220 */ /* 0x080fe20000410000 */
[-C--:B------:R-:W-:Y:S01]  /*7a80*/  FMUL.FTZ R11, R27, R57.reuse ;  /* 0x000000391b0b7220 */ /* 0x080fe20000410000 */
[-C--:B-1----:R-:W-:Y:S01]  /*7a90*/  FMUL.FTZ R4, R30, R57.reuse ;  /* 0x000000391e047220 */ /* 0x082fe20000410000 */
[----:B------:R-:W-:Y:S01]  /*7aa0*/  FMUL.FTZ R5, R26, R57 ;  /* 0x000000391a057220 */ /* 0x000fe20000410000 */
[----:B------:R-:W-:Y:S01]  /*7ab0*/  F2FP.BF16.F32.PACK_AB R12, R12, R13 ;  /* 0x0000000d0c0c723e */ /* 0x000fe200000010ff */
[----:B------:R-:W-:Y:S01]  /*7ac0*/  FMUL.FTZ R23, R39, R57 ;  /* 0x0000003927177220 */ /* 0x000fe20000410000 */
[----:B------:R-:W-:Y:S01]  /*7ad0*/  F2FP.BF16.F32.PACK_AB R14, R14, R15 ;  /* 0x0000000f0e0e723e */ /* 0x000fe200000010ff */
[----:B------:R-:W-:Y:S01]  /*7ae0*/  FMUL.FTZ R24, R35, R57 ;  /* 0x0000003923187220 */ /* 0x000fe20000410000 */
[----:B------:R-:W-:Y:S01]  /*7af0*/  F2FP.BF16.F32.PACK_AB R4, R4, R5 ;  /* 0x000000050404723e */ /* 0x000fe200000010ff */
[-C--:B------:R-:W-:Y:S01]  /*7b00*/  FMUL.FTZ R34, R54, R57.reuse ;  /* 0x0000003936227220 */ /* 0x080fe20000410000 */
[----:B------:R-:W-:Y:S01]  /*7b10*/  LOP3.LUT P0, R5, R2, 0x3, RZ, 0xc0, !PT ;  /* 0x0000000302057812 */ /* 0x000fe2000780c0ff */
[----:B------:R-:W-:Y:S01]  /*7b20*/  FMUL.FTZ R35, R50, R57 ;  /* 0x0000003932237220 */ /* 0x000fe20000410000 */
[----:B------:R-:W-:Y:S01]  /*7b30*/  F2FP.BF16.F32.PACK_AB R11, R10, R11 ;  /* 0x0000000b0a0b723e */ /* 0x000fe200000010ff */
[-C--:B------:R-:W-:Y:S01]  /*7b40*/  FMUL.FTZ R26, R46, R57.reuse ;  /* 0x000000392e1a7220 */ /* 0x080fe20000410000 */
[----:B------:R-:W-:Y:S01]  /*7b50*/  ISETP.EQ.OR P0, PT, R5, 0x3, !P0 ;  /* 0x000000030500780c */ /* 0x000fe20004702670 */
[-C--:B------:R-:W-:Y:S01]  /*7b60*/  FMUL.FTZ R27, R42, R57.reuse ;  /* 0x000000392a1b7220 */ /* 0x080fe20000410000 */
[----:B------:R-:W-:Y:S01]  /*7b70*/  F2FP.BF16.F32.PACK_AB R40, R37, R40 ;  /* 0x000000282528723e */ /* 0x000fe200000010ff */
[----:B------:R-:W-:Y:S01]  /*7b80*/  FMUL.FTZ R30, R47, R57 ;  /* 0x000000392f1e7220 */ /* 0x000fe20000410000 */
[----:B------:R-:W-:Y:S01]  /*7b90*/  SEL R13, R6, R9, P0 ;  /* 0x00000009060d7207 */ /* 0x000fe20000000000 */
[-C--:B------:R-:W-:Y:S01]  /*7ba0*/  FMUL.FTZ R31, R43, R57.reuse ;  /* 0x000000392b1f7220 */ /* 0x080fe20000410000 */
[----:B------:R-:W-:Y:S01]  /*7bb0*/  SEL R15, R9, R6, P0 ;  /* 0x00000006090f7207 */ /* 0x000fe20000000000 */
[-C--:B------:R-:W-:Y:S01]  /*7bc0*/  FMUL.FTZ R38, R55, R57.reuse ;  /* 0x0000003937267220 */ /* 0x080fe20000410000 */
[----:B------:R-:W-:Y:S01]  /*7bd0*/  LOP3.LUT R6, R7, 0x380, RZ, 0xc0, !PT ;  /* 0x0000038007067812 */ /* 0x000fe200078ec0ff */
[----:B------:R-:W-:Y:S01]  /*7be0*/  FMUL.FTZ R51, R51, R57 ;  /* 0x0000003933337220 */ /* 0x000fe20000410000 */
[----:B------:R-:W-:Y:S01]  /*7bf0*/  IADD3 R9, P3, R156, 0x20, RZ ;  /* 0x000000209c097810 */ /* 0x000fe20007f7e0ff */
[----:B------:R-:W1:Y:S01]  /*7c00*/  LDC.64 R46, c[0x0][0xb78] ;  /* 0x0002de00ff2e7b82 */ /* 0x000e620000000a00 */
[----:B------:R-:W-:Y:S01]  /*7c10*/  SHF.R.U64 R6, R6, 0x3, RZ ;  /* 0x0000000306067819 */ /* 0x000fe200000012ff */
[----:B------:R-:W-:Y:S01]  /*7c20*/  UIADD3 UR8, UR8, 0x13260, URZ ;  /* 0x0001326008087890 */ /* 0x000fe2000fffe03f */
[----:B------:R-:W-:Y:S01]  /*7c30*/  LOP3.LUT R8, R9, 0x380, RZ, 0xc0, !PT ;  /* 0x0000038009087812 */ /* 0x000fe200078ec0ff */
[----:B------:R-:W-:Y:S01]  /*7c40*/  USHF.R.S32.HI UR4, URZ, 0x1f, UR43 ;  /* 0x0000001f3f047899 */ /* 0x000fe2000801142b */
[----:B------:R-:W-:Y:S01]  /*7c50*/  SEL R37, R4, R11, P0 ;  /* 0x0000000b04257207 */ /* 0x000fe20000000000 */
[----:B------:R-:W-:Y:S01]  /*7c60*/  ULDC.64 UR6, c[0x0][0xb70] ;  /* 0x0002dc0000067ab9 */ /* 0x000fe20000000a00 */
[----:B------:R-:W-:Y:S01]  /*7c70*/  SEL R39, R11, R4, P0 ;  /* 0x000000040b277207 */ /* 0x000fe20000000000 */
[----:B------:R-:W-:Y:S01]  /*7c80*/  UPRMT UR8, UR39, 0x654, UR8 ;  /* 0x0000065427087896 */ /* 0x000fe20008000008 */
[----:B------:R-:W-:Y:S01]  /*7c90*/  LOP3.LUT R11, R156, 0x380, RZ, 0xc0, !PT ;  /* 0x000003809c0b7812 */ /* 0x000fe200078ec0ff */
[----:B------:R-:W-:Y:S01]  /*7ca0*/  UIADD3 UR42, -UR42, URZ, URZ ;  /* 0x0000003f2a2a7290 */ /* 0x000fe2000fffe13f */
[----:B------:R-:W-:Y:S01]  /*7cb0*/  F2FP.BF16.F32.PACK_AB R33, R33, R36 ;  /* 0x000000242121723e */ /* 0x000fe200000010ff */
[----:B------:R-:W-:Y:S01]  /*7cc0*/  UIMAD UR4, UR4, UR6, URZ ;  /* 0x00000006040472a4 */ /* 0x000fe2000f8e023f */
[----:B------:R-:W-:Y:S01]  /*7cd0*/  LOP3.LUT R6, R6, R7, RZ, 0x3c, !PT ;  /* 0x0000000706067212 */ /* 0x000fe200078e3cff */
[----:B------:R-:W-:Y:S01]  /*7ce0*/  IMAD.X R7, RZ, RZ, R157, P2 ;  /* 0x000000ffff077224 */ /* 0x000fe200010e069d */
[----:B------:R-:W-:Y:S01]  /*7cf0*/  SHF.R.U64 R8, R8, 0x3, RZ ;  /* 0x0000000308087819 */ /* 0x000fe200000012ff */
[----:B------:R-:W-:Y:S01]  /*7d00*/  ULDC UR5, c[0x0][0xda8] ;  /* 0x00036a0000057ab9 */ /* 0x000fe20000000800 */
[----:B------:R-:W-:Y:S01]  /*7d10*/  F2FP.BF16.F32.PACK_AB R21, R20, R21 ;  /* 0x000000151415723e */ /* 0x000fe200000010ff */
[----:B------:R-:W-:Y:S01]  /*7d20*/  UIMAD UR42, UR5, UR42, UR48 ;  /* 0x0000002a052a72a4 */ /* 0x000fe2000f8e0230 */
[----:B------:R-:W-:Y:S01]  /*7d30*/  F2FP.BF16.F32.PACK_AB R34, R34, R35 ;  /* 0x000000232222723e */ /* 0x000fe200000010ff */
[----:B------:R-:W-:Y:S01]  /*7d40*/  UIMAD.WIDE.U32 UR10, UR43, UR6, URZ ;  /* 0x000000062b0a72a5 */ /* 0x000fe2000f8e003f */
[----:B------:R-:W-:Y:S01]  /*7d50*/  SHF.R.U64 R11, R11, 0x3, RZ ;  /* 0x000000030b0b7819 */ /* 0x000fe200000012ff */
[----:B------:R-:W-:Y:S01]  /*7d60*/  UIMAD UR4, UR43, UR7, UR4 ;  /* 0x000000072b0472a4 */ /* 0x000fe2000f8e0204 */
[----:B------:R-:W-:Y:S01]  /*7d70*/  F2FP.BF16.F32.PACK_AB R23, R23, R24 ;  /* 0x000000181717723e */ /* 0x000fe200000010ff */
[----:B------:R-:W-:Y:S01]  /*7d80*/  UIMAD UR42, UR42, 0xc0, URZ ;  /* 0x000000c02a2a78a4 */ /* 0x000fe2000f8e023f */
[----:B------:R-:W-:Y:S01]  /*7d90*/  SEL R35, R33, R40, P0 ;  /* 0x0000002821237207 */ /* 0x000fe20000000000 */
[----:B------:R-:W-:Y:S01]  /*7da0*/  SYNCS.ARRIVE.TRANS64.RED.A1T0 RZ, [UR8], RZ ;  /* 0x000000ffffff79a7 */ /* 0x000fe20008100408 */
[----:B------:R-:W-:Y:S01]  /*7db0*/  IADD3 R5, P1, R156, 0x60, RZ ;  /* 0x000000609c057810 */ /* 0x000fe20007f3e0ff */
[----:B------:R-:W-:Y:S01]  /*7dc0*/  UIADD3 UR4, UR11, UR4, URZ ;  /* 0x000000040b047290 */ /* 0x000fe2000fffe03f */
[----:B------:R-:W-:Y:S01]  /*7dd0*/  F2FP.BF16.F32.PACK_AB R25, R25, R28 ;  /* 0x0000001c1919723e */ /* 0x000fe200000010ff */
[----:B------:R-:W-:Y:S01]  /*7de0*/  USHF.R.S32.HI UR5, URZ, 0x1f, UR44 ;  /* 0x0000001f3f057899 */ /* 0x000fe2000801142c */
[----:B------:R-:W-:Y:S01]  /*7df0*/  F2FP.BF16.F32.PACK_AB R26, R26, R27 ;  /* 0x0000001b1a1a723e */ /* 0x000fe200000010ff */
[----:B------:R-:W-:Y:S01]  /*7e00*/  VIADD R49, R16, UR42 ;  /* 0x0000002a10317c36 */ /* 0x000fe20008000000 */
[----:B------:R-:W-:-:S02]  /*7e10*/  F2FP.BF16.F32.PACK_AB R32, R29, R32 ;  /* 0x000000201d20723e */ /* 0x000fc400000010ff */
[----:B------:R-:W-:Y:S02]  /*7e20*/  F2FP.BF16.F32.PACK_AB R31, R30, R31 ;  /* 0x0000001f1e1f723e */ /* 0x000fe400000010ff */
[----:B------:R-:W-:Y:S02]  /*7e30*/  SEL R33, R40, R33, P0 ;  /* 0x0000002128217207 */ /* 0x000fe40000000000 */
[----:B------:R-:W-:Y:S01]  /*7e40*/  LOP3.LUT R8, R8, R9, RZ, 0x3c, !PT ;  /* 0x0000000908087212 */ /* 0x000fe200078e3cff */
[----:B------:R-:W-:Y:S01]  /*7e50*/  IMAD.X R9, RZ, RZ, R157, P3 ;  /* 0x000000ffff097224 */ /* 0x000fe200018e069d */
[----:B------:R-:W-:Y:S02]  /*7e60*/  F2FP.BF16.F32.PACK_AB R51, R38, R51 ;  /* 0x000000332633723e */ /* 0x000fe400000010ff */
[----:B------:R-:W-:Y:S02]  /*7e70*/  MOV R40, R6 ;  /* 0x0000000600287202 */ /* 0x000fe40000000f00 */
[----:B------:R-:W-:-:S02]  /*7e80*/  SEL R27, R12, R21, P0 ;  /* 0x000000150c1b7207 */ /* 0x000fc40000000000 */
[----:B------:R-:W-:Y:S02]  /*7e90*/  LOP3.LUT R10, R11, R156, RZ, 0x3c, !PT ;  /* 0x0000009c0b0a7212 */ /* 0x000fe400078e3cff */
[----:B------:R-:W-:Y:S01]  /*7ea0*/  SEL R21, R21, R12, P0 ;  /* 0x0000000c15157207 */ /* 0x000fe20000000000 */
[----:B-1----:R-:W-:Y:S01]  /*7eb0*/  IMAD R12, R46, UR5, RZ ;  /* 0x000000052e0c7c24 */ /* 0x002fe2000f8e02ff */
[----:B------:R-:W-:Y:S02]  /*7ec0*/  SEL R41, R14, R23, P0 ;  /* 0x000000170e297207 */ /* 0x000fe40000000000 */
[----:B------:R-:W-:Y:S02]  /*7ed0*/  LOP3.LUT R4, R5, 0x380, RZ, 0xc0, !PT ;  /* 0x0000038005047812 */ /* 0x000fe400078ec0ff */
[----:B------:R-:W-:Y:S02]  /*7ee0*/  MOV R11, R157 ;  /* 0x0000009d000b7202 */ /* 0x000fe40000000f00 */
[----:B------:R-:W-:-:S02]  /*7ef0*/  SEL R29, R25, R32, P0 ;  /* 0x00000020191d7207 */ /* 0x000fc40000000000 */
[----:B------:R-:W-:Y:S02]  /*7f00*/  SEL R23, R23, R14, P0 ;  /* 0x0000000e17177207 */ /* 0x000fe40000000000 */
[----:B------:R-:W-:Y:S02]  /*7f10*/  SEL R43, R26, R31, P0 ;  /* 0x0000001f1a2b7207 */ /* 0x000fe40000000000 */
[----:B------:R-:W-:Y:S02]  /*7f20*/  SEL R25, R32, R25, P0 ;  /* 0x0000001920197207 */ /* 0x000fe40000000000 */
[----:B------:R-:W-:Y:S02]  /*7f30*/  SEL R31, R31, R26, P0 ;  /* 0x0000001a1f1f7207 */ /* 0x000fe40000000000 */
[----:B------:R-:W-:Y:S02]  /*7f40*/  SEL R45, R34, R51, P0 ;  /* 0x00000033222d7207 */ /* 0x000fe40000000000 */
[----:B------:R-:W-:-:S02]  /*7f50*/  SEL R51, R51, R34, P0 ;  /* 0x0000002233337207 */ /* 0x000fc40000000000 */
[----:B------:R-:W-:Y:S01]  /*7f60*/  MOV R42, R8 ;  /* 0x00000008002a7202 */ /* 0x000fe20000000f00 */
[----:B------:R-:W-:Y:S01]  /*7f70*/  VIADD R9, R49, 0x8 ;  /* 0x0000000831097836 */ /* 0x000fe20000000000 */
[----:B------:R-:W-:Y:S02]  /*7f80*/  SHF.R.U64 R4, R4, 0x3, RZ ;  /* 0x0000000304047819 */ /* 0x000fe400000012ff */
[----:B------:R-:W-:Y:S01]  /*7f90*/  MOV R44, R10 ;  /* 0x0000000a002c7202 */ /* 0x000fe20000000f00 */
[----:B------:R-:W-:Y:S01]  /*7fa0*/  IMAD R11, R47, UR44, R12 ;  /* 0x0000002c2f0b7c24 */ /* 0x000fe2000f8e020c */
[----:B------:R-:W-:Y:S01]  /*7fb0*/  LOP3.LUT R4, R4, R5, RZ, 0x3c, !PT ;  /* 0x0000000504047212 */ /* 0x000fe200078e3cff */
[----:B------:R-:W-:Y:S01]  /*7fc0*/  IMAD.X R5, RZ, RZ, R157, P1 ;  /* 0x000000ffff057224 */ /* 0x000fe200008e069d */
[----:B------:R-:W-:-:S04]  /*7fd0*/  LOP3.LUT P1, RZ, R19, 0x3, RZ, 0xc0, !PT ;  /* 0x0000000313ff7812 */ /* 0x000fc8000782c0ff */
[----:B------:R-:W-:Y:S01]  /*7fe0*/  MOV R7, R4 ;  /* 0x0000000400077202 */ /* 0x000fe20000000f00 */
[----:B------:R-:W-:Y:S01]  /*7ff0*/  IMAD.U32 R4, RZ, RZ, UR10 ;  /* 0x0000000aff047e24 */ /* 0x000fe2000f8e00ff */
[----:B------:R-:W-:Y:S01]  /*8000*/  MOV R5, UR11 ;  /* 0x0000000b00057c02 */ /* 0x000fe20008000f00 */
[----:B------:R-:W-:Y:S01]  /*8010*/  IMAD.U32 R5, RZ, RZ, UR4 ;  /* 0x00000004ff057e24 */ /* 0x000fe2000f8e00ff */
[----:B------:R-:W-:Y:S02]  /*8020*/  ULDC UR4, c[0x0][0xa88] ;  /* 0x0002a20000047ab9 */ /* 0x000fe40000000800 */
[----:B------:R-:W-:Y:S01]  /*8030*/  ISETP.GE.OR P2, PT, R9, UR4, P1 ;  /* 0x0000000409007c0c */ /* 0x000fe20008f46670 */
[----:B------:R-:W-:Y:S01]  /*8040*/  IMAD.WIDE.U32 R4, R46, UR44, R4 ;  /* 0x0000002c2e047c25 */ /* 0x000fe2000f8e0004 */
[----:B------:R-:W-:Y:S02]  /*8050*/  SHF.R.S32.HI R9, RZ, 0x1f, R49 ;  /* 0x0000001fff097819 */ /* 0x000fe40000011431 */
[----:B------:R-:W-:Y:S01]  /*8060*/  ISETP.GE.OR P1, PT, R49, UR4, P1 ;  /* 0x0000000431007c0c */ /* 0x000fe20008f26670 */
[----:B------:R-:W-:Y:S01]  /*8070*/  ULDC.64 UR4, c[0x0][0xb40] ;  /* 0x0002d00000047ab9 */ /* 0x000fe20000000a00 */
[----:B--2---:R-:W-:Y:S01]  /*8080*/  LOP3.LUT R6, R56, 0x2, RZ, 0x3c, !PT ;  /* 0x0000000238067812 */ /* 0x004fe200078e3cff */
[----:B------:R-:W-:Y:S04]  /*8090*/  SHFL.IDX PT, R13, R13, R56, 0x1c1f ;  /* 0x001c1f380d0d7589 */ /* 0x000fe800000e0000 */
[----:B------:R-:W1:Y:S04]  /*80a0*/  SHFL.IDX PT, R8, R15, R6, 0x1c1f ;  /* 0x001c1f060f087589 */ /* 0x000e6800000e0000 */
[----:B------:R-:W-:Y:S04]  /*80b0*/  SHFL.IDX PT, R37, R37, R56, 0x1c1f ;  /* 0x001c1f3825257589 */ /* 0x000fe800000e0000 */
[----:B------:R-:W2:Y:S04]  /*80c0*/  SHFL.IDX PT, R24, R39, R6, 0x1c1f ;  /* 0x001c1f0627187589 */ /* 0x000ea800000e0000 */
[----:B------:R-:W-:Y:S04]  /*80d0*/  SHFL.IDX PT, R27, R27, R56, 0x1c1f ;  /* 0x001c1f381b1b7589 */ /* 0x000fe800000e0000 */
[----:B------:R3:W4:Y:S04]  /*80e0*/  SHFL.IDX PT, R10, R21, R6, 0x1c1f ;  /* 0x001c1f06150a7589 */ /* 0x00072800000e0000 */
[----:B------:R-:W-:Y:S04]  /*80f0*/  SHFL.IDX PT, R41, R41, R56, 0x1c1f ;  /* 0x001c1f3829297589 */ /* 0x000fe800000e0000 */
[----:B------:R-:W-:Y:S01]  /*8100*/  SHFL.IDX PT, R30, R23, R6, 0x1c1f ;  /* 0x001c1f06171e7589 */ /* 0x000fe200000e0000 */
[----:B-1----:R-:W-:-:S02]  /*8110*/  SEL R12, R13, R8, P0 ;  /* 0x000000080d0c7207 */ /* 0x002fc40000000000 */
[----:B---3--:R-:W-:Y:S01]  /*8120*/  IADD3 R21, P3, R49, R4, RZ ;  /* 0x0000000431157210 */ /* 0x008fe20007f7e0ff */
[----:B------:R-:W-:Y:S01]  /*8130*/  SHFL.IDX PT, R29, R29, R56, 0x1c1f ;  /* 0x001c1f381d1d7589 */ /* 0x000fe200000e0000 */
[----:B------:R-:W-:-:S03]  /*8140*/  SEL R14, R8, R13, P0 ;  /* 0x0000000d080e7207 */ /* 0x000fc60000000000 */
[----:B------:R-:W-:Y:S01]  /*8150*/  SHFL.IDX PT, R35, R35, R56, 0x1c1f ;  /* 0x001c1f3823237589 */ /* 0x000fe200000e0000 */
[----:B--2---:R-:W-:Y:S02]  /*8160*/  SEL R13, R37, R24, P0 ;  /* 0x00000018250d7207 */ /* 0x004fe40000000000 */
[----:B------:R-:W-:Y:S01]  /*8170*/  SEL R15, R24, R37, P0 ;  /* 0x00000025180f7207 */ /* 0x000fe20000000000 */
[----:B------:R-:W-:Y:S04]  /*8180*/  SHFL.IDX PT, R43, R43, R56, 0x1c1f ;  /* 0x001c1f382b2b7589 */ /* 0x000fe800000e0000 */
[----:B------:R-:W1:Y:S01]  /*8190*/  SHFL.IDX PT, R20, R25, R6, 0x1c1f ;  /* 0x001c1f0619147589 */ /* 0x000e6200000e0000 */
[----:B----4-:R-:W-:Y:S02]  /*81a0*/  SEL R8, R27, R10, P0 ;  /* 0x0000000a1b087207 */ /* 0x010fe40000000000 */
[----:B------:R-:W-:Y:S01]  /*81b0*/  SEL R10, R10, R27, P0 ;  /* 0x0000001b0a0a7207 */ /* 0x000fe20000000000 */
[----:B------:R-:W2:Y:S04]  /*81c0*/  SHFL.IDX PT, R28, R33, R6, 0x1c1f ;  /* 0x001c1f06211c7589 */ /* 0x000ea800000e0000 */
[----:B------:R-:W3:Y:S04]  /*81d0*/  SHFL.IDX PT, R36, R31, R6, 0x1c1f ;  /* 0x001c1f061f247589 */ /* 0x000ee800000e0000 */
[----:B------:R-:W-:Y:S04]  /*81e0*/  SHFL.IDX PT, R45, R45, R56, 0x1c1f ;  /* 0x001c1f382d2d7589 */ /* 0x000fe800000e0000 */
[----:B------:R4:W5:Y:S01]  /*81f0*/  SHFL.IDX PT, R38, R51, R6, 0x1c1f ;  /* 0x001c1f0633267589 */ /* 0x00096200000e0000 */
[----:B------:R-:W-:Y:S01]  /*8200*/  BAR.SYNC.DEFER_BLOCKING 0x1, 0x180 ;  /* 0x0046000000007b1d */ /* 0x000fe20000010000 */
[----:B-1----:R-:W-:-:S02]  /*8210*/  SEL R24, R29, R20, P0 ;  /* 0x000000141d187207 */ /* 0x002fc40000000000 */
[----:B----4-:R-:W-:Y:S02]  /*8220*/  IADD3.X R6, R9, R5, R11, P3, !PT ;  /* 0x0000000509067210 */ /* 0x010fe40001ffe40b */
[----:B------:R-:W-:Y:S02]  /*8230*/  SEL R9, R41, R30, P0 ;  /* 0x0000001e29097207 */ /* 0x000fe40000000000 */
[----:B------:R-:W-:Y:S02]  /*8240*/  SEL R11, R30, R41, P0 ;  /* 0x000000291e0b7207 */ /* 0x000fe40000000000 */
[----:B------:R-:W-:Y:S02]  /*8250*/  SEL R26, R20, R29, P0 ;  /* 0x0000001d141a7207 */ /* 0x000fe40000000000 */
[----:B--2---:R-:W-:Y:S02]  /*8260*/  SEL R32, R35, R28, P0 ;  /* 0x0000001c23207207 */ /* 0x004fe40000000000 */
[----:B------:R-:W-:-:S02]  /*8270*/  SEL R34, R28, R35, P0 ;  /* 0x000000231c227207 */ /* 0x000fc40000000000 */
[----:B---3--:R-:W-:Y:S02]  /*8280*/  SEL R25, R43, R36, P0 ;  /* 0x000000242b197207 */ /* 0x008fe40000000000 */
[----:B------:R-:W-:Y:S02]  /*8290*/  SEL R27, R36, R43, P0 ;  /* 0x0000002b241b7207 */ /* 0x000fe40000000000 */
[----:B-----5:R-:W-:Y:S02]  /*82a0*/  SEL R33, R45, R38, P0 ;  /* 0x000000262d217207 */ /* 0x020fe40000000000 */
[----:B------:R-:W-:Y:S01]  /*82b0*/  SEL R35, R38, R45, P0 ;  /* 0x0000002d26237207 */ /* 0x000fe20000000000 */
[----:B------:R-:W-:Y:S01]  /*82c0*/  STSM.16.M88.4 [R44], R12 ;  /* 0x0000000c2c007844 */ /* 0x000fe20000000200 */
[C---:B------:R-:W-:Y:S01]  /*82d0*/  LEA R4, P3, R21.reuse, UR4, 0x2 ;  /* 0x0000000415047c11 */ /* 0x040fe2000f8610ff */
[----:B------:R-:W-:Y:S02]  /*82e0*/  ULDC UR4, c[0x0][0xc] ;  /* 0x0000030000047ab9 */ /* 0x000fe40000000800 */
[----:B------:R-:W-:Y:S01]  /*82f0*/  STSM.16.M88.4 [R42], R8 ;  /* 0x000000082a007844 */ /* 0x000fe20000000200 */
[----:B------:R-:W-:Y:S01]  /*8300*/  LEA.HI.X R5, R21, UR5, R6, 0x2, P3 ;  /* 0x0000000515057c11 */ /* 0x000fe200098f1406 */
[----:B------:R-:W-:-:S02]  /*8310*/  UIADD3 UR48, UR4, UR48, URZ ;  /* 0x0000003004307290 */ /* 0x000fc4000fffe03f */
[----:B------:R-:W-:Y:S04]  /*8320*/  STSM.16.M88.4 [R40], R24 ;  /* 0x0000001828007844 */ /* 0x000fe80000000200 */
[----:B------:R-:W-:Y:S01]  /*8330*/  STSM.16.M88.4 [R7], R32 ;  /* 0x0000002007007844 */ /* 0x000fe20000000200 */
[----:B------:R-:W-:Y:S01]  /*8340*/  @!PT LDS RZ, [RZ] ;  /* 0x00000000fffff984 */ /* 0x000fe20000000800 */
[----:B------:R-:W-:Y:S01]  /*8350*/  @!PT LDS RZ, [RZ] ;  /* 0x00000000fffff984 */ /* 0x000fe20000000800 */
[----:B------:R-:W-:Y:S01]  /*8360*/  @!PT LDS RZ, [RZ] ;  /* 0x00000000fffff984 */ /* 0x000fe20000000800 */
[----:B------:R-:W-:Y:S01]  /*8370*/  @!PT LDS RZ, [RZ] ;  /* 0x00000000fffff984 */ /* 0x000fe20000000800 */
[----:B------:R1:W-:Y:S06]  /*8380*/  MEMBAR.ALL.CTA ;  /* 0x0000000000007992 */ /* 0x0003ec0000008000 */
[----:B-1----:R-:W1:Y:S04]  /*8390*/  FENCE.VIEW.ASYNC.S ;  /* 0x00000000000073c6 */ /* 0x002e680000000000 */
[----:B-1----:R-:W1:Y:S01]  /*83a0*/  SHFL.IDX PT, R6, R17, RZ, 0x1f ;  /* 0x00001fff11067589 */ /* 0x002e6200000e0000 */
[----:B------:R-:W-:Y:S06]  /*83b0*/  BAR.ARV 0x1, 0x1a0 ;  /* 0x0046800000007b1d */ /* 0x000fec0000002000 */
[----:B-1----:R-:W-:Y:S01]  /*83c0*/  ISETP.NE.AND P0, PT, R6, 0xb, PT ;  /* 0x0000000b0600780c */ /* 0x002fe20003f05270 */
[----:B------:R1:W-:Y:S04]  /*83d0*/  @!P1 STG.E desc[UR50][R4.64], R3 ;  /* 0x0000000304009986 */ /* 0x0003e8000c101932 */
[----:B------:R1:W-:Y:S08]  /*83e0*/  @!P2 STG.E desc[UR50][R4.64+0x20], R0 ;  /* 0x000020000400a986 */ /* 0x0003f0000c101932 */
[----:B------:R-:W-:Y:S05]  /*83f0*/  @P0 BRA `(.L_x_31) ;  /* 0x00000000003c0947 */ /* 0x000fea0003800000 */
[----:B------:R-:W-:Y:S01]  /*8400*/  BAR.SYNC.DEFER_BLOCKING 0x1, 0x1a0 ;  /* 0x0046800000007b1d */ /* 0x000fe20000010000 */
[----:B------:R-:W-:-:S05]  /*8410*/  ELECT P0, URZ, PT ;  /* 0x00000000003f782f */ /* 0x000fca0003800000 */
[----:B------:R-:W-:Y:S08]  /*8420*/  BSSY B0, `(.L_x_31) ;  /* 0x000000c000007945 */ /* 0x000ff00003800000 */
[----:B------:R-:W-:Y:S05]  /*8430*/  @!P0 BRA `(.L_x_32) ;  /* 0x0000000000288947 */ /* 0x000fea0003800000 */
[----:B------:R-:W-:Y:S01]  /*8440*/  UIADD3 UR4, UP0, UR52, 0x9f0, URZ ;  /* 0x000009f034047890 */ /* 0x000fe2000ff1e03f */
[----:B------:R-:W-:Y:S01]  /*8450*/  UMOV UR41, URZ ;  /* 0x0000003f00297c82 */ /* 0x000fe20008000000 */
[----:B------:R-:W-:Y:S02]  /*8460*/  UMOV UR45, URZ ;  /* 0x0000003f002d7c82 */ /* 0x000fe40008000000 */
[----:B------:R-:W-:Y:S02]  /*8470*/  UIADD3.X UR5, URZ, UR53, URZ, UP0, !UPT ;  /* 0x000000353f057290 */ /* 0x000fe400087fe43f */
[----:B------:R-:W-:-:S04]  /*8480*/  UIADD3 UR6, UR40, 0x13220, URZ ;  /* 0x0001322028067890 */ /* 0x000fc8000fffe03f */
[----:B------:R-:W-:-:S03]  /*8490*/  UPRMT UR6, URZ, 0x654, UR6 ;  /* 0x000006543f067896 */ /* 0x000fc60008000006 */
[----:B------:R2:W-:Y:S01]  /*84a0*/  UTMASTG.5D [UR40], [UR4] ;  /* 0x00000028040073b5 */ /* 0x0005e20008020000 */
[----:B------:R0:W-:Y:S01]  /*84b0*/  UTMACMDFLUSH ;  /* 0x00000000000079b7 */ /* 0x0001e20000000000 */
[----:B------:R-:W-:-:S04]  /*84c0*/  DEPBAR.LE SB0, 0x0 ;  /* 0x000080000000791a */ /* 0x000fc80000000000 */
[----:B--2---:R-:W-:Y:S03]  /*84d0*/  SYNCS.ARRIVE.TRANS64.RED.A1T0 RZ, [UR6], RZ ;  /* 0x000000ffffff79a7 */ /* 0x004fe60008100406 */
.L_x_32:
[----:B------:R-:W-:Y:S05]  /*84e0*/  BSYNC B0 ;  /* 0x0000000000007941 */ /* 0x000fea0003800000 */
.L_x_31:
[----:B-1----:R-:W1:Y:S01]  /*84f0*/  LDC R0, c[0x0][0xda4] ;  /* 0x00036900ff007b82 */ /* 0x002e620000000800 */
[----:B------:R-:W-:Y:S02]  /*8500*/  UIADD3 UR38, UR38, 0x1, URZ ;  /* 0x0000000126267890 */ /* 0x000fe4000fffe03f */
[----:B------:R-:W-:Y:S02]  /*8510*/  UIADD3 UR36, UR36, 0x1, URZ ;  /* 0x0000000124247890 */ /* 0x000fe4000fffe03f */
[----:B------:R-:W-:-:S04]  /*8520*/  UISETP.NE.AND UP0, UPT, UR38, 0x2, UPT ;  /* 0x000000022600788c */ /* 0x000fc8000bf05270 */
[----:B------:R-:W-:Y:S02]  /*8530*/  USEL UR4, URZ, 0x1, UP0 ;  /* 0x000000013f047887 */ /* 0x000fe40008000000 */
[----:B------:R-:W-:Y:S02]  /*8540*/  USEL UR38, UR38, URZ, UP0 ;  /* 0x0000003f26267287 */ /* 0x000fe40008000000 */
[----:B------:R-:W-:Y:S01]  /*8550*/  ULOP3.LUT UR37, UR37, UR4, URZ, 0x3c, !UPT ;  /* 0x0000000425257292 */ /* 0x000fe2000f8e3c3f */
[----:B-1----:R-:W-:-:S13]  /*8560*/  ISETP.LE.AND P0, PT, R0, UR48, PT ;  /* 0x0000003000007c0c */ /* 0x002fda000bf03270 */
[----:B------:R-:W-:Y:S05]  /*8570*/  @!P0 BRA `(.L_x_33) ;  /* 0xffffff8400f08947 */ /* 0x000fea000383ffff */
[----:B------:R-:W-:Y:S05]  /*8580*/  EXIT ;  /* 0x000000000000794d */ /* 0x000fea0003800000 */
.L_x_7:
[----:B------:R-:W-:-:S08]  /*8590*/  NOP ;  /* 0x0000000000007918 */ /* 0x000fd00000000000 */
[----:B------:R-:W1:-:S00]  /*85a0*/  USETMAXREG.DEALLOC.CTAPOOL 0x20 ;  /* 0x00000020000079c8 */ /* 0x000e4000080e0500 */
[----:B------:R-:W2:Y:S01]  /*85b0*/  S2UR UR49, SR_CTAID.X ;  /* 0x00000000003179c3 */ /* 0x000ea20000002500 */
[----:B------:R-:W-:Y:S01]  /*85c0*/  UMOV UR47, 0x1 ;  /* 0x00000001002f7882 */ /* 0x000fe20000000000 */
[----:B-1----:R-:W-:Y:S01]  /*85d0*/  LOP3.LUT R22, R22, 0x3, RZ, 0xc0, !PT ;  /* 0x0000000316167812 */ /* 0x002fe200078ec0ff */
[----:B------:R-:W-:Y:S02]  /*85e0*/  IMAD.MOV.U32 R19, RZ, RZ, RZ ;  /* 0x000000ffff137224 */ /* 0x000fe400078e00ff */
[----:B------:R-:W-:-:S03]  /*85f0*/  IMAD.MOV.U32 R16, RZ, RZ, 0x1 ;  /* 0x00000001ff107424 */ /* 0x000fc600078e00ff */
[----:B------:R-:W2:Y:S02]  /*8600*/  LDC R0, c[0x0][0xda4] ;  /* 0x00036900ff007b82 */ /* 0x000ea40000000800 */
[----:B--2---:R-:W-:-:S13]  /*8610*/  ISETP.LE.AND P0, PT, R0, UR49, PT ;  /* 0x0000003100007c0c */ /* 0x004fda000bf03270 */
[----:B------:R-:W-:Y:S05]  /*8620*/  @P0 BRA `(.L_x_34) ;  /* 0x0000002000240947 */ /* 0x000fea0003800000 */
[C---:B------:R-:W-:Y:S01]  /*8630*/  SHF.L.U32 R18, R2.reuse, 0x6, RZ ;  /* 0x0000000602127819 */ /* 0x040fe200000006ff */
[----:B------:R-:W-:Y:S01]  /*8640*/  IMAD.SHL.U32 R4, R2, 0x20, RZ ;  /* 0x0000002002047824 */ /* 0x000fe200078e00ff */
[--C-:B------:R-:W-:Y:S01]  /*8650*/  SHF.R.U32.HI R3, RZ, 0x1, R2.reuse ;  /* 0x00000001ff037819 */ /* 0x100fe20000011602 */
[----:B------:R-:W-:Y:S01]  /*8660*/  IMAD.SHL.U32 R6, R23, 0x10, RZ ;  /* 0x0000001017067824 */ /* 0x000fe200078e00ff */
[----:B------:R-:W-:Y:S01]  /*8670*/  LOP3.LUT R0, R18, 0x180, RZ, 0xc0, !PT ;  /* 0x0000018012007812 */ /* 0x000fe200078ec0ff */
[----:B------:R-:W-:Y:S01]  /*8680*/  IMAD.MOV.U32 R19, RZ, RZ, RZ ;  /* 0x000000ffff137224 */ /* 0x000fe200078e00ff */
[----:B------:R-:W-:Y:S01]  /*8690*/  LOP3.LUT R5, R4, 0x80, RZ, 0xc0, !PT ;  /* 0x0000008004057812 */ /* 0x000fe200078ec0ff */
[----:B------:R-:W-:Y:S01]  /*86a0*/  ULOP3.LUT UR43, UR46, 0x1, URZ, 0xfc, !UPT ;  /* 0x000000012e2b7892 */ /* 0x000fe2000f8efc3f */
[----:B------:R-:W-:Y:S01]  /*86b0*/  LOP3.LUT R7, R6, 0x600, RZ, 0xc0, !PT ;  /* 0x0000060006077812 */ /* 0x000fe200078ec0ff */
[----:B------:R-:W-:Y:S01]  /*86c0*/  IMAD.SHL.U32 R6, R2, 0x4, RZ ;  /* 0x0000000402067824 */ /* 0x000fe200078e00ff */
[----:B------:R-:W-:Y:S01]  /*86d0*/  LOP3.LUT R0, R0, 0x30, R3, 0xf8, !PT ;  /* 0x0000003000007812 */ /* 0x000fe200078ef803 */
[----:B------:R-:W-:Y:S01]  /*86e0*/  IMAD.SHL.U32 R3, R2, 0x8, RZ ;  /* 0x0000000802037824 */ /* 0x000fe200078e00ff */
[----:B------:R-:W-:Y:S01]  /*86f0*/  LOP3.LUT R5, R5, 0x10, R2, 0xf8, !PT ;  /* 0x0000001005057812 */ /* 0x000fe200078ef802 */
[----:B------:R-:W-:Y:S01]  /*8700*/  ULOP3.LUT UR48, UR46, 0x2, URZ, 0xfc, !UPT ;  /* 0x000000022e307892 */ /* 0x000fe2000f8efc3f */
[----:B------:R-:W-:Y:S01]  /*8710*/  LOP3.LUT R7, R7, 0x60, R4, 0xf8, !PT ;  /* 0x0000006007077812 */ /* 0x000fe200078ef804 */
[----:B------:R-:W-:Y:S01]  /*8720*/  ULDC.64 UR52, c[0x0][0x198] ;  /* 0x0000660000347ab9 */ /* 0x000fe20000000a00 */
[----:B------:R-:W-:Y:S01]  /*8730*/  LOP3.LUT R5, R5, 0x10, R6, 0x78, !PT ;  /* 0x0000001005057812 */ /* 0x000fe200078e7806 */
[----:B------:R-:W-:Y:S01]  /*8740*/  ULDC UR44, c[0x0][0xc] ;  /* 0x00000300002c7ab9 */ /* 0x000fe20000000800 */
[----:B------:R-:W-:Y:S01]  /*8750*/  LOP3.LUT R4, R7, 0x100, R4, 0xf8, !PT ;  /* 0x0000010007047812 */ /* 0x000fe200078ef804 */
[----:B------:R-:W-:Y:S01]  /*8760*/  UMOV UR47, URZ ;  /* 0x0000003f002f7c82 */ /* 0x000fe20008000000 */
[----:B------:R-:W-:-:S02]  /*8770*/  LOP3.LUT R3, R0, 0x30, R3, 0x78, !PT ;  /* 0x0000003000037812 */ /* 0x000fc400078e7803 */
[----:B------:R-:W-:Y:S02]  /*8780*/  LOP3.LUT R17, R4, R5, RZ, 0xfc, !PT ;  /* 0x0000000504117212 */ /* 0x000fe400078efcff */
[----:B------:R-:W-:Y:S02]  /*8790*/  LOP3.LUT R18, R3, 0x640, R18, 0xf8, !PT ;  /* 0x0000064003127812 */ /* 0x000fe400078ef812 */
[----:B------:R-:W-:Y:S02]  /*87a0*/  LOP3.LUT R2, R2, 0x1f, RZ, 0xc0, !PT ;  /* 0x0000001f02027812 */ /* 0x000fe400078ec0ff */
[----:B------:R-:W-:-:S07]  /*87b0*/  MOV R16, 0x1 ;  /* 0x0000000100107802 */ /* 0x000fce0000000f00 */
.L_x_76:
[----:B-1----:R-:W1:Y:S01]  /*87c0*/  S2UR UR4, SR_CgaCtaId ;  /* 0x00000000000479c3 */ /* 0x002e620000008800 */
[----:B------:R-:W-:Y:S01]  /*87d0*/  ULDC UR5, c[0x0][0xda8] ;  /* 0x00036a0000057ab9 */ /* 0x000fe20000000800 */
[----:B------:R-:W-:Y:S01]  /*87e0*/  ULDC.64 UR6, c[0x0][0x3f8] ;  /* 0x0000fe0000067ab9 */ /* 0x000fe20000000a00 */
[----:B------:R-:W-:Y:S02]  /*87f0*/  UISETP.NE.AND UP1, UPT, UR5, 0x1, UPT ;  /* 0x000000010500788c */ /* 0x000fe4000bf25270 */
[----:B------:R-:W-:Y:S01]  /*8800*/  UISETP.NE.U32.AND UP0, UPT, UR6, URZ, UPT ;  /* 0x0000003f0600728c */ /* 0x000fe2000bf05070 */
[----:B------:R-:W-:Y:S01]  /*8810*/  UMOV UR40, 0x400 ;  /* 0x0000040000287882 */ /* 0x000fe20000000000 */
[----:B------:R-:W-:Y:S02]  /*8820*/  ULDC UR8, c[0x0][0xdb4] ;  /* 0x00036d0000087ab9 */ /* 0x000fe40000000800 */
[----:B------:R-:W-:Y:S02]  /*8830*/  UISETP.NE.AND.EX UP0, UPT, UR7, URZ, UPT, UP0 ;  /* 0x0000003f0700728c */ /* 0x000fe4000bf05300 */
[----:B------:R-:W-:Y:S01]  /*8840*/  UISETP.NE.AND UP2, UPT, UR8, 0x1, UPT ;  /* 0x000000010800788c */ /* 0x000fe2000bf45270 */
[----:B------:R-:W-:Y:S01]  /*8850*/  ULDC UR6, c[0x0][0x404] ;  /* 0x0001010000067ab9 */ /* 0x000fe20000000800 */
[----:B------:R-:W-:Y:S01]  /*8860*/  ULDC UR42, c[0x0][0x2e0] ;  /* 0x0000b800002a7ab9 */ /* 0x000fe20000000800 */
[----:B------:R-:W-:Y:S01]  /*8870*/  USEL UR6, UR6, 0x1, UP0 ;  /* 0x0000000106067887 */ /* 0x000fe20008000000 */
[----:B------:R-:W-:Y:S01]  /*8880*/  @UP1 ULDC UR7, c[0x0][0xdb0] ;  /* 0x00036c0000071ab9 */ /* 0x000fe20000000800 */
[----:B------:R-:W-:-:S02]  /*8890*/  UMOV UR45, UR49 ;  /* 0x00000031002d7c82 */ /* 0x000fc40008000000 */
[----:B------:R-:W-:-:S04]  /*88a0*/  UIMAD UR42, UR6, UR42, URZ ;  /* 0x0000002a062a72a4 */ /* 0x000fc8000f8e023f */
[----:B------:R-:W-:Y:S01]  /*88b0*/  @UP2 ULDC.64 UR10, c[0x0][0xdb8] ;  /* 0x00036e00000a2ab9 */ /* 0x000fe20000000a00 */
[----:B------:R-:W-:Y:S02]  /*88c0*/  UIADD3 UR6, UR42, 0x9f, URZ ;  /* 0x0000009f2a067890 */ /* 0x000fe4000fffe03f */
[----:B-1----:R-:W-:-:S03]  /*88d0*/  ULEA UR40, UR4, UR40, 0x18 ;  /* 0x0000002804287291 */ /* 0x002fc6000f8ec03f */
[----:B------:R-:W-:Y:S01]  /*88e0*/  @UP1 ULDC UR4, c[0x0][0xdac] ;  /* 0x00036b0000041ab9 */ /* 0x000fe20000000800 */
[----:B------:R-:W-:Y:S02]  /*88f0*/  UIADD3 UR9, UR40, 0xe000, URZ ;  /* 0x0000e00028097890 */ /* 0x000fe4000fffe03f */
[----:B------:R-:W-:Y:S02]  /*8900*/  UIMAD.WIDE.U32 UR4, UR49, UR4, URZ ;  /* 0x00000004310472a5 */ /* 0x000fe4000f8e003f */
[----:B------:R-:W-:Y:S02]  /*8910*/  ULOP3.LUT UP0, URZ, UR9, 0x1bf, URZ, 0xc0, !UPT ;  /* 0x000001bf093f7892 */ /* 0x000fe4000f80c03f */
[----:B------:R-:W-:Y:S02]  /*8920*/  @UP1 USHF.R.U32.HI UR45, URZ, UR7, UR5 ;  /* 0x000000073f2d1299 */ /* 0x000fe40008011605 */
[----:B------:R-:W-:Y:S02]  /*8930*/  UIMAD.WIDE UR6, UR6, 0x66666667, URZ ;  /* 0x66666667060678a5 */ /* 0x000fe4000f8e023f */
[----:B------:R-:W-:Y:S01]  /*8940*/  UIMAD.WIDE.U32 UR4, UR45, UR10, URZ ;  /* 0x0000000a2d0472a5 */ /* 0x000fe2000f8e003f */
[----:B------:R-:W-:Y:S01]  /*8950*/  PLOP3.LUT P0, PT, PT, PT, UP0, 0x80, 0x0 ;  /* 0x000000000000781c */ /* 0x000fe20003f0f008 */
[----:B------:R-:W-:Y:S01]  /*8960*/  USHF.R.U32.HI UR41, URZ, 0x1f, UR7 ;  /* 0x0000001f3f297899 */ /* 0x000fe20008011607 */
[----:B------:R-:W-:Y:S01]  /*8970*/  UMOV UR39, UR45 ;  /* 0x0000002d00277c82 */ /* 0x000fe20008000000 */
[----:B------:R-:W-:-:S02]  /*8980*/  @UP2 USHF.R.U32.HI UR39, URZ, UR11, UR5 ;  /* 0x0000000b3f272299 */ /* 0x000fc40008011605 */
[----:B------:R-:W-:Y:S02]  /*8990*/  ULEA.HI.SX32 UR41, UR7, UR41, 0x1a ;  /* 0x0000002907297291 */ /* 0x000fe4000f8fd23f */
[----:B------:R-:W-:-:S04]  /*89a0*/  UIADD3 UR38, -UR39, URZ, URZ ;  /* 0x0000003f27267290 */ /* 0x000fc8000fffe13f */
[----:B------:R-:W-:Y:S02]  /*89b0*/  UIMAD UR38, UR8, UR38, UR45 ;  /* 0x00000026082672a4 */ /* 0x000fe4000f8e022d */
[----:B------:R-:W-:Y:S10]  /*89c0*/  @!P0 BRA `(.L_x_35) ;  /* 0x0000000000408947 */ /* 0x000ff40003800000 */
[----:B------:R-:W-:Y:S01]  /*89d0*/  MOV R14, 0x0 ;  /* 0x00000000000e7802 */ /* 0x000fe20000000f00 */
[----:B------:R-:W-:Y:S01]  /*89e0*/  ULDC.64 UR4, c[0x4][0x98] ;  /* 0x0100260000047ab9 */ /* 0x000fe20000000a00 */
[----:B------:R-:W-:Y:S01]  /*89f0*/  ULDC.64 UR6, c[0x4][0xa0] ;  /* 0x0100280000067ab9 */ /* 0x000fe20000000a00 */
[----:B------:R-:W-:Y:S01]  /*8a00*/  IMAD.U32 R4, RZ, RZ, UR4 ;  /* 0x00000004ff047e24 */ /* 0x000fe2000f8e00ff */
[----:B------:R-:W-:Y:S01]  /*8a10*/  MOV R7, UR7 ;  /* 0x0000000700077c02 */ /* 0x000fe20008000f00 */
[----:B------:R-:W-:Y:S01]  /*8a20*/  IMAD.U32 R5, RZ, RZ, UR5 ;  /* 0x00000005ff057e24 */ /* 0x000fe2000f8e00ff */
[----:B------:R-:W1:Y:S01]  /*8a30*/  LDC.64 R14, c[0x4][R14] ;  /* 0x010000000e0e7b82 */ /* 0x000e620000000a00 */
[----:B------:R-:W-:Y:S01]  /*8a40*/  ULDC.64 UR4, c[0x4][0x8] ;  /* 0x0100020000047ab9 */ /* 0x000fe20000000a00 */
[----:B------:R-:W-:Y:S01]  /*8a50*/  IMAD.U32 R6, RZ, RZ, UR6 ;  /* 0x00000006ff067e24 */ /* 0x000fe2000f8e00ff */
[----:B------:R-:W-:Y:S01]  /*8a60*/  MOV R13, RZ ;  /* 0x000000ff000d7202 */ /* 0x000fe20000000f00 */
[----:B------:R-:W-:-:S02]  /*8a70*/  IMAD.U32 R10, RZ, RZ, UR4 ;  /* 0x00000004ff0a7e24 */ /* 0x000fc4000f8e00ff */
[----:B------:R-:W-:Y:S02]  /*8a80*/  IMAD.U32 R11, RZ, RZ, UR5 ;  /* 0x00000005ff0b7e24 */ /* 0x000fe4000f8e00ff */
[----:B------:R-:W-:Y:S02]  /*8a90*/  IMAD.MOV.U32 R8, RZ, RZ, 0x70 ;  /* 0x00000070ff087424 */ /* 0x000fe400078e00ff */
[----:B------:R-:W-:-:S07]  /*8aa0*/  IMAD.MOV.U32 R12, RZ, RZ, 0x1 ;  /* 0x00000001ff0c7424 */ /* 0x000fce00078e00ff */
[----:B------:R-:W-:-:S07]  /*8ab0*/  LEPC R20, `(.L_x_35) ;  /* 0x000000001014794e */ /* 0x000fce0000000000 */
[----:B-1----:R-:W-:Y:S05]  /*8ac0*/  CALL.ABS.NOINC R14 ;  /* 0x000000000e007343 */ /* 0x002fea0003c00000 */
.L_x_35:
[----:B------:R-:W-:-:S06]  /*8ad0*/  UIADD3 UR4, UR40, 0x6000, URZ ;  /* 0x0000600028047890 */ /* 0x000fcc000fffe03f */
[----:B------:R-:W-:-:S05]  /*8ae0*/  IMAD.U32 R24, RZ, RZ, UR4 ;  /* 0x00000004ff187e24 */ /* 0x000fca000f8e00ff */
[----:B------:R-:W-:-:S04]  /*8af0*/  LOP3.LUT P0, RZ, R24, 0x1bf, RZ, 0xc0, !PT ;  /* 0x000001bf18ff7812 */ /* 0x000fc8000780c0ff */
[----:B------:R-:W-:-:S09]  /*8b00*/  P2R R0, PR, RZ, 0x1 ;  /* 0x00000001ff007803 */ /* 0x000fd20000000000 */
[----:B------:R-:W-:Y:S05]  /*8b10*/  @!P0 BRA `(.L_x_36) ;  /* 0x0000000000408947 */ /* 0x000fea0003800000 */
        /* <DEDUP_REMOVED lines=9> */
[----:B------:R-:W-:Y:S01]  /*8bb0*/  MOV R12, 0x1 ;  /* 0x00000001000c7802 */ /* 0x000fe20000000f00 */
[----:B------:R-:W-:-:S02]  /*8bc0*/  IMAD.U32 R10, RZ, RZ, UR4 ;  /* 0x00000004ff0a7e24 */ /* 0x000fc4000f8e00ff */
[----:B------:R-:W-:Y:S02]  /*8bd0*/  IMAD.U32 R11, RZ, RZ, UR5 ;  /* 0x00000005ff0b7e24 */ /* 0x000fe4000f8e00ff */
[----:B------:R-:W-:Y:S02]  /*8be0*/  IMAD.MOV.U32 R8, RZ, RZ, 0x70 ;  /* 0x00000070ff087424 */ /* 0x000fe400078e00ff */
[----:B------:R-:W-:-:S07]  /*8bf0*/  IMAD.MOV.U32 R13, RZ, RZ, RZ ;  /* 0x000000ffff0d7224 */ /* 0x000fce00078e00ff */
[----:B------:R-:W-:-:S07]  /*8c00*/  LEPC R20, `(.L_x_36) ;  /* 0x000000001014794e */ /* 0x000fce0000000000 */
[----:B-1----:R-:W-:Y:S05]  /*8c10*/  CALL.ABS.NOINC R14 ;  /* 0x000000000e007343 */ /* 0x002fea0003c00000 */
.L_x_36:
[----:B------:R-:W-:-:S04]  /*8c20*/  UIADD3 UR4, UR40, 0x1000, URZ ;  /* 0x0000100028047890 */ /* 0x000fc8000fffe03f */
[----:B------:R-:W-:-:S06]  /*8c30*/  ULOP3.LUT UP0, URZ, UR4, 0x9f, URZ, 0xc0, !UPT ;  /* 0x0000009f043f7892 */ /* 0x000fcc000f80c03f */
[----:B------:R-:W-:-:S13]  /*8c40*/  PLOP3.LUT P0, PT, PT, PT, UP0, 0x80, 0x0 ;  /* 0x000000000000781c */ /* 0x000fda0003f0f008 */
        /* <DEDUP_REMOVED lines=17> */
.L_x_37:
[----:B------:R-:W-:-:S13]  /*8d60*/  LOP3.LUT P6, RZ, R24, 0x1bf, RZ, 0xc0, !PT ;  /* 0x000001bf18ff7812 */ /* 0x000fda00078cc0ff */
[----:B------:R-:W-:Y:S05]  /*8d70*/  @!P6 BRA `(.L_x_38) ;  /* 0x000000000040e947 */ /* 0x000fea0003800000 */
[----:B------:R-:W-:Y:S01]  /*8d80*/  MOV R14, 0x0 ;  /* 0x00000000000e7802 */ /* 0x000fe20000000f00 */
[----:B------:R-:W-:Y:S01]  /*8d90*/  ULDC.64 UR4, c[0x4][0x98] ;  /* 0x0100260000047ab9 */ /* 0x000fe20000000a00 */
[----:B------:R-:W-:Y:S01]  /*8da0*/  ULDC.64 UR6, c[0x4][0xa0] ;  /* 0x0100280000067ab9 */ /* 0x000fe20000000a00 */
[----:B------:R-:W-:Y:S01]  /*8db0*/  IMAD.U32 R4, RZ, RZ, UR4 ;  /* 0x00000004ff047e24 */ /* 0x000fe2000f8e00ff */
[----:B------:R-:W-:Y:S01]  /*8dc0*/  MOV R5, UR5 ;  /* 0x0000000500057c02 */ /* 0x000fe20008000f00 */
[----:B------:R-:W-:Y:S01]  /*8dd0*/  ULDC.64 UR4, c[0x4][0x20] ;  /* 0x0100080000047ab9 */ /* 0x000fe20000000a00 */
[----:B------:R-:W1:Y:S01]  /*8de0*/  LDC.64 R14, c[0x4][R14] ;  /* 0x010000000e0e7b82 */ /* 0x000e620000000a00 */
[----:B------:R-:W-:Y:S01]  /*8df0*/  IMAD.U32 R6, RZ, RZ, UR6 ;  /* 0x00000006ff067e24 */ /* 0x000fe2000f8e00ff */
[----:B------:R-:W-:Y:S01]  /*8e00*/  MOV R11, UR5 ;  /* 0x00000005000b7c02 */ /* 0x000fe20008000f00 */
[----:B------:R-:W-:Y:S02]  /*8e10*/  IMAD.U32 R7, RZ, RZ, UR7 ;  /* 0x00000007ff077e24 */ /* 0x000fe4000f8e00ff */
[----:B------:R-:W-:-:S02]  /*8e20*/  IMAD.U32 R10, RZ, RZ, UR4 ;  /* 0x00000004ff0a7e24 */ /* 0x000fc4000f8e00ff */
[----:B------:R-:W-:Y:S02]  /*8e30*/  IMAD.MOV.U32 R8, RZ, RZ, 0x70 ;  /* 0x00000070ff087424 */ /* 0x000fe400078e00ff */
[----:B------:R-:W-:Y:S02]  /*8e40*/  IMAD.MOV.U32 R12, RZ, RZ, 0x1 ;  /* 0x00000001ff0c7424 */ /* 0x000fe400078e00ff */
[----:B------:R-:W-:-:S07]  /*8e50*/  IMAD.MOV.U32 R13, RZ, RZ, RZ ;  /* 0x000000ffff0d7224 */ /* 0x000fce00078e00ff */
[----:B------:R-:W-:-:S07]  /*8e60*/  LEPC R20, `(.L_x_38) ;  /* 0x000000001014794e */ /* 0x000fce0000000000 */
[----:B-1----:R-:W-:Y:S05]  /*8e70*/  CALL.ABS.NOINC R14 ;  /* 0x000000000e007343 */ /* 0x002fea0003c00000 */
.L_x_38:
[----:B------:R-:W-:Y:S01]  /*8e80*/  ULDC.64 UR4, c[0x0][0x9f8] ;  /* 0x00027e0000047ab9 */ /* 0x000fe20000000a00 */
[----:B------:R-:W-:Y:S01]  /*8e90*/  MOV R7, UR39 ;  /* 0x0000002700077c02 */ /* 0x000fe20008000f00 */
[----:B------:R-:W-:Y:S01]  /*8ea0*/  IMAD.U32 R3, RZ, RZ, UR39 ;  /* 0x00000027ff037e24 */ /* 0x000fe2000f8e00ff */
[----:B------:R-:W-:Y:S01]  /*8eb0*/  ISETP.NE.U32.AND P0, PT, RZ, UR4, PT ;  /* 0x00000004ff007c0c */ /* 0x000fe2000bf05070 */
[----:B------:R-:W1:Y:S03]  /*8ec0*/  LDC R0, c[0x0][0x428] ;  /* 0x00010a00ff007b82 */ /* 0x000e660000000800 */
[----:B------:R-:W-:-:S13]  /*8ed0*/  ISETP.NE.AND.EX P0, PT, RZ, UR5, PT, P0 ;  /* 0x00000005ff007c0c */ /* 0x000fda000bf05300 */
[----:B------:R-:W2:Y:S02]  /*8ee0*/  @P0 LDC.64 R4, c[0x0][0x9f8] ;  /* 0x00027e00ff040b82 */ /* 0x000ea40000000a00 */
[----:B--2---:R-:W-:-:S06]  /*8ef0*/  @P0 IMAD.WIDE R4, R7, 0x4, R4 ;  /* 0x0000000407040825 */ /* 0x004fcc00078e0204 */
[----:B------:R-:W2:Y:S01]  /*8f00*/  LDC R7, c[0x0][0xda8] ;  /* 0x00036a00ff077b82 */ /* 0x000ea20000000800 */
[----:B------:R3:W4:Y:S01]  /*8f10*/  @P0 LDG.E R3, desc[UR50][R4.64] ;  /* 0x0000003204030981 */ /* 0x000722000c1e1900 */
[----:B-1----:R-:W-:Y:S01]  /*8f20*/  ISETP.NE.AND P0, PT, R0, 0x1, PT ;  /* 0x000000010000780c */ /* 0x002fe20003f05270 */
[----:B------:R-:W-:Y:S01]  /*8f30*/  IMAD R8, RZ, RZ, -UR45 ;  /* 0x8000002dff087e24 */ /* 0x000fe2000f8e02ff */
[----:B------:R-:W-:Y:S01]  /*8f40*/  ISETP.NE.AND P2, PT, R23, RZ, PT ;  /* 0x000000ff1700720c */ /* 0x000fe20003f45270 */
[----:B------:R-:W-:Y:S01]  /*8f50*/  UMOV UR36, URZ ;  /* 0x0000003f00247c82 */ /* 0x000fe20008000000 */
[----:B------:R-:W-:Y:S01]  /*8f60*/  UMOV UR6, 0xffffffff ;  /* 0xffffffff00067882 */ /* 0x000fe20000000000 */
[----:B------:R-:W-:Y:S01]  /*8f70*/  IMAD.U32 R20, RZ, RZ, UR38 ;  /* 0x00000026ff147e24 */ /* 0x000fe2000f8e00ff */
[----:B---3--:R-:W1:Y:S09]  /*8f80*/  LDC.64 R4, c[0x0][0x3f8] ;  /* 0x0000fe00ff047b82 */ /* 0x008e720000000a00 */
[----:B------:R-:W-:Y:S01]  /*8f90*/  VOTEU.ALL UP1, P2 ;  /* 0x00000000003f7886 */ /* 0x000fe20001020000 */
[----:B------:R-:W3:Y:S01]  /*8fa0*/  @P0 LDC R0, c[0x0][0x42c] ;  /* 0x00010b00ff000b82 */ /* 0x000ee20000000800 */
[----:B--2---:R-:W-:-:S03]  /*8fb0*/  IMAD R8, R7, R8, UR49 ;  /* 0x0000003107087e24 */ /* 0x004fc6000f8e0208 */
[----:B------:R-:W-:Y:S01]  /*8fc0*/  @!UP1 UIADD3 UR4, UP0, UR52, 0x270, URZ ;  /* 0x0000027034049890 */ /* 0x000fe2000ff1e03f */
[----:B------:R-:W-:-:S03]  /*8fd0*/  IMAD R8, R8, 0xc0, RZ ;  /* 0x000000c008087824 */ /* 0x000fc600078e02ff */
[----:B------:R-:W2:Y:S01]  /*8fe0*/  @P0 LDC R7, c[0x0][0x430] ;  /* 0x00010c00ff070b82 */ /* 0x000ea20000000800 */
[----:B------:R-:W-:Y:S01]  /*8ff0*/  @!UP1 UIADD3.X UR5, URZ, UR53, URZ, UP0, !UPT ;  /* 0x000000353f059290 */ /* 0x000fe200087fe43f */
[----:B------:R-:W-:Y:S02]  /*9000*/  R2UR UR37, R8 ;  /* 0x00000000082572ca */ /* 0x000fe400000e0000 */
[----:B-1----:R-:W-:-:S04]  /*9010*/  ISETP.NE.U32.AND P1, PT, R4, RZ, PT ;  /* 0x000000ff0400720c */ /* 0x002fc80003f25070 */
[----:B------:R-:W-:Y:S01]  /*9020*/  ISETP.NE.AND.EX P1, PT, R5, RZ, PT, P1 ;  /* 0x000000ff0500720c */ /* 0x000fe20003f25310 */
[----:B---3--:R-:W-:-:S06]  /*9030*/  @P0 IMAD.HI.U32 R0, R0, UR38, RZ ;  /* 0x0000002600000c27 */ /* 0x008fcc000f8e00ff */
[----:B------:R1:W-:Y:S01]  /*9040*/  @!UP1 UTMAPF.L2.4D [UR36], [UR4] ;  /* 0x00000024040095b8 */ /* 0x0003e20008018000 */
[----:B--2---:R-:W-:Y:S02]  /*9050*/  @P0 SHF.R.U32.HI R20, RZ, R7, R0 ;  /* 0x00000007ff140219 */ /* 0x004fe40000011600 */
[----:B----4-:R-:W-:Y:S02]  /*9060*/  SHF.R.S32.HI R0, RZ, 0x1f, R3 ;  /* 0x0000001fff007819 */ /* 0x010fe40000011403 */
[----:B------:R-:W-:Y:S01]  /*9070*/  SEL R6, R3, RZ, !P1 ;  /* 0x000000ff03067207 */ /* 0x000fe20004800000 */
[----:B-1----:R-:W-:Y:S06]  /*9080*/  BRA.DIV UR6, `(.L_x_39) ;  /* 0x0000001a06d07947 */ /* 0x002fec000b800000 */
[----:B------:R1:W2:Y:S02]  /*9090*/  SHFL.IDX PT, R14, R22, RZ, 0x1f ;  /* 0x00001fff160e7589 */ /* 0x0002a400000e0000 */
.L_x_92:
[----:B--2---:R-:W-:Y:S02]  /*90a0*/  ISETP.NE.AND P0, PT, R14, RZ, PT ;  /* 0x000000ff0e00720c */ /* 0x004fe40003f05270 */
[----:B------:R-:W-:Y:S02]  /*90b0*/  PLOP3.LUT P6, PT, PT, PT, PT, 0x8, 0x0 ;  /* 0x000000000000781c */ /* 0x000fe40003fce170 */
[----:B------:R-:W-:-:S09]  /*90c0*/  MOV R12, R6 ;  /* 0x00000006000c7202 */ /* 0x000fd20000000f00 */
[----:B------:R-:W-:Y:S05]  /*90d0*/  @P0 BRA `(.L_x_40) ;  /* 0x0000000400700947 */ /* 0x000fea0003800000 */
[----:B------:R-:W-:-:S06]  /*90e0*/  UIADD3 UR4, UR41, -0x1, URZ ;  /* 0xffffffff29047890 */ /* 0x000fcc000fffe03f */
[----:B------:R-:W-:Y:S01]  /*90f0*/  IMAD.U32 R9, RZ, RZ, UR4 ;  /* 0x00000004ff097e24 */ /* 0x000fe2000f8e00ff */
[----:B------:R-:W-:-:S03]  /*9100*/  UMOV UR4, 0xffffffff ;  /* 0xffffffff00047882 */ /* 0x000fc60000000000 */
[----:B------:R-:W-:Y:S05]  /*9110*/  BRA.DIV UR4, `(.L_x_41) ;  /* 0x0000001a04cc7947 */ /* 0x000fea000b800000 */
[----:B------:R-:W-:-:S13]  /*9120*/  ELECT P6, URZ, PT ;  /* 0x00000000003f782f */ /* 0x000fda00038c0000 */
.L_x_95:
[----:B------:R-:W-:Y:S05]  /*9130*/  @!P6 BRA `(.L_x_42) ;  /* 0x000000040014e947 */ /* 0x000fea0003800000 */
[----:B------:R-:W-:Y:S01]  /*9140*/  LEA R11, R19, UR40, 0x3 ;  /* 0x00000028130b7c11 */ /* 0x000fe2000f8e18ff */
[----:B------:R-:W-:Y:S01]  /*9150*/  IMAD.MOV.U32 R12, RZ, RZ, R3 ;  /* 0x000000ffff0c7224 */ /* 0x000fe200078e0003 */
[----:B------:R-:W-:Y:S01]  /*9160*/  SHF.L.U32 R10, R16, 0x1f, RZ ;  /* 0x0000001f100a7819 */ /* 0x000fe200000006ff */
[----:B------:R-:W-:Y:S06]  /*9170*/  @!P1 BRA `(.L_x_43) ;  /* 0x0000000000489947 */ /* 0x000fec0003800000 */
[----:B------:R-:W2:Y:S01]  /*9180*/  LDC R14, c[0x0][0x41c] ;  /* 0x00010700ff0e7b82 */ /* 0x000ea20000000800 */
[----:B------:R-:W-:Y:S01]  /*9190*/  IMAD.MOV.U32 R13, RZ, RZ, R9 ;  /* 0x000000ffff0d7224 */ /* 0x000fe200078e0009 */
[----:B------:R-:W-:Y:S02]  /*91a0*/  ULDC.64 UR4, c[0x0][0x408] ;  /* 0x0001020000047ab9 */ /* 0x000fe40000000a00 */
[----:B------:R-:W-:-:S04]  /*91b0*/  IMAD R12, R0, UR4, RZ ;  /* 0x00000004000c7c24 */ /* 0x000fc8000f8e02ff */
[----:B------:R-:W-:Y:S01]  /*91c0*/  IMAD R15, R3, UR5, R12 ;  /* 0x00000005030f7c24 */ /* 0x000fe2000f8e020c */
[----:B--2---:R-:W-:-:S13]  /*91d0*/  ISETP.NE.AND P0, PT, R14, 0x1, PT ;  /* 0x000000010e00780c */ /* 0x004fda0003f05270 */
[----:B------:R-:W2:Y:S02]  /*91e0*/  @P0 LDC.64 R6, c[0x0][0x420] ;  /* 0x00010800ff060b82 */ /* 0x000ea40000000a00 */
[----:B--2---:R-:W-:-:S05]  /*91f0*/  @P0 IMAD.HI.U32 R6, R9, R6, RZ ;  /* 0x0000000609060227 */ /* 0x004fca00078e00ff */
[----:B------:R-:W-:-:S04]  /*9200*/  @P0 SHF.R.U32.HI R13, RZ, R7, R6 ;  /* 0x00000007ff0d0219 */ /* 0x000fc80000011606 */
[----:B------:R-:W-:Y:S02]  /*9210*/  SHF.R.S32.HI R7, RZ, 0x1f, R13 ;  /* 0x0000001fff077819 */ /* 0x000fe4000001140d */
[----:B------:R-:W-:-:S05]  /*9220*/  MOV R6, R13 ;  /* 0x0000000d00067202 */ /* 0x000fca0000000f00 */
[----:B------:R-:W-:-:S04]  /*9230*/  IMAD.WIDE.U32 R6, R3, UR4, R6 ;  /* 0x0000000403067c25 */ /* 0x000fc8000f8e0006 */
[----:B------:R-:W-:Y:S01]  /*9240*/  IMAD.IADD R7, R7, 0x1, R15 ;  /* 0x0000000107077824 */ /* 0x000fe200078e020f */
[----:B------:R-:W-:-:S04]  /*9250*/  LEA R4, P0, R6, R4, 0x2 ;  /* 0x0000000406047211 */ /* 0x000fc800078010ff */
[----:B------:R-:W-:-:S05]  /*9260*/  LEA.HI.X R5, R6, R5, R7, 0x2, P0 ;  /* 0x0000000506057211 */ /* 0x000fca00000f1407 */
[----:B------:R2:W5:Y:S01]  /*9270*/  LDG.E R12, desc[UR50][R4.64] ;  /* 0x00000032040c7981 */ /* 0x000562000c1e1900 */
[----:B------:R-:W-:-:S04]  /*9280*/  IMAD.MOV R6, RZ, RZ, -R13 ;  /* 0x000000ffff067224 */ /* 0x000fc800078e0a0d */
[----:B------:R-:W-:-:S07]  /*9290*/  IMAD R9, R14, R6, R9 ;  /* 0x000000060e097224 */ /* 0x000fce00078e0209 */
.L_x_43:
[----:B------:R-:W3:Y:S01]  /*92a0*/  SYNCS.PHASECHK.TRANS64.TRYWAIT P3, [R11+URZ+0x13280], R10 ;  /* 0x0132800a0b0075a7 */ /* 0x000ee2000806017f */
[----:B------:R-:W-:Y:S01]  /*92b0*/  ISETP.NE.AND P0, PT, R23, RZ, PT ;  /* 0x000000ff1700720c */ /* 0x000fe20003f05270 */
[----:B---3--:R-:W-:-:S12]  /*92c0*/  @!P3 BRA `(.L_x_44) ;  /* 0x000000180080b947 */ /* 0x008fd80003800000 */
.L_x_96:
[----:B------:R-:W-:Y:S05]  /*92d0*/  @P0 BRA `(.L_x_45) ;  /* 0x0000000000140947 */ /* 0x000fea0003800000 */
[----:B------:R-:W-:Y:S01]  /*92e0*/  ISETP.NE.AND P3, PT, R2, RZ, PT ;  /* 0x000000ff0200720c */ /* 0x000fe20003f65270 */
[----:B--2---:R-:W-:-:S04]  /*92f0*/  IMAD.MOV.U32 R4, RZ, RZ, 0x2800 ;  /* 0x00002800ff047424 */ /* 0x004fc800078e00ff */
[----:B------:R4:W-:Y:S08]  /*9300*/  SYNCS.ARRIVE.TRANS64 RZ, [R11+URZ+0x13270], R4 ;  /* 0x013270040bff79a7 */ /* 0x0009f0000800003f */
[----:B------:R-:W-:Y:S05]  /*9310*/  @!P3 BRA `(.L_x_45) ;  /* 0x000000000004b947 */ /* 0x000fea0003800000 */
[----:B------:R-:W-:Y:S01]  /*9320*/  BPT.TRAP 0x1 ;  /* 0x000000040000795c */ /* 0x000fe20000300000 */
.L_x_45:
[----:B--2-4-:R-:W-:Y:S01]  /*9330*/  MOV R4, UR40 ;  /* 0x0000002800047c02 */ /* 0x014fe20008000f00 */
[----:B------:R-:W-:Y:S01]  /*9340*/  IMAD R9, R9, 0xa0, RZ ;  /* 0x000000a009097824 */ /* 0x000fe200078e02ff */
[----:B------:R-:W-:Y:S01]  /*9350*/  R2UR UR9, R11 ;  /* 0x000000000b0972ca */ /* 0x000fe200000e0000 */
[----:B------:R-:W-:Y:S01]  /*9360*/  UIADD3 UR4, UP0, UR52, 0x470, URZ ;  /* 0x0000047034047890 */ /* 0x000fe2000ff1e03f */
[----:B------:R-:W-:Y:S01]  /*9370*/  R2UR UR12, R20 ;  /* 0x00000000140c72ca */ /* 0x000fe200000e0000 */
[----:B------:R-:W-:Y:S01]  /*9380*/  IMAD R4, R19, 0x2800, R4 ;  /* 0x0000280013047824 */ /* 0x000fe200078e0204 */
[----:B-----5:R-:W-:Y:S01]  /*9390*/  R2UR UR13, R12 ;  /* 0x000000000c0d72ca */ /* 0x020fe200000e0000 */
[----:B------:R-:W-:Y:S01]  /*93a0*/  UIADD3.X UR5, URZ, UR53, URZ, UP0, !UPT ;  /* 0x000000353f057290 */ /* 0x000fe200087fe43f */
[----:B------:R-:W-:Y:S01]  /*93b0*/  R2UR UR11, R9 ;  /* 0x00000000090b72ca */ /* 0x000fe200000e0000 */
[----:B------:R-:W-:Y:S01]  /*93c0*/  UMOV UR6, 0x0 ;  /* 0x0000000000067882 */ /* 0x000fe20000000000 */
[----:B------:R-:W-:Y:S01]  /*93d0*/  R2UR UR8, R4 ;  /* 0x00000000040872ca */ /* 0x000fe200000e0000 */
[----:B------:R-:W-:Y:S01]  /*93e0*/  UMOV UR7, 0x14f00000 ;  /* 0x14f0000000077882 */ /* 0x000fe20000000000 */
[----:B------:R-:W-:-:S03]  /*93f0*/  UMOV UR10, URZ ;  /* 0x0000003f000a7c82 */ /* 0x000fc60008000000 */
[----:B------:R-:W-:-:S08]  /*9400*/  UIADD3 UR9, UR9, 0x13270, URZ ;  /* 0x0001327009097890 */ /* 0x000fd0000fffe03f */
[----:B------:R-:W-:-:S09]  /*9410*/  UIADD3 UR8, UR8, 0x6000, URZ ;  /* 0x0000600008087890 */ /* 0x000fd2000fffe03f */
[----:B------:R2:W-:Y:S01]  /*9420*/  UTMALDG.4D [UR8], [UR4], desc[UR6] ;  /* 0x00000608040075b4 */ /* 0x0005e20008019000 */
[----:B------:R-:W4:Y:S02]  /*9430*/  SYNCS.PHASECHK.TRANS64.TRYWAIT P3, [R11+URZ+0x13240], R10 ;  /* 0x0132400a0b0075a7 */ /* 0x000f24000806017f */
[----:B--2-4-:R-:W-:Y:S05]  /*9440*/  @!P3 BRA `(.L_x_46) ;  /* 0x000000180034b947 */ /* 0x014fea0003800000 */
.L_x_97:
[----:B------:R-:W-:Y:S05]  /*9450*/  @P0 BRA `(.L_x_47) ;  /* 0x0000000000140947 */ /* 0x000fea0003800000 */
[----:B------:R-:W-:Y:S01]  /*9460*/  ISETP.NE.AND P0, PT, R2, RZ, PT ;  /* 0x000000ff0200720c */ /* 0x000fe20003f05270 */
[----:B------:R-:W-:-:S04]  /*9470*/  IMAD.MOV.U32 R6, RZ, RZ, 0x2800 ;  /* 0x00002800ff067424 */ /* 0x000fc800078e00ff */
[----:B------:R4:W-:Y:S08]  /*9480*/  SYNCS.ARRIVE.TRANS64 RZ, [R11+URZ+0x13230], R6 ;  /* 0x013230060bff79a7 */ /* 0x0009f0000800003f */
[----:B------:R-:W-:Y:S05]  /*9490*/  @!P0 BRA `(.L_x_47) ;  /* 0x0000000000048947 */ /* 0x000fea0003800000 */
[----:B------:R-:W-:Y:S01]  /*94a0*/  BPT.TRAP 0x1 ;  /* 0x000000040000795c */ /* 0x000fe20000300000 */
.L_x_47:
[----:B------:R-:W-:Y:S01]  /*94b0*/  R2UR UR8, R4 ;  /* 0x00000000040872ca */ /* 0x000fe200000e0000 */
[----:B------:R-:W-:Y:S01]  /*94c0*/  UIADD3 UR4, UP0, UR52, 0x370, URZ ;  /* 0x0000037034047890 */ /* 0x000fe2000ff1e03f */
[----:B------:R-:W-:Y:S01]  /*94d0*/  R2UR UR9, R11 ;  /* 0x000000000b0972ca */ /* 0x000fe200000e0000 */
[----:B------:R-:W-:Y:S01]  /*94e0*/  UMOV UR6, 0x0 ;  /* 0x0000000000067882 */ /* 0x000fe20000000000 */
[----:B------:R-:W-:Y:S01]  /*94f0*/  R2UR UR11, R9 ;  /* 0x00000000090b72ca */ /* 0x000fe200000e0000 */
[----:B------:R-:W-:Y:S01]  /*9500*/  UIADD3.X UR5, URZ, UR53, URZ, UP0, !UPT ;  /* 0x000000353f057290 */ /* 0x000fe200087fe43f */
[----:B------:R-:W-:Y:S01]  /*9510*/  R2UR UR12, R20 ;  /* 0x00000000140c72ca */ /* 0x000fe200000e0000 */
[----:B------:R-:W-:Y:S01]  /*9520*/  UMOV UR7, 0x14f00000 ;  /* 0x14f0000000077882 */ /* 0x000fe20000000000 */
[----:B------:R-:W-:Y:S01]  /*9530*/  R2UR UR13, R12 ;  /* 0x000000000c0d72ca */ /* 0x000fe200000e0000 */
[----:B------:R-:W-:-:S04]  /*9540*/  UMOV UR10, URZ ;  /* 0x0000003f000a7c82 */ /* 0x000fc80008000000 */
[----:B------:R-:W-:Y:S02]  /*9550*/  UIADD3 UR8, UR8, 0xe000, URZ ;  /* 0x0000e00008087890 */ /* 0x000fe4000fffe03f */
[----:B------:R-:W-:-:S09]  /*9560*/  UIADD3 UR9, UR9, 0x13230, URZ ;  /* 0x0001323009097890 */ /* 0x000fd2000fffe03f */
[----:B------:R1:W-:Y:S02]  /*9570*/  UTMALDG.4D [UR8], [UR4], desc[UR6] ;  /* 0x00000608040075b4 */ /* 0x0003e40008019000 */
[----:B-1----:R-:W-:Y:S01]  /*9580*/  NOP ;  /* 0x0000000000007918 */ /* 0x002fe20000000000 */
.L_x_42:
[----:B------:R-:W-:Y:S05]  /*9590*/  WARPSYNC.ALL ;  /* 0x0000000000007948 */ /* 0x000fea0003800000 */
[----:B------:R-:W-:Y:S01]  /*95a0*/  ELECT P0, URZ, PT ;  /* 0x00000000003f782f */ /* 0x000fe20003800000 */
[----:B------:R-:W-:Y:S01]  /*95b0*/  BAR.SYNC.DEFER_BLOCKING 0x8, 0x1a0 ;  /* 0x0206800000007b1d */ /* 0x000fe20000010000 */
[----:B------:R-:W-:Y:S02]  /*95c0*/  UIADD3 UR4, UP0, UR52, 0x270, URZ ;  /* 0x0000027034047890 */ /* 0x000fe4000ff1e03f */
[----:B------:R-:W-:Y:S02]  /*95d0*/  UIADD3 UR8, UR40, 0xb000, URZ ;  /* 0x0000b00028087890 */ /* 0x000fe4000fffe03f */
[----:B------:R-:W-:-:S02]  /*95e0*/  UIADD3 UR9, UR40, 0x13200, URZ ;  /* 0x0001320028097890 */ /* 0x000fc4000fffe03f */
[----:B------:R-:W-:Y:S01]  /*95f0*/  UIADD3.X UR5, URZ, UR53, URZ, UP0, !UPT ;  /* 0x000000353f057290 */ /* 0x000fe200087fe43f */
[----:B------:R-:W-:Y:S01]  /*9600*/  UMOV UR6, 0x0 ;  /* 0x0000000000067882 */ /* 0x000fe20000000000 */
[----:B------:R-:W-:Y:S01]  /*9610*/  UMOV UR7, 0x12f00000 ;  /* 0x12f0000000077882 */ /* 0x000fe20000000000 */
[----:B------:R-:W-:Y:S02]  /*9620*/  UMOV UR10, URZ ;  /* 0x0000003f000a7c82 */ /* 0x000fe40008000000 */
[----:B------:R-:W-:Y:S01]  /*9630*/  @P0 R2UR UR11, R8 ;  /* 0x00000000080b02ca */ /* 0x000fe200000e0000 */
[----:B------:R-:W-:Y:S01]  /*9640*/  @P0 IMAD.MOV.U32 R4, RZ, RZ, 0x3000 ;  /* 0x00003000ff040424 */ /* 0x000fe200078e00ff */
[----:B------:R-:W-:Y:S01]  /*9650*/  UMOV UR12, UR38 ;  /* 0x00000026000c7c82 */ /* 0x000fe20008000000 */
[----:B------:R-:W-:Y:S02]  /*9660*/  UMOV UR13, UR39 ;  /* 0x00000027000d7c82 */ /* 0x000fe40008000000 */
[----:B------:R1:W-:Y:S08]  /*9670*/  @P0 SYNCS.ARRIVE.TRANS64 RZ, [UR40+0x13200], R4 ;  /* 0x01320004ffff09a7 */ /* 0x0003f00008000028 */
[----:B------:R1:W-:Y:S02]  /*9680*/  UTMALDG.4D [UR8], [UR4], desc[UR6] ;  /* 0x00000608040075b4 */ /* 0x0003e40008019000 */
[----:B-1----:R-:W-:Y:S01]  /*9690*/  NOP ;  /* 0x0000000000007918 */ /* 0x002fe20000000000 */
.L_x_40:
[----:B------:R-:W-:-:S06]  /*96a0*/  ULOP3.LUT UR4, UR47, 0x1, URZ, 0xc, !UPT ;  /* 0x000000012f047892 */ /* 0x000fcc000f8e0c3f */
[----:B------:R-:W-:-:S05]  /*96b0*/  IMAD.U32 R4, RZ, RZ, UR4 ;  /* 0x00000004ff047e24 */ /* 0x000fca000f8e00ff */
[----:B------:R-:W-:-:S04]  /*96c0*/  SHF.L.U32 R4, R4, 0x1f, RZ ;  /* 0x0000001f04047819 */ /* 0x000fc800000006ff */
[----:B------:R-:W5:Y:S02]  /*96d0*/  SYNCS.PHASECHK.TRANS64.TRYWAIT P0, [UR40+0x13220], R4 ;  /* 0x01322004ff0075a7 */ /* 0x000f640008000168 */
[----:B-----5:R-:W-:Y:S05]  /*96e0*/  @!P0 BRA `(.L_x_48) ;  /* 0x0000001400a08947 */ /* 0x020fea0003800000 */
.L_x_98:
[----:B------:R-:W-:-:S06]  /*96f0*/  UISETP.GE.AND UP0, UPT, UR42, 0xa1, UPT ;  /* 0x000000a12a00788c */ /* 0x000fcc000bf06270 */
[----:B------:R-:W-:-:S13]  /*9700*/  PLOP3.LUT P0, PT, PT, PT, UP0, 0x80, 0x0 ;  /* 0x000000000000781c */ /* 0x000fda0003f0f008 */
[----:B------:R-:W-:Y:S05]  /*9710*/  @!P0 BRA `(.L_x_49) ;  /* 0x0000000800b48947 */ /* 0x000fea0003800000 */
[----:B------:R-:W-:Y:S01]  /*9720*/  UIADD3 UR4, UR41, -0x2, URZ ;  /* 0xfffffffe29047890 */ /* 0x000fe2000fffe03f */
[----:B----4-:R-:W-:Y:S01]  /*9730*/  MOV R6, R16 ;  /* 0x0000001000067202 */ /* 0x010fe20000000f00 */
[----:B------:R-:W-:-:S04]  /*9740*/  IMAD.MOV.U32 R7, RZ, RZ, R19 ;  /* 0x000000ffff077224 */ /* 0x000fc800078e0013 */
[----:B------:R-:W-:-:S07]  /*9750*/  IMAD.U32 R14, RZ, RZ, UR4 ;  /* 0x00000004ff0e7e24 */ /* 0x000fce000f8e00ff */
.L_x_69:
[----:B------:R-:W-:Y:S01]  /*9760*/  VIADD R19, R7, 0x1 ;  /* 0x0000000107137836 */ /* 0x000fe20000000000 */
[----:B------:R-:W-:Y:S04]  /*9770*/  BSSY B0, `(.L_x_50) ;  /* 0x0000060000007945 */ /* 0x000fe80003800000 */
[----:B------:R-:W-:-:S04]  /*9780*/  ISETP.NE.AND P0, PT, R19, 0x2, PT ;  /* 0x000000021300780c */ /* 0x000fc80003f05270 */
[----:B------:R-:W-:Y:S02]  /*9790*/  SEL R5, RZ, 0x1, P0 ;  /* 0x00000001ff057807 */ /* 0x000fe40000000000 */
[----:B------:R-:W-:Y:S02]  /*97a0*/  SEL R19, R19, RZ, P0 ;  /* 0x000000ff13137207 */ /* 0x000fe40000000000 */
[----:B------:R-:W-:Y:S01]  /*97b0*/  LOP3.LUT R16, R6, R5, RZ, 0x3c, !PT ;  /* 0x0000000506107212 */ /* 0x000fe200078e3cff */
[----:B--23--:R-:W-:Y:S06]  /*97c0*/  @!P6 BRA `(.L_x_51) ;  /* 0x000000040068e947 */ /* 0x00cfec0003800000 */
[----:B------:R-:W-:Y:S02]  /*97d0*/  LEA R8, R19, UR40, 0x3 ;  /* 0x0000002813087c11 */ /* 0x000fe4000f8e18ff */
[----:B------:R-:W-:Y:S02]  /*97e0*/  SHF.L.U32 R9, R16, 0x1f, RZ ;  /* 0x0000001f10097819 */ /* 0x000fe400000006ff */
[----:B--23--:R-:W-:Y:S01]  /*97f0*/  MOV R11, R14 ;  /* 0x0000000e000b7202 */ /* 0x00cfe20000000f00 */
[----:B------:R-:W-:Y:S06]  /*9800*/  @!P1 BRA `(.L_x_52) ;  /* 0x00000000004c9947 */ /* 0x000fec0003800000 */
[----:B------:R-:W2:Y:S01]  /*9810*/  LDC R11, c[0x0][0x41c] ;  /* 0x00010700ff0b7b82 */ /* 0x000ea20000000800 */
[----:B------:R-:W-:Y:S01]  /*9820*/  IMAD.MOV.U32 R15, RZ, RZ, R14 ;  /* 0x000000ffff0f7224 */ /* 0x000fe200078e000e */
[----:B------:R-:W-:Y:S01]  /*9830*/  ULDC.64 UR4, c[0x0][0x408] ;  /* 0x0001020000047ab9 */ /* 0x000fe20000000a00 */
[----:B--2---:R-:W-:-:S13]  /*9840*/  ISETP.NE.AND P0, PT, R11, 0x1, PT ;  /* 0x000000010b00780c */ /* 0x004fda0003f05270 */
[----:B------:R-:W2:Y:S02]  /*9850*/  @P0 LDC.64 R4, c[0x0][0x420] ;  /* 0x00010800ff040b82 */ /* 0x000ea40000000a00 */
[----:B--2---:R-:W-:-:S05]  /*9860*/  @P0 IMAD.HI.U32 R4, R14, R4, RZ ;  /* 0x000000040e040227 */ /* 0x004fca00078e00ff */
[----:B------:R-:W-:Y:S01]  /*9870*/  @P0 SHF.R.U32.HI R15, RZ, R5, R4 ;  /* 0x00000005ff0f0219 */ /* 0x000fe20000011604 */
[----:B------:R-:W-:-:S03]  /*9880*/  IMAD R4, R0, UR4, RZ ;  /* 0x0000000400047c24 */ /* 0x000fc6000f8e02ff */
[--C-:B------:R-:W-:Y:S01]  /*9890*/  SHF.R.S32.HI R5, RZ, 0x1f, R15.reuse ;  /* 0x0000001fff057819 */ /* 0x100fe2000001140f */
[----:B------:R-:W-:Y:S02]  /*98a0*/  IMAD R13, R3, UR5, R4 ;  /* 0x00000005030d7c24 */ /* 0x000fe4000f8e0204 */
[----:B------:R-:W-:-:S04]  /*98b0*/  IMAD.MOV.U32 R4, RZ, RZ, R15 ;  /* 0x000000ffff047224 */ /* 0x000fc800078e000f */
[----:B------:R-:W-:Y:S01]  /*98c0*/  IMAD.WIDE.U32 R4, R3, UR4, R4 ;  /* 0x0000000403047c25 */ /* 0x000fe2000f8e0004 */
[----:B------:R-:W-:-:S03]  /*98d0*/  ULDC.64 UR4, c[0x0][0x3f8] ;  /* 0x0000fe0000047ab9 */ /* 0x000fc60000000a00 */
[----:B------:R-:W-:Y:S01]  /*98e0*/  IMAD.IADD R5, R13, 0x1, R5 ;  /* 0x000000010d057824 */ /* 0x000fe200078e0205 */
[----:B------:R-:W-:-:S04]  /*98f0*/  LEA R12, P0, R4, UR4, 0x2 ;  /* 0x00000004040c7c11 */ /* 0x000fc8000f8010ff */
[----:B------:R-:W-:-:S05]  /*9900*/  LEA.HI.X R13, R4, UR5, R5, 0x2, P0 ;  /* 0x00000005040d7c11 */ /* 0x000fca00080f1405 */
[----:B------:R2:W5:Y:S01]  /*9910*/  LDG.E R12, desc[UR50][R12.64] ;  /* 0x000000320c0c7981 */ /* 0x000562000c1e1900 */
[----:B------:R-:W-:-:S05]  /*9920*/  IADD3 R4, -R15, RZ, RZ ;  /* 0x000000ff0f047210 */ /* 0x000fca0007ffe1ff */
[----:B------:R-:W-:-:S07]  /*9930*/  IMAD R11, R11, R4, R14 ;  /* 0x000000040b0b7224 */ /* 0x000fce00078e020e */
.L_x_52:
[----:B------:R-:W3:Y:S01]  /*9940*/  SYNCS.PHASECHK.TRANS64.TRYWAIT P0, [R8+URZ+0x13280], R9 ;  /* 0x01328009080075a7 */ /* 0x000ee2000800017f */
[----:B------:R-:W-:Y:S01]  /*9950*/  BSSY B1, `(.L_x_53) ;  /* 0x0000003000017945 */ /* 0x000fe20003800000 */
[----:B------:R-:W-:-:S03]  /*9960*/  ISETP.NE.AND P3, PT, R23, RZ, PT ;  /* 0x000000ff1700720c */ /* 0x000fc60003f65270 */
[----:B---3--:R-:W-:Y:S10]  /*9970*/  @!P0 BRA `(.L_x_54) ;  /* 0x0000001400148947 */ /* 0x008ff40003800000 */
.L_x_99:
[----:B------:R-:W-:Y:S05]  /*9980*/  BSYNC B1 ;  /* 0x0000000000017941 */ /* 0x000fea0003800000 */
.L_x_53:
[----:B------:R-:W-:Y:S04]  /*9990*/  BSSY B1, `(.L_x_55) ;  /* 0x0000007000017945 */ /* 0x000fe80003800000 */
[----:B------:R-:W-:Y:S05]  /*99a0*/  @P3 BRA `(.L_x_56) ;  /* 0x0000000000143947 */ /* 0x000fea0003800000 */
[----:B------:R-:W-:Y:S01]  /*99b0*/  ISETP.NE.AND P0, PT, R2, RZ, PT ;  /* 0x000000ff0200720c */ /* 0x000fe20003f05270 */
[----:B------:R-:W-:-:S04]  /*99c0*/  IMAD.MOV.U32 R5, RZ, RZ, 0x2800 ;  /* 0x00002800ff057424 */ /* 0x000fc800078e00ff */
[----:B------:R4:W-:Y:S08]  /*99d0*/  SYNCS.ARRIVE.TRANS64 RZ, [R8+URZ+0x13270], R5 ;  /* 0x0132700508ff79a7 */ /* 0x0009f0000800003f */
[----:B------:R-:W-:Y:S05]  /*99e0*/  @!P0 BRA `(.L_x_56) ;  /* 0x0000000000048947 */ /* 0x000fea0003800000 */
[----:B------:R-:W-:Y:S01]  /*99f0*/  BPT.TRAP 0x1 ;  /* 0x000000040000795c */ /* 0x000fe20000300000 */
.L_x_56:
[----:B------:R-:W-:Y:S05]  /*9a00*/  BSYNC B1 ;  /* 0x0000000000017941 */ /* 0x000fea0003800000 */
.L_x_55:
[----:B--2---:R-:W-:Y:S01]  /*9a10*/  IMAD.MOV.U32 R13, RZ, RZ, RZ ;  /* 0x000000ffff0d7224 */ /* 0x004fe200078e00ff */
[----:B------:R-:W-:Y:S01]  /*9a20*/  R2UR UR12, R20 ;  /* 0x00000000140c72ca */ /* 0x000fe200000e0000 */
[----:B------:R-:W-:Y:S01]  /*9a30*/  IMAD.U32 R10, RZ, RZ, UR40 ;  /* 0x00000028ff0a7e24 */ /* 0x000fe2000f8e00ff */
[----:B------:R-:W-:Y:S01]  /*9a40*/  UIADD3 UR4, UP0, UR52, 0x470, URZ ;  /* 0x0000047034047890 */ /* 0x000fe2000ff1e03f */
[----:B------:R-:W-:Y:S01]  /*9a50*/  PLOP3.LUT P0, PT, PT, PT, PT, 0x80, 0x0 ;  /* 0x000000000000781c */ /* 0x000fe20003f0f070 */
[----:B------:R-:W-:Y:S01]  /*9a60*/  IMAD R11, R11, 0xa0, RZ ;  /* 0x000000a00b0b7824 */ /* 0x000fe200078e02ff */
[----:B------:R-:W-:Y:S01]  /*9a70*/  R2UR UR10, R13 ;  /* 0x000000000d0a72ca */ /* 0x000fe200000e0000 */
[----:B------:R-:W-:Y:S01]  /*9a80*/  IMAD R10, R19, 0x2800, R10 ;  /* 0x00002800130a7824 */ /* 0x000fe200078e020a */
[----:B----4-:R-:W-:Y:S01]  /*9a90*/  IADD3 R5, R8, 0x13270, RZ ;  /* 0x0001327008057810 */ /* 0x010fe20007ffe0ff */
[----:B------:R-:W-:Y:S02]  /*9aa0*/  UIADD3.X UR5, URZ, UR53, URZ, UP0, !UPT ;  /* 0x000000353f057290 */ /* 0x000fe400087fe43f */
[----:B------:R-:W-:Y:S01]  /*9ab0*/  VIADD R4, R10, 0x6000 ;  /* 0x000060000a047836 */ /* 0x000fe20000000000 */
[----:B------:R-:W-:Y:S01]  /*9ac0*/  UMOV UR6, 0x0 ;  /* 0x0000000000067882 */ /* 0x000fe20000000000 */
[----:B------:R-:W-:-:S08]  /*9ad0*/  UMOV UR7, 0x14f00000 ;  /* 0x14f0000000077882 */ /* 0x000fd00000000000 */
.L_x_57:
[----:B------:R-:W-:-:S13]  /*9ae0*/  @P0 ELECT P4, URZ, PT ;  /* 0x00000000003f082f */ /* 0x000fda0003880000 */
[----:B-----5:R-:W-:Y:S02]  /*9af0*/  @P4 R2UR UR13, R12 ;  /* 0x000000000c0d42ca */ /* 0x020fe400000e0000 */
[----:B------:R-:W-:Y:S02]  /*9b00*/  @P4 R2UR UR11, R11 ;  /* 0x000000000b0b42ca */ /* 0x000fe400000e0000 */
[----:B------:R-:W-:Y:S02]  /*9b10*/  @P4 R2UR UR9, R5 ;  /* 0x00000000050942ca */ /* 0x000fe400000e0000 */
[----:B------:R-:W-:Y:S02]  /*9b20*/  @P4 R2UR UR8, R4 ;  /* 0x00000000040842ca */ /* 0x000fe400000e0000 */
[----:B------:R-:W-:Y:S02]  /*9b30*/  @P4 PLOP3.LUT P0, PT, P4, PT, PT, 0x8, 0x0 ;  /* 0x000000000000481c */ /* 0x000fe4000270e170 */
[----:B------:R-:W-:-:S09]  /*9b40*/  PLOP3.LUT P4, PT, PT, PT, PT, 0x8, 0x0 ;  /* 0x000000000000781c */ /* 0x000fd20003f8e170 */
[----:B------:R2:W-:Y:S02]  /*9b50*/  UTMALDG.4D [UR8], [UR4], desc[UR6] ;  /* 0x00000608040075b4 */ /* 0x0005e40008019000 */
[----:B--2---:R-:W-:Y:S05]  /*9b60*/  @P0 BRA.U.ANY `(.L_x_57) ;  /* 0xfffffffd00dc0947 */ /* 0x004fea000393ffff */
[----:B------:R-:W2:Y:S01]  /*9b70*/  SYNCS.PHASECHK.TRANS64.TRYWAIT P0, [R8+URZ+0x13240], R9 ;  /* 0x01324009080075a7 */ /* 0x000ea2000800017f */
[----:B------:R-:W-:Y:S04]  /*9b80*/  BSSY B1, `(.L_x_58) ;  /* 0x0000002000017945 */ /* 0x000fe80003800000 */
[----:B--2---:R-:W-:Y:S05]  /*9b90*/  @!P0 BRA `(.L_x_59) ;  /* 0x0000001000a08947 */ /* 0x004fea0003800000 */
.L_x_100:
[----:B------:R-:W-:Y:S05]  /*9ba0*/  BSYNC B1 ;  /* 0x0000000000017941 */ /* 0x000fea0003800000 */
.L_x_58:
[----:B------:R-:W-:Y:S01]  /*9bb0*/  BSSY B1, `(.L_x_60) ;  /* 0x0000009000017945 */ /* 0x000fe20003800000 */
[----:B------:R-:W-:Y:S02]  /*9bc0*/  IMAD.MOV.U32 R4, RZ, RZ, 0x0 ;  /* 0x00000000ff047424 */ /* 0x000fe400078e00ff */
[----:B------:R-:W-:Y:S01]  /*9bd0*/  IMAD.MOV.U32 R5, RZ, RZ, 0x14f00000 ;  /* 0x14f00000ff057424 */ /* 0x000fe200078e00ff */
[----:B------:R-:W-:Y:S06]  /*9be0*/  @P3 BRA `(.L_x_61) ;  /* 0x0000000000143947 */ /* 0x000fec0003800000 */
[----:B------:R-:W-:Y:S02]  /*9bf0*/  ISETP.NE.AND P0, PT, R2, RZ, PT ;  /* 0x000000ff0200720c */ /* 0x000fe40003f05270 */
[----:B--23--:R-:W-:-:S04]  /*9c00*/  MOV R9, 0x2800 ;  /* 0x0000280000097802 */ /* 0x00cfc80000000f00 */
[----:B------:R4:W-:Y:S07]  /*9c10*/  SYNCS.ARRIVE.TRANS64 RZ, [R8+URZ+0x13230], R9 ;  /* 0x0132300908ff79a7 */ /* 0x0009ee000800003f */
[----:B------:R-:W-:Y:S05]  /*9c20*/  @!P0 BRA `(.L_x_61) ;  /* 0x0000000000048947 */ /* 0x000fea0003800000 */
[----:B------:R-:W-:Y:S01]  /*9c30*/  BPT.TRAP 0x1 ;  /* 0x000000040000795c */ /* 0x000fe20000300000 */
.L_x_61:
[----:B------:R-:W-:Y:S05]  /*9c40*/  BSYNC B1 ;  /* 0x0000000000017941 */ /* 0x000fea0003800000 */
.L_x_60:
[----:B------:R-:W-:Y:S01]  /*9c50*/  R2UR UR7, R5 ;  /* 0x00000000050772ca */ /* 0x000fe200000e0000 */
[----:B------:R-:W-:Y:S01]  /*9c60*/  UIADD3 UR4, UP0, UR52, 0x370, URZ ;  /* 0x0000037034047890 */ /* 0x000fe2000ff1e03f */
[----:B------:R-:W-:Y:S01]  /*9c70*/  R2UR UR10, R13 ;  /* 0x000000000d0a72ca */ /* 0x000fe200000e0000 */
[----:B--234-:R-:W-:Y:S01]  /*9c80*/  VIADD R8, R8, 0x13230 ;  /* 0x0001323008087836 */ /* 0x01cfe20000000000 */
[----:B------:R-:W-:Y:S01]  /*9c90*/  R2UR UR12, R20 ;  /* 0x00000000140c72ca */ /* 0x000fe200000e0000 */
[----:B------:R-:W-:Y:S01]  /*9ca0*/  UIADD3.X UR5, URZ, UR53, URZ, UP0, !UPT ;  /* 0x000000353f057290 */ /* 0x000fe200087fe43f */
[----:B------:R-:W-:Y:S01]  /*9cb0*/  R2UR UR6, R4 ;  /* 0x00000000040672ca */ /* 0x000fe200000e0000 */
[----:B------:R-:W-:Y:S01]  /*9cc0*/  VIADD R4, R10, 0xe000 ;  /* 0x0000e0000a047836 */ /* 0x000fe20000000000 */
[----:B------:R-:W-:-:S13]  /*9cd0*/  PLOP3.LUT P0, PT, PT, PT, PT, 0x80, 0x0 ;  /* 0x000000000000781c */ /* 0x000fda0003f0f070 */
.L_x_62:
[----:B------:R-:W-:-:S13]  /*9ce0*/  @P0 ELECT P3, URZ, PT ;  /* 0x00000000003f082f */ /* 0x000fda0003860000 */
[----:B------:R-:W-:Y:S02]  /*9cf0*/  @P3 R2UR UR13, R12 ;  /* 0x000000000c0d32ca */ /* 0x000fe400000e0000 */
[----:B------:R-:W-:Y:S02]  /*9d00*/  @P3 R2UR UR11, R11 ;  /* 0x000000000b0b32ca */ /* 0x000fe400000e0000 */
[----:B------:R-:W-:Y:S02]  /*9d10*/  @P3 R2UR UR9, R8 ;  /* 0x00000000080932ca */ /* 0x000fe400000e0000 */
[----:B------:R-:W-:Y:S02]  /*9d20*/  @P3 R2UR UR8, R4 ;  /* 0x00000000040832ca */ /* 0x000fe400000e0000 */
[----:B------:R-:W-:Y:S02]  /*9d30*/  @P3 PLOP3.LUT P0, PT, P3, PT, PT, 0x8, 0x0 ;  /* 0x000000000000381c */ /* 0x000fe40001f0e170 */
[----:B------:R-:W-:-:S09]  /*9d40*/  PLOP3.LUT P3, PT, PT, PT, PT, 0x8, 0x0 ;  /* 0x000000000000781c */ /* 0x000fd20003f6e170 */
[----:B------:R4:W-:Y:S02]  /*9d50*/  UTMALDG.4D [UR8], [UR4], desc[UR6] ;  /* 0x00000608040075b4 */ /* 0x0009e40008019000 */
[----:B----4-:R-:W-:Y:S05]  /*9d60*/  @P0 BRA.U.ANY `(.L_x_62) ;  /* 0xfffffffd00dc0947 */ /* 0x010fea000393ffff */
.L_x_51:
[----:B------:R-:W-:Y:S05]  /*9d70*/  BSYNC B0 ;  /* 0x0000000000007941 */ /* 0x000fea0003800000 */
.L_x_50:
[----:B------:R-:W-:-:S06]  /*9d80*/  UISETP.NE.AND UP0, UPT, UR43, 0x3, UPT ;  /* 0x000000032b00788c */ /* 0x000fcc000bf05270 */
[----:B------:R-:W-:-:S13]  /*9d90*/  PLOP3.LUT P0, PT, PT, PT, UP0, 0x80, 0x0 ;  /* 0x000000000000781c */ /* 0x000fda0003f0f008 */
[----:B------:R-:W-:Y:S05]  /*9da0*/  @!P0 BRA `(.L_x_63) ;  /* 0x0000000000048947 */ /* 0x000fea0003800000 */
[----:B------:R-:W-:Y:S01]  /*9db0*/  BPT.TRAP 0x1 ;  /* 0x000000040000795c */ /* 0x000fe20000300000 */
.L_x_63:
[----:B------:R-:W-:Y:S01]  /*9dc0*/  LOP3.LUT R4, R6, 0x1, RZ, 0x3c, !PT ;  /* 0x0000000106047812 */ /* 0x000fe200078e3cff */
[----:B------:R-:W-:Y:S01]  /*9dd0*/  IMAD.U32 R5, RZ, RZ, UR48 ;  /* 0x00000030ff057e24 */ /* 0x000fe2000f8e00ff */
[----:B------:R-:W-:Y:S01]  /*9de0*/  LEA R13, R7, UR40, 0x3 ;  /* 0x00000028070d7c11 */ /* 0x000fe2000f8e18ff */
[----:B------:R-:W-:Y:S01]  /*9df0*/  BSSY B0, `(.L_x_64) ;  /* 0x0000005000007945 */ /* 0x000fe20003800000 */
[----:B------:R-:W-:Y:S02]  /*9e00*/  SHF.L.U32 R4, R4, 0x1f, RZ ;  /* 0x0000001f04047819 */ /* 0x000fe400000006ff */
[----:B------:R-:W-:Y:S02]  /*9e10*/  ISETP.NE.AND P0, PT, R5, 0x3, PT ;  /* 0x000000030500780c */ /* 0x000fe40003f05270 */
[----:B------:R-:W4:Y:S02]  /*9e20*/  SYNCS.PHASECHK.TRANS64.TRYWAIT P3, [R13+URZ+0x13270], R4 ;  /* 0x013270040d0075a7 */ /* 0x000f24000806017f */
[----:B----4-:R-:W-:Y:S09]  /*9e30*/  @!P3 BRA `(.L_x_65) ;  /* 0x00000010000cb947 */ /* 0x010ff20003800000 */
.L_x_101:
[----:B------:R-:W-:Y:S05]  /*9e40*/  BSYNC B0 ;  /* 0x0000000000007941 */ /* 0x000fea0003800000 */
.L_x_64:
[----:B------:R-:W-:Y:S05]  /*9e50*/  @!P0 BRA `(.L_x_66) ;  /* 0x0000000000048947 */ /* 0x000fea0003800000 */
[----:B------:R-:W-:Y:S01]  /*9e60*/  BPT.TRAP 0x1 ;  /* 0x000000040000795c */ /* 0x000fe20000300000 */
.L_x_66:
[----:B----4-:R-:W-:Y:S01]  /*9e70*/  SHF.L.U32 R4, R6, 0x1f, RZ ;  /* 0x0000001f06047819 */ /* 0x010fe200000006ff */
[----:B--23--:R-:W-:-:S03]  /*9e80*/  IMAD R10, R7, 0x2800, RZ ;  /* 0x00002800070a7824 */ /* 0x00cfc600078e02ff */
[----:B------:R-:W2:Y:S02]  /*9e90*/  SYNCS.PHASECHK.TRANS64.TRYWAIT P3, [R13+URZ+0x13260], R4 ;  /* 0x013260040d0075a7 */ /* 0x000ea4000806017f */
[----:B------:R-:W-:Y:S01]  /*9ea0*/  LOP3.LUT R21, R10, R18, RZ, 0xfc, !PT ;  /* 0x000000120a157212 */ /* 0x000fe200078efcff */
[----:B--2---:R-:W-:Y:S06]  /*9eb0*/  @!P3 BRA `(.L_x_67) ;  /* 0x000000100000b947 */ /* 0x004fec0003800000 */
.L_x_102:
[----:B------:R-:W-:Y:S05]  /*9ec0*/  WARPSYNC.ALL ;  /* 0x0000000000007948 */ /* 0x000fea0003800000 */
[----:B--2---:R-:W2:Y:S01]  /*9ed0*/  LDSM.16.MT88.4 R4, [R21+UR40+0x6000] ;  /* 0x006000281504783b */ /* 0x004ea20008004200 */
[----:B------:R-:W-:-:S04]  /*9ee0*/  LOP3.LUT R15, R10, R17, RZ, 0xfc, !PT ;  /* 0x000000110a0f7212 */ /* 0x000fc800078efcff */
[----:B------:R-:W-:Y:S02]  /*9ef0*/  IADD3 R15, R15, UR40, RZ ;  /* 0x000000280f0f7c10 */ /* 0x000fe4000fffe0ff */
[C-C-:B--2---:R-:W-:Y:S02]  /*9f00*/  PRMT R8, R4.reuse, 0x6420, R5.reuse ;  /* 0x0000642004087816 */ /* 0x144fe40000000005 */
[----:B------:R-:W-:Y:S02]  /*9f10*/  PRMT R9, R4, 0x7531, R5 ;  /* 0x0000753104097816 */ /* 0x000fe40000000005 */
[C-C-:B------:R-:W-:Y:S02]  /*9f20*/  PRMT R10, R6.reuse, 0x6420, R7.reuse ;  /* 0x00006420060a7816 */ /* 0x140fe40000000007 */
[----:B------:R-:W-:-:S05]  /*9f30*/  PRMT R11, R6, 0x7531, R7 ;  /* 0x00007531060b7816 */ /* 0x000fca0000000007 */
[----:B------:R-:W-:Y:S04]  /*9f40*/  STSM.16.M88.4 [R15+0x1000], R8 ;  /* 0x001000080f007844 */ /* 0x000fe80000000200 */
[----:B------:R-:W2:Y:S02]  /*9f50*/  LDSM.16.MT88.4 R4, [R21+UR40+0x6800] ;  /* 0x006800281504783b */ /* 0x000ea40008004200 */
[C-C-:B--2---:R-:W-:Y:S02]  /*9f60*/  PRMT R8, R4.reuse, 0x6420, R5.reuse ;  /* 0x0000642004087816 */ /* 0x144fe40000000005 */
[----:B------:R-:W-:Y:S02]  /*9f70*/  PRMT R9, R4, 0x7531, R5 ;  /* 0x0000753104097816 */ /* 0x000fe40000000005 */
[----:B------:R-:W-:-:S02]  /*9f80*/  PRMT R10, R6, 0x6420, R7 ;  /* 0x00006420060a7816 */ /* 0x000fc40000000007 */
        /* <DEDUP_REMOVED lines=19> */
[----:B------:R2:W-:Y:S01]  /*a0c0*/  STSM.16.M88.4 [R15+0x3000], R8 ;  /* 0x003000080f007844 */ /* 0x0005e20000000200 */
[----:B------:R-:W-:Y:S01]  /*a0d0*/  @!PT LDS RZ, [RZ] ;  /* 0x00000000fffff984 */ /* 0x000fe20000000800 */
[----:B------:R-:W-:Y:S01]  /*a0e0*/  @!PT LDS RZ, [RZ] ;  /* 0x00000000fffff984 */ /* 0x000fe20000000800 */
[----:B------:R-:W-:Y:S01]  /*a0f0*/  @!PT LDS RZ, [RZ] ;  /* 0x00000000fffff984 */ /* 0x000fe20000000800 */
[----:B------:R-:W-:Y:S01]  /*a100*/  @!PT LDS RZ, [RZ] ;  /* 0x00000000fffff984 */ /* 0x000fe20000000800 */
[----:B------:R3:W-:Y:S06]  /*a110*/  MEMBAR.ALL.CTA ;  /* 0x0000000000007992 */ /* 0x0007ec0000008000 */
[----:B---3--:R-:W3:Y:S01]  /*a120*/  FENCE.VIEW.ASYNC.S ;  /* 0x00000000000073c6 */ /* 0x008ee20000000000 */
[----:B------:R-:W-:Y:S05]  /*a130*/  @!P0 BRA `(.L_x_68) ;  /* 0x0000000000048947 */ /* 0x000fea0003800000 */
[----:B------:R-:W-:Y:S01]  /*a140*/  BPT.TRAP 0x1 ;  /* 0x000000040000795c */ /* 0x000fe20000300000 */
.L_x_68:
[----:B---3--:R3:W-:Y:S01]  /*a150*/  SYNCS.ARRIVE.TRANS64.A1T0 RZ, [R13+URZ+0x13250], RZ ;  /* 0x013250ff0dff79a7 */ /* 0x0087e2000810003f */
[----:B------:R-:W-:Y:S01]  /*a160*/  BAR.SYNC.DEFER_BLOCKING 0x2, 0x80 ;  /* 0x0082000000007b1d */ /* 0x000fe20000010000 */
[C---:B------:R-:W-:Y:S01]  /*a170*/  ISETP.GT.AND P0, PT, R14.reuse, RZ, PT ;  /* 0x000000ff0e00720c */ /* 0x040fe20003f04270 */
[----:B------:R-:W-:Y:S01]  /*a180*/  @!P2 VIADD R4, R13, 0x13280 ;  /* 0x000132800d04a836 */ /* 0x000fe20000000000 */
[----:B------:R-:W-:Y:S01]  /*a190*/  MOV R7, R19 ;  /* 0x0000001300077202 */ /* 0x000fe20000000f00 */
[----:B------:R-:W-:Y:S02]  /*a1a0*/  VIADD R14, R14, 0xffffffff ;  /* 0xffffffff0e0e7836 */ /* 0x000fe40000000000 */
[----:B------:R-:W-:Y:S01]  /*a1b0*/  IMAD.MOV.U32 R6, RZ, RZ, R16 ;  /* 0x000000ffff067224 */ /* 0x000fe200078e0010 */
[----:B------:R-:W-:-:S04]  /*a1c0*/  @!P2 PRMT R4, RZ, 0x654, R4 ;  /* 0x00000654ff04a816 */ /* 0x000fc80000000004 */
[----:B------:R3:W-:Y:S03]  /*a1d0*/  @!P2 SYNCS.ARRIVE.TRANS64.RED.A1T0 RZ, [R4+URZ], RZ ;  /* 0x000000ff04ffa9a7 */ /* 0x0007e6000810043f */
[----:B------:R-:W-:Y:S05]  /*a1e0*/  @P0 BRA `(.L_x_69) ;  /* 0xfffffff4005c0947 */ /* 0x000fea000383ffff */
.L_x_49:
[----:B------:R-:W-:-:S06]  /*a1f0*/  UISETP.NE.AND UP0, UPT, UR43, 0x3, UPT ;  /* 0x000000032b00788c */ /* 0x000fcc000bf05270 */
[----:B------:R-:W-:-:S13]  /*a200*/  PLOP3.LUT P0, PT, PT, PT, UP0, 0x80, 0x0 ;  /* 0x000000000000781c */ /* 0x000fda0003f0f008 */
[----:B------:R-:W-:Y:S05]  /*a210*/  @!P0 BRA `(.L_x_70) ;  /* 0x0000000000048947 */ /* 0x000fea0003800000 */
[----:B------:R-:W-:Y:S01]  /*a220*/  BPT.TRAP 0x1 ;  /* 0x000000040000795c */ /* 0x000fe20000300000 */
.L_x_70:
[----:B------:R-:W-:Y:S01]  /*a230*/  LOP3.LUT R3, R16, 0x1, RZ, 0x3c, !PT ;  /* 0x0000000110037812 */ /* 0x000fe200078e3cff */
[----:B---3--:R-:W-:Y:S01]  /*a240*/  IMAD.U32 R4, RZ, RZ, UR48 ;  /* 0x00000030ff047e24 */ /* 0x008fe2000f8e00ff */
[----:B------:R-:W-:Y:S01]  /*a250*/  LEA R0, R19, UR40, 0x3 ;  /* 0x0000002813007c11 */ /* 0x000fe2000f8e18ff */
[----:B------:R-:W-:Y:S01]  /*a260*/  BSSY B0, `(.L_x_71) ;  /* 0x0000005000007945 */ /* 0x000fe20003800000 */
[----:B------:R-:W-:Y:S02]  /*a270*/  SHF.L.U32 R3, R3, 0x1f, RZ ;  /* 0x0000001f03037819 */ /* 0x000fe400000006ff */
[----:B------:R-:W-:Y:S02]  /*a280*/  ISETP.NE.AND P1, PT, R4, 0x3, PT ;  /* 0x000000030400780c */ /* 0x000fe40003f25270 */
[----:B------:R-:W3:Y:S02]  /*a290*/  SYNCS.PHASECHK.TRANS64.TRYWAIT P0, [R0+URZ+0x13270], R3 ;  /* 0x01327003000075a7 */ /* 0x000ee4000800017f */
[----:B---3--:R-:W-:Y:S09]  /*a2a0*/  @!P0 BRA `(.L_x_72) ;  /* 0x0000000c00188947 */ /* 0x008ff20003800000 */
.L_x_103:
[----:B------:R-:W-:Y:S05]  /*a2b0*/  BSYNC B0 ;  /* 0x0000000000007941 */ /* 0x000fea0003800000 */
.L_x_71:
[----:B------:R-:W-:Y:S05]  /*a2c0*/  @!P1 BRA `(.L_x_73) ;  /* 0x0000000000049947 */ /* 0x000fea0003800000 */
[----:B------:R-:W-:Y:S01]  /*a2d0*/  BPT.TRAP 0x1 ;  /* 0x000000040000795c */ /* 0x000fe20000300000 */
.L_x_73:
[----:B------:R-:W-:Y:S01]  /*a2e0*/  SHF.L.U32 R5, R16, 0x1f, RZ ;  /* 0x0000001f10057819 */ /* 0x000fe200000006ff */
[----:B---3--:R-:W-:-:S03]  /*a2f0*/  IMAD R3, R19, 0x2800, RZ ;  /* 0x0000280013037824 */ /* 0x008fc600078e02ff */
[----:B------:R-:W3:Y:S02]  /*a300*/  SYNCS.PHASECHK.TRANS64.TRYWAIT P0, [R0+URZ+0x13260], R5 ;  /* 0x01326005000075a7 */ /* 0x000ee4000800017f */
[----:B------:R-:W-:Y:S01]  /*a310*/  LOP3.LUT R12, R3, R18, RZ, 0xfc, !PT ;  /* 0x00000012030c7212 */ /* 0x000fe200078efcff */
[----:B---3--:R-:W-:Y:S06]  /*a320*/  @!P0 BRA `(.L_x_74) ;  /* 0x0000000c000c8947 */ /* 0x008fec0003800000 */
.L_x_104:
[----:B------:R-:W-:Y:S05]  /*a330*/  WARPSYNC.ALL ;  /* 0x0000000000007948 */ /* 0x000fea0003800000 */
[----:B---34-:R-:W2:Y:S01]  /*a340*/  LDSM.16.MT88.4 R4, [R12+UR40+0x6000] ;  /* 0x006000280c04783b */ /* 0x018ea20008004200 */
[----:B------:R-:W-:-:S05]  /*a350*/  LOP3.LUT R3, R3, R17, RZ, 0xfc, !PT ;  /* 0x0000001103037212 */ /* 0x000fca00078efcff */
[----:B------:R-:W-:Y:S01]  /*a360*/  VIADD R3, R3, UR40 ;  /* 0x0000002803037c36 */ /* 0x000fe20008000000 */
        /* <DEDUP_REMOVED lines=37> */
.L_x_75:
[----:B------:R-:W4:Y:S01]  /*a5c0*/  LDC R4, c[0x0][0xda4] ;  /* 0x00036900ff047b82 */ /* 0x000f220000000800 */
[----:B------:R-:W-:Y:S01]  /*a5d0*/  UIADD3 UR49, UR44, UR49, URZ ;  /* 0x000000312c317290 */ /* 0x000fe2000fffe03f */
[----:B--2---:R-:W-:Y:S01]  /*a5e0*/  @!P2 VIADD R3, R0, 0x13280 ;  /* 0x000132800003a836 */ /* 0x004fe20000000000 */
[----:B------:R-:W-:Y:S01]  /*a5f0*/  IADD3 R19, R19, 0x1, RZ ;  /* 0x0000000113137810 */ /* 0x000fe20007ffe0ff */
[----:B------:R-:W-:-:S03]  /*a600*/  UIADD3 UR47, UR47, 0x1, URZ ;  /* 0x000000012f2f7890 */ /* 0x000fc6000fffe03f */
[----:B------:R-:W-:Y:S01]  /*a610*/  @!P2 PRMT R3, RZ, 0x654, R3 ;  /* 0x00000654ff03a816 */ /* 0x000fe20000000003 */
[----:B---3--:R-:W-:Y:S01]  /*a620*/  SYNCS.ARRIVE.TRANS64.A1T0 RZ, [R0+URZ+0x13250], RZ ;  /* 0x013250ff00ff79a7 */ /* 0x008fe2000810003f */
[----:B------:R-:W-:Y:S01]  /*a630*/  BAR.SYNC.DEFER_BLOCKING 0x2, 0x80 ;  /* 0x0082000000007b1d */ /* 0x000fe20000010000 */
[----:B------:R-:W-:-:S04]  /*a640*/  ISETP.NE.AND P0, PT, R19, 0x2, PT ;  /* 0x000000021300780c */ /* 0x000fc80003f05270 */
[----:B------:R-:W-:Y:S02]  /*a650*/  SEL R19, R19, RZ, P0 ;  /* 0x000000ff13137207 */ /* 0x000fe40000000000 */
[----:B----4-:R-:W-:Y:S01]  /*a660*/  ISETP.LE.AND P1, PT, R4, UR49, PT ;  /* 0x0000003104007c0c */ /* 0x010fe2000bf23270 */
[----:B------:R2:W-:Y:S02]  /*a670*/  @!P2 SYNCS.ARRIVE.TRANS64.RED.A1T0 RZ, [R3+URZ], RZ ;  /* 0x000000ff03ffa9a7 */ /* 0x0005e4000810043f */
[----:B--2---:R-:W-:-:S04]  /*a680*/  SEL R3, RZ, 0x1, P0 ;  /* 0x00000001ff037807 */ /* 0x004fc80000000000 */
[----:B------:R-:W-:-:S06]  /*a690*/  LOP3.LUT R16, R16, R3, RZ, 0x3c, !PT ;  /* 0x0000000310107212 */ /* 0x000fcc00078e3cff */
[----:B------:R-:W-:Y:S05]  /*a6a0*/  @!P1 BRA `(.L_x_76) ;  /* 0xffffffe000449947 */ /* 0x000fea000383ffff */
[----:B------:R-:W-:-:S12]  /*a6b0*/  ULOP3.LUT UR47, UR47, 0x1, URZ, 0xc, !UPT ;  /* 0x000000012f2f7892 */ /* 0x000fd8000f8e0c3f */
.L_x_34:
[----:B------:R-:W2:Y:S01]  /*a6c0*/  S2R R3, SR_CgaCtaId ;  /* 0x0000000000037919 */ /* 0x000ea20000008800 */
[----:B------:R-:W-:Y:S01]  /*a6d0*/  MOV R0, 0x400 ;  /* 0x0000040000007802 */ /* 0x000fe20000000f00 */
[----:B------:R-:W-:-:S03]  /*a6e0*/  IMAD.U32 R2, RZ, RZ, UR47 ;  /* 0x0000002fff027e24 */ /* 0x000fc6000f8e00ff */
[----:B--2---:R-:W-:Y:S02]  /*a6f0*/  LEA R6, R3, R0, 0x18 ;  /* 0x0000000003067211 */ /* 0x004fe400078ec0ff */
[----:B------:R-:W-:-:S04]  /*a700*/  SHF.L.U32 R0, R2, 0x1f, RZ ;  /* 0x0000001f02007819 */ /* 0x000fc800000006ff */
[----:B------:R-:W2:Y:S02]  /*a710*/  SYNCS.PHASECHK.TRANS64.TRYWAIT P0, [R6+URZ+0x13220], R0 ;  /* 0x01322000060075a7 */ /* 0x000ea4000800017f */
[----:B--2---:R-:W-:Y:S05]  /*a720*/  @!P0 BRA `(.L_x_77) ;  /* 0x0000000800208947 */ /* 0x004fea0003800000 */
.L_x_105:
[----:B-1----:R-:W1:Y:S02]  /*a730*/  SHFL.IDX PT, R22, R22, RZ, 0x1f ;  /* 0x00001fff16167589 */ /* 0x002e6400000e0000 */
[----:B-1----:R-:W-:-:S13]  /*a740*/  ISETP.NE.AND P0, PT, R22, RZ, PT ;  /* 0x000000ff1600720c */ /* 0x002fda0003f05270 */
[----:B------:R-:W-:Y:S05]  /*a750*/  @P0 EXIT ;  /* 0x000000000000094d */ /* 0x000fea0003800000 */
[----:B------:R-:W-:Y:S01]  /*a760*/  ELECT P0, URZ, PT ;  /* 0x00000000003f782f */ /* 0x000fe20003800000 */
[----:B------:R-:W-:-:S12]  /*a770*/  BSSY B0, `(.L_x_78) ;  /* 0x0000027000007945 */ /* 0x000fd80003800000 */
[----:B------:R-:W-:Y:S05]  /*a780*/  @!P0 BRA `(.L_x_79) ;  /* 0x0000000000948947 */ /* 0x000fea0003800000 */
[----:B------:R-:W-:-:S06]  /*a790*/  ULOP3.LUT UR4, UR46, 0x2, URZ, 0xfc, !UPT ;  /* 0x000000022e047892 */ /* 0x000fcc000f8efc3f */
[----:B--2---:R-:W-:-:S05]  /*a7a0*/  IMAD.U32 R0, RZ, RZ, UR4 ;  /* 0x00000004ff007e24 */ /* 0x004fca000f8e00ff */
[----:B------:R-:W-:-:S13]  /*a7b0*/  ISETP.NE.AND P0, PT, R0, 0x3, PT ;  /* 0x000000030000780c */ /* 0x000fda0003f05270 */
[----:B------:R-:W-:Y:S05]  /*a7c0*/  @!P0 BRA `(.L_x_80) ;  /* 0x0000000000048947 */ /* 0x000fea0003800000 */
[----:B------:R-:W-:Y:S01]  /*a7d0*/  BPT.TRAP 0x1 ;  /* 0x000000040000795c */ /* 0x000fe20000300000 */
.L_x_80:
[----:B------:R-:W-:Y:S01]  /*a7e0*/  VIADD R0, R6, 0x13240 ;  /* 0x0001324006007836 */ /* 0x000fe20000000000 */
[----:B------:R-:W-:Y:S01]  /*a7f0*/  SHF.L.U32 R4, R16, 0x1f, RZ ;  /* 0x0000001f10047819 */ /* 0x000fe200000006ff */
[----:B------:R-:W-:-:S03]  /*a800*/  VIADD R2, R19, 0x1 ;  /* 0x0000000113027836 */ /* 0x000fc60000000000 */
[----:B------:R-:W-:Y:S02]  /*a810*/  LEA R5, R19, R0, 0x3 ;  /* 0x0000000013057211 */ /* 0x000fe400078e18ff */
[C---:B------:R-:W-:Y:S02]  /*a820*/  ISETP.NE.AND P2, PT, R2.reuse, 0x2, PT ;  /* 0x000000020200780c */ /* 0x040fe40003f45270 */
[----:B------:R-:W1:Y:S02]  /*a830*/  SYNCS.PHASECHK.TRANS64.TRYWAIT P1, [R5+URZ], R4 ;  /* 0x00000004050075a7 */ /* 0x000e64000802017f */
[----:B------:R-:W-:Y:S02]  /*a840*/  SEL R3, RZ, 0x1, P2 ;  /* 0x00000001ff037807 */ /* 0x000fe40001000000 */
[----:B------:R-:W-:Y:S02]  /*a850*/  SEL R7, R2, RZ, P2 ;  /* 0x000000ff02077207 */ /* 0x000fe40001000000 */
[----:B------:R-:W-:-:S03]  /*a860*/  LOP3.LUT R3, R16, R3, RZ, 0x3c, !PT ;  /* 0x0000000310037212 */ /* 0x000fc600078e3cff */
[----:B------:R-:W-:Y:S01]  /*a870*/  IMAD R9, R7, 0x8, R0 ;  /* 0x0000000807097824 */ /* 0x000fe200078e0200 */
[----:B------:R-:W-:Y:S01]  /*a880*/  SHF.L.U32 R0, R3, 0x1f, RZ ;  /* 0x0000001f03007819 */ /* 0x000fe200000006ff */
[----:B-1----:R-:W-:Y:S06]  /*a890*/  @!P1 BRA `(.L_x_81) ;  /* 0x0000000400d89947 */ /* 0x002fec0003800000 */
.L_x_106:
[----:B------:R-:W2:Y:S02]  /*a8a0*/  SYNCS.PHASECHK.TRANS64.TRYWAIT P1, [R9+URZ], R0 ;  /* 0x00000000090075a7 */ /* 0x000ea4000802017f */
[----:B--2---:R-:W-:Y:S05]  /*a8b0*/  @!P1 BRA `(.L_x_82) ;  /* 0x0000000400e49947 */ /* 0x004fea0003800000 */
.L_x_107:
[----:B------:R-:W-:Y:S05]  /*a8c0*/  @!P0 BRA `(.L_x_83) ;  /* 0x0000000000048947 */ /* 0x000fea0003800000 */
[----:B------:R-:W-:Y:S01]  /*a8d0*/  BPT.TRAP 0x1 ;  /* 0x000000040000795c */ /* 0x000fe20000300000 */
.L_x_83:
[----:B------:R-:W-:-:S04]  /*a8e0*/  IMAD R19, R19, 0x8, R6 ;  /* 0x0000000813137824 */ /* 0x000fc800078e0206 */
[----:B------:R-:W3:Y:S02]  /*a8f0*/  SYNCS.PHASECHK.TRANS64.TRYWAIT P1, [R19+URZ+0x13260], R4 ;  /* 0x01326004130075a7 */ /* 0x000ee4000802017f */
[----:B---3--:R-:W-:Y:S05]  /*a900*/  @!P1 BRA `(.L_x_84) ;  /* 0x0000000400e49947 */ /* 0x008fea0003800000 */
.L_x_108:
[----:B------:R-:W-:Y:S05]  /*a910*/  @!P0 BRA `(.L_x_85) ;  /* 0x0000000000048947 */ /* 0x000fea0003800000 */
[----:B------:R-:W-:Y:S01]  /*a920*/  BPT.TRAP 0x1 ;  /* 0x000000040000795c */ /* 0x000fe20000300000 */
.L_x_85:
[----:B------:R-:W-:-:S04]  /*a930*/  LEA R7, R7, R6, 0x3 ;  /* 0x0000000607077211 */ /* 0x000fc800078e18ff */
[----:B------:R-:W4:Y:S02]  /*a940*/  SYNCS.PHASECHK.TRANS64.TRYWAIT P1, [R7+URZ+0x13260], R0 ;  /* 0x01326000070075a7 */ /* 0x000f24000802017f */
[----:B----4-:R-:W-:Y:S05]  /*a950*/  @!P1 BRA `(.L_x_86) ;  /* 0x0000000400e49947 */ /* 0x010fea0003800000 */
.L_x_109:
[----:B------:R-:W-:Y:S05]  /*a960*/  @!P0 BRA `(.L_x_87) ;  /* 0x0000000000048947 */ /* 0x000fea0003800000 */
[----:B------:R-:W-:Y:S01]  /*a970*/  BPT.TRAP 0x1 ;  /* 0x000000040000795c */ /* 0x000fe20000300000 */
.L_x_87:
[----:B------:R-:W5:Y:S02]  /*a980*/  SYNCS.PHASECHK.TRANS64.TRYWAIT P0, [R19+URZ+0x13280], R4 ;  /* 0x01328004130075a7 */ /* 0x000f64000800017f */
[----:B-----5:R-:W-:Y:S05]  /*a990*/  @!P0 BRA `(.L_x_88) ;  /* 0x0000000400e88947 */ /* 0x020fea0003800000 */
.L_x_89:
[----:B------:R1:W1:Y:S02]  /*a9a0*/  SYNCS.PHASECHK.TRANS64.TRYWAIT P0, [R7+URZ+0x13280], R0 ;  /* 0x01328000070075a7 */ /* 0x000264000800017f */
[----:B-1----:R-:W-:Y:S05]  /*a9b0*/  @!P0 NANOSLEEP.SYNCS 0x989680 ;  /* 0x009896800000895d */ /* 0x002fea0003900000 */
[----:B------:R-:W1:Y:S02]  /*a9c0*/  @!P0 SYNCS.PHASECHK.TRANS64 P0, [R7+URZ+0x13280], R0 ;  /* 0x01328000070085a7 */ /* 0x000e64000800007f */
[----:B-1----:R-:W-:Y:S05]  /*a9d0*/  @!P0 BRA `(.L_x_89) ;  /* 0xfffffffc00f08947 */ /* 0x002fea000383ffff */
.L_x_79:
[----:B------:R-:W-:Y:S05]  /*a9e0*/  BSYNC B0 ;  /* 0x0000000000007941 */ /* 0x000fea0003800000 */
.L_x_78:
[----:B------:R-:W-:Y:S05]  /*a9f0*/  EXIT ;  /* 0x000000000000794d */ /* 0x000fea0003800000 */
.L_x_10:
[----:B-1----:R-:W-:-:S04]  /*aa00*/  IMAD.U32 R3, RZ, RZ, UR40 ;  /* 0x00000028ff037e24 */ /* 0x002fc8000f8e00ff */
[----:B------:R1:W2:Y:S03]  /*aa10*/  SYNCS.PHASECHK.TRANS64.TRYWAIT P1, [R3+URZ+0x13200], R8 ;  /* 0x01320008030075a7 */ /* 0x0002a6000802017f */
[----:B--2---:R-:W-:Y:S05]  /*aa20*/  @!P1 NANOSLEEP.SYNCS 0x989680 ;  /* 0x009896800000995d */ /* 0x004fea0003900000 */
[----:B------:R-:W2:Y:S02]  /*aa30*/  @!P1 SYNCS.PHASECHK.TRANS64 P1, [R3+URZ+0x13200], R8 ;  /* 0x01320008030095a7 */ /* 0x000ea4000802007f */
[----:B--2---:R-:W-:Y:S05]  /*aa40*/  @!P1 BRA `(.L_x_10) ;  /* 0xfffffffc00ec9947 */ /* 0x004fea000383ffff */
[----:B------:R-:W-:Y:S05]  /*aa50*/  BRA `(.L_x_90) ;  /* 0xffffff6800887947 */ /* 0x000fea000383ffff */
.L_x_14:
[----:B--2---:R2:W3:Y:S02]  /*aa60*/  SYNCS.PHASECHK.TRANS64.TRYWAIT P1, [R4+URZ+0x13230], R3 ;  /* 0x01323003040075a7 */ /* 0x0044e4000802017f */
[----:B---3--:R-:W-:Y:S05]  /*aa70*/  @!P1 NANOSLEEP.SYNCS 0x989680 ;  /* 0x009896800000995d */ /* 0x008fea0003900000 */
[----:B------:R-:W3:Y:S02]  /*aa80*/  @!P1 SYNCS.PHASECHK.TRANS64 P1, [R4+URZ+0x13230], R3 ;  /* 0x01323003040095a7 */ /* 0x000ee4000802007f */
[----:B---3--:R-:W-:Y:S05]  /*aa90*/  @!P1 BRA `(.L_x_14) ;  /* 0xfffffffc00f09947 */ /* 0x008fea000383ffff */
[----:B------:R-:W-:Y:S05]  /*aaa0*/  BRA `(.L_x_13) ;  /* 0xffffff6800a47947 */ /* 0x000fea000383ffff */
.L_x_19:
[----:B--2---:R-:W-:-:S04]  /*aab0*/  IMAD.U32 R9, RZ, RZ, UR21 ;  /* 0x00000015ff097e24 */ /* 0x004fc8000f8e00ff */
[----:B------:R2:W3:Y:S03]  /*aac0*/  SYNCS.PHASECHK.TRANS64.TRYWAIT P1, [R9+URZ+0x13230], R4 ;  /* 0x01323004090075a7 */ /* 0x0004e6000802017f */
[----:B---3--:R-:W-:Y:S05]  /*aad0*/  @!P1 NANOSLEEP.SYNCS 0x989680 ;  /* 0x009896800000995d */ /* 0x008fea0003900000 */
[----:B------:R-:W3:Y:S02]  /*aae0*/  @!P1 SYNCS.PHASECHK.TRANS64 P1, [R9+URZ+0x13230], R4 ;  /* 0x01323004090095a7 */ /* 0x000ee4000802007f */
[----:B---3--:R-:W-:Y:S05]  /*aaf0*/  @!P1 BRA `(.L_x_19) ;  /* 0xfffffffc00ec9947 */ /* 0x008fea000383ffff */
[----:B------:R-:W-:Y:S05]  /*ab00*/  BRA `(.L_x_18) ;  /* 0xffffff9c00187947 */ /* 0x000fea000383ffff */
.L_x_23:
[----:B--2---:R-:W-:-:S04]  /*ab10*/  IMAD.U32 R85, RZ, RZ, UR11 ;  /* 0x0000000bff557e24 */ /* 0x004fc8000f8e00ff */
[----:B------:R2:W3:Y:S03]  /*ab20*/  SYNCS.PHASECHK.TRANS64.TRYWAIT P1, [R85+URZ+0x13250], R4 ;  /* 0x01325004550075a7 */ /* 0x0004e6000802017f */
[----:B---3--:R-:W-:Y:S05]  /*ab30*/  @!P1 NANOSLEEP.SYNCS 0x989680 ;  /* 0x009896800000995d */ /* 0x008fea0003900000 */
[----:B------:R-:W3:Y:S02]  /*ab40*/  @!P1 SYNCS.PHASECHK.TRANS64 P1, [R85+URZ+0x13250], R4 ;  /* 0x01325004550095a7 */ /* 0x000ee4000802007f */
[----:B---3--:R-:W-:Y:S05]  /*ab50*/  @!P1 BRA `(.L_x_23) ;  /* 0xfffffffc00ec9947 */ /* 0x008fea000383ffff */
[----:B------:R-:W-:Y:S05]  /*ab60*/  BRA `(.L_x_22) ;  /* 0xffffffa800107947 */ /* 0x000fea000383ffff */
.L_x_29:
[----:B--2---:R-:W-:-:S04]  /*ab70*/  MOV R3, UR8 ;  /* 0x0000000800037c02 */ /* 0x004fc80008000f00 */
[----:B------:R2:W3:Y:S03]  /*ab80*/  SYNCS.PHASECHK.TRANS64.TRYWAIT P1, [R3+URZ+0x13250], R0 ;  /* 0x01325000030075a7 */ /* 0x0004e6000802017f */
[----:B---3--:R-:W-:Y:S05]  /*ab90*/  @!P1 NANOSLEEP.SYNCS 0x989680 ;  /* 0x009896800000995d */ /* 0x008fea0003900000 */
[----:B------:R-:W3:Y:S02]  /*aba0*/  @!P1 SYNCS.PHASECHK.TRANS64 P1, [R3+URZ+0x13250], R0 ;  /* 0x01325000030095a7 */ /* 0x000ee4000802007f */
[----:B---3--:R-:W-:Y:S05]  /*abb0*/  @!P1 BRA `(.L_x_29) ;  /* 0xfffffffc00ec9947 */ /* 0x008fea000383ffff */
[----:B------:R-:W-:Y:S05]  /*abc0*/  BRA `(.L_x_28) ;  /* 0xffffffc400e47947 */ /* 0x000fea000383ffff */
.L_x_39:
[----:B------:R-:W-:Y:S01]  /*abd0*/  IMAD.MOV.U32 R13, RZ, RZ, R22 ;  /* 0x000000ffff0d7224 */ /* 0x000fe200078e0016 */
[----:B------:R-:W-:Y:S01]  /*abe0*/  MOV R15, 0xffffffff ;  /* 0xffffffff000f7802 */ /* 0x000fe20000000f00 */
[----:B------:R-:W-:Y:S02]  /*abf0*/  IMAD.MOV.U32 R12, RZ, RZ, RZ ;  /* 0x000000ffff0c7224 */ /* 0x000fe400078e00ff */
[----:B------:R-:W-:-:S07]  /*ac00*/  IMAD.MOV.U32 R11, RZ, RZ, 0x1f ;  /* 0x0000001fff0b7424 */ /* 0x000fce00078e00ff */
[----:B------:R-:W-:Y:S05]  /*ac10*/  WARPSYNC.COLLECTIVE R15, `(.L_x_91) ;  /* 0x000000000f087348 */ /* 0x000fea0003c00000 */
[----:B------:R1:W2:Y:S02]  /*ac20*/  SHFL.IDX P6, R14, R13, R12, R11 ;  /* 0x0000000c0d0e7389 */ /* 0x0002a400000c000b */
[----:B-12---:R-:W-:Y:S01]  /*ac30*/  ENDCOLLECTIVE ;  /* 0x000000000000791b */ /* 0x006fe20003800000 */
.L_x_91:
[----:B------:R-:W-:Y:S05]  /*ac40*/  BRA `(.L_x_92) ;  /* 0xffffffe400147947 */ /* 0x000fea000383ffff */
.L_x_41:
[----:B------:R-:W-:Y:S01]  /*ac50*/  BSSY B0, `(.L_x_93) ;  /* 0x0000006000007945 */ /* 0x000fe20003800000 */
[----:B------:R-:W-:-:S07]  /*ac60*/  IMAD.MOV.U32 R15, RZ, RZ, -0x1 ;  /* 0xffffffffff0f7424 */ /* 0x000fce00078e00ff */
[----:B-1----:R-:W-:Y:S05]  /*ac70*/  WARPSYNC.COLLECTIVE R15, `(.L_x_94) ;  /* 0x000000000f0c7348 */ /* 0x002fea0003c00000 */
[----:B------:R-:W-:Y:S02]  /*ac80*/  ELECT P6, UR62, PT ;  /* 0x00000000003e782f */ /* 0x000fe400038c0000 */
[----:B------:R-:W-:Y:S01]  /*ac90*/  MOV R14, UR62 ;  /* 0x0000003e000e7c02 */ /* 0x000fe20008000f00 */
[----:B-1----:R-:W-:Y:S10]  /*aca0*/  ENDCOLLECTIVE ;  /* 0x000000000000791b */ /* 0x002ff40003800000 */
.L_x_94:
[----:B------:R-:W-:Y:S05]  /*acb0*/  BSYNC B0 ;  /* 0x0000000000007941 */ /* 0x000fea0003800000 */
.L_x_93:
[----:B------:R-:W-:Y:S05]  /*acc0*/  BRA `(.L_x_95) ;  /* 0xffffffe400187947 */ /* 0x000fea000383ffff */
.L_x_44:
[----:B---3--:R3:W4:Y:S02]  /*acd0*/  SYNCS.PHASECHK.TRANS64.TRYWAIT P3, [R11+URZ+0x13280], R10 ;  /* 0x0132800a0b0075a7 */ /* 0x008724000806017f */
[----:B----4-:R-:W-:Y:S05]  /*ace0*/  @!P3 NANOSLEEP.SYNCS 0x989680 ;  /* 0x009896800000b95d */ /* 0x010fea0003900000 */
[----:B------:R-:W4:Y:S02]  /*acf0*/  @!P3 SYNCS.PHASECHK.TRANS64 P3, [R11+URZ+0x13280], R10 ;  /* 0x0132800a0b00b5a7 */ /* 0x000f24000806007f */
[----:B----4-:R-:W-:Y:S05]  /*ad00*/  @!P3 BRA `(.L_x_44) ;  /* 0xfffffffc00f0b947 */ /* 0x010fea000383ffff */
[----:B------:R-:W-:Y:S05]  /*ad10*/  BRA `(.L_x_96) ;  /* 0xffffffe4006c7947 */ /* 0x000fea000383ffff */
.L_x_46:
[----:B--2---:R2:W4:Y:S02]  /*ad20*/  SYNCS.PHASECHK.TRANS64.TRYWAIT P3, [R11+URZ+0x13240], R10 ;  /* 0x0132400a0b0075a7 */ /* 0x004524000806017f */
[----:B----4-:R-:W-:Y:S05]  /*ad30*/  @!P3 NANOSLEEP.SYNCS 0x989680 ;  /* 0x009896800000b95d */ /* 0x010fea0003900000 */
[----:B------:R-:W4:Y:S02]  /*ad40*/  @!P3 SYNCS.PHASECHK.TRANS64 P3, [R11+URZ+0x13240], R10 ;  /* 0x0132400a0b00b5a7 */ /* 0x000f24000806007f */
[----:B----4-:R-:W-:Y:S05]  /*ad50*/  @!P3 BRA `(.L_x_46) ;  /* 0xfffffffc00f0b947 */ /* 0x010fea000383ffff */
[----:B------:R-:W-:Y:S05]  /*ad60*/  BRA `(.L_x_97) ;  /* 0xffffffe400b87947 */ /* 0x000fea000383ffff */
.L_x_48:
[----:B------:R-:W-:-:S04]  /*ad70*/  IMAD.U32 R5, RZ, RZ, UR40 ;  /* 0x00000028ff057e24 */ /* 0x000fc8000f8e00ff */
[----:B------:R1:W1:Y:S03]  /*ad80*/  SYNCS.PHASECHK.TRANS64.TRYWAIT P0, [R5+URZ+0x13220], R4 ;  /* 0x01322004050075a7 */ /* 0x000266000800017f */
[----:B-1----:R-:W-:Y:S05]  /*ad90*/  @!P0 NANOSLEEP.SYNCS 0x989680 ;  /* 0x009896800000895d */ /* 0x002fea0003900000 */
[----:B------:R-:W1:Y:S02]  /*ada0*/  @!P0 SYNCS.PHASECHK.TRANS64 P0, [R5+URZ+0x13220], R4 ;  /* 0x01322004050085a7 */ /* 0x000e64000800007f */
[----:B-1----:R-:W-:Y:S05]  /*adb0*/  @!P0 BRA `(.L_x_48) ;  /* 0xfffffffc00ec8947 */ /* 0x002fea000383ffff */
[----:B------:R-:W-:Y:S05]  /*adc0*/  BRA `(.L_x_98) ;  /* 0xffffffe800487947 */ /* 0x000fea000383ffff */
.L_x_54:
[----:B---3--:R3:W4:Y:S02]  /*add0*/  SYNCS.PHASECHK.TRANS64.TRYWAIT P0, [R8+URZ+0x13280], R9 ;  /* 0x01328009080075a7 */ /* 0x008724000800017f */
[----:B----4-:R-:W-:Y:S05]  /*ade0*/  @!P0 NANOSLEEP.SYNCS 0x989680 ;  /* 0x009896800000895d */ /* 0x010fea0003900000 */
[----:B------:R-:W4:Y:S02]  /*adf0*/  @!P0 SYNCS.PHASECHK.TRANS64 P0, [R8+URZ+0x13280], R9 ;  /* 0x01328009080085a7 */ /* 0x000f24000800007f */
[----:B----4-:R-:W-:Y:S05]  /*ae00*/  @!P0 BRA `(.L_x_54) ;  /* 0xfffffffc00f08947 */ /* 0x010fea000383ffff */
[----:B------:R-:W-:Y:S05]  /*ae10*/  BRA `(.L_x_99) ;  /* 0xffffffe800d87947 */ /* 0x000fea000383ffff */
.L_x_59:
[----:B--2---:R2:W4:Y:S02]  /*ae20*/  SYNCS.PHASECHK.TRANS64.TRYWAIT P0, [R8+URZ+0x13240], R9 ;  /* 0x01324009080075a7 */ /* 0x004524000800017f */
[----:B----4-:R-:W-:Y:S05]  /*ae30*/  @!P0 NANOSLEEP.SYNCS 0x989680 ;  /* 0x009896800000895d */ /* 0x010fea0003900000 */
[----:B------:R-:W4:Y:S02]  /*ae40*/  @!P0 SYNCS.PHASECHK.TRANS64 P0, [R8+URZ+0x13240], R9 ;  /* 0x01324009080085a7 */ /* 0x000f24000800007f */
[----:B----4-:R-:W-:Y:S05]  /*ae50*/  @!P0 BRA `(.L_x_59) ;  /* 0xfffffffc00f08947 */ /* 0x010fea000383ffff */
[----:B------:R-:W-:Y:S05]  /*ae60*/  BRA `(.L_x_100) ;  /* 0xffffffec004c7947 */ /* 0x000fea000383ffff */
.L_x_65:
[----:B----4-:R4:W1:Y:S02]  /*ae70*/  SYNCS.PHASECHK.TRANS64.TRYWAIT P3, [R13+URZ+0x13270], R4 ;  /* 0x013270040d0075a7 */ /* 0x010864000806017f */
[----:B-1----:R-:W-:Y:S05]  /*ae80*/  @!P3 NANOSLEEP.SYNCS 0x989680 ;  /* 0x009896800000b95d */ /* 0x002fea0003900000 */
[----:B------:R-:W1:Y:S02]  /*ae90*/  @!P3 SYNCS.PHASECHK.TRANS64 P3, [R13+URZ+0x13270], R4 ;  /* 0x013270040d00b5a7 */ /* 0x000e64000806007f */
[----:B-1----:R-:W-:Y:S05]  /*aea0*/  @!P3 BRA `(.L_x_65) ;  /* 0xfffffffc00f0b947 */ /* 0x002fea000383ffff */
[----:B------:R-:W-:Y:S05]  /*aeb0*/  BRA `(.L_x_101) ;  /* 0xffffffec00e07947 */ /* 0x000fea000383ffff */
.L_x_67:
[----:B--2---:R2:W3:Y:S02]  /*aec0*/  SYNCS.PHASECHK.TRANS64.TRYWAIT P3, [R13+URZ+0x13260], R4 ;  /* 0x013260040d0075a7 */ /* 0x0044e4000806017f */
[----:B---3--:R-:W-:Y:S05]  /*aed0*/  @!P3 NANOSLEEP.SYNCS 0x989680 ;  /* 0x009896800000b95d */ /* 0x008fea0003900000 */
[----:B------:R-:W3:Y:S02]  /*aee0*/  @!P3 SYNCS.PHASECHK.TRANS64 P3, [R13+URZ+0x13260], R4 ;  /* 0x013260040d00b5a7 */ /* 0x000ee4000806007f */
[----:B---3--:R-:W-:Y:S05]  /*aef0*/  @!P3 BRA `(.L_x_67) ;  /* 0xfffffffc00f0b947 */ /* 0x008fea000383ffff */
[----:B------:R-:W-:Y:S05]  /*af00*/  BRA `(.L_x_102) ;  /* 0xffffffec00ec7947 */ /* 0x000fea000383ffff */
.L_x_72:
[----:B---3--:R3:W1:Y:S02]  /*af10*/  SYNCS.PHASECHK.TRANS64.TRYWAIT P0, [R0+URZ+0x13270], R3 ;  /* 0x01327003000075a7 */ /* 0x008664000800017f */
[----:B-1----:R-:W-:Y:S05]  /*af20*/  @!P0 NANOSLEEP.SYNCS 0x989680 ;  /* 0x009896800000895d */ /* 0x002fea0003900000 */
[----:B------:R-:W1:Y:S02]  /*af30*/  @!P0 SYNCS.PHASECHK.TRANS64 P0, [R0+URZ+0x13270], R3 ;  /* 0x01327003000085a7 */ /* 0x000e64000800007f */
[----:B-1----:R-:W-:Y:S05]  /*af40*/  @!P0 BRA `(.L_x_72) ;  /* 0xfffffffc00f08947 */ /* 0x002fea000383ffff */
[----:B------:R-:W-:Y:S05]  /*af50*/  BRA `(.L_x_103) ;  /* 0xfffffff000d47947 */ /* 0x000fea000383ffff */
.L_x_74:
[----:B---3--:R3:W1:Y:S02]  /*af60*/  SYNCS.PHASECHK.TRANS64.TRYWAIT P0, [R0+URZ+0x13260], R5 ;  /* 0x01326005000075a7 */ /* 0x008664000800017f */
[----:B-1----:R-:W-:Y:S05]  /*af70*/  @!P0 NANOSLEEP.SYNCS 0x989680 ;  /* 0x009896800000895d */ /* 0x002fea0003900000 */
[----:B------:R-:W1:Y:S02]  /*af80*/  @!P0 SYNCS.PHASECHK.TRANS64 P0, [R0+URZ+0x13260], R5 ;  /* 0x01326005000085a7 */ /* 0x000e64000800007f */
[----:B-1----:R-:W-:Y:S05]  /*af90*/  @!P0 BRA `(.L_x_74) ;  /* 0xfffffffc00f08947 */ /* 0x002fea000383ffff */
[----:B------:R-:W-:Y:S05]  /*afa0*/  BRA `(.L_x_104) ;  /* 0xfffffff000e07947 */ /* 0x000fea000383ffff */
.L_x_77:
[----:B--2---:R2:W3:Y:S02]  /*afb0*/  SYNCS.PHASECHK.TRANS64.TRYWAIT P0, [R6+URZ+0x13220], R0 ;  /* 0x01322000060075a7 */ /* 0x0044e4000800017f */
[----:B---3--:R-:W-:Y:S05]  /*afc0*/  @!P0 NANOSLEEP.SYNCS 0x989680 ;  /* 0x009896800000895d */ /* 0x008fea0003900000 */
[----:B------:R-:W3:Y:S02]  /*afd0*/  @!P0 SYNCS.PHASECHK.TRANS64 P0, [R6+URZ+0x13220], R0 ;  /* 0x01322000060085a7 */ /* 0x000ee4000800007f */
[----:B---3--:R-:W-:Y:S05]  /*afe0*/  @!P0 BRA `(.L_x_77) ;  /* 0xfffffffc00f08947 */ /* 0x008fea000383ffff */
[----:B------:R-:W-:Y:S05]  /*aff0*/  BRA `(.L_x_105) ;  /* 0xfffffff400cc7947 */ /* 0x000fea000383ffff */
.L_x_81:
[----:B-1----:R1:W2:Y:S02]  /*b000*/  SYNCS.PHASECHK.TRANS64.TRYWAIT P1, [R5+URZ], R4 ;  /* 0x00000004050075a7 */ /* 0x0022a4000802017f */
[----:B--2---:R-:W-:Y:S05]  /*b010*/  @!P1 NANOSLEEP.SYNCS 0x989680 ;  /* 0x009896800000995d */ /* 0x004fea0003900000 */
[----:B------:R-:W2:Y:S02]  /*b020*/  @!P1 SYNCS.PHASECHK.TRANS64 P1, [R5+URZ], R4 ;  /* 0x00000004050095a7 */ /* 0x000ea4000802007f */
[----:B--2---:R-:W-:Y:S05]  /*b030*/  @!P1 BRA `(.L_x_81) ;  /* 0xfffffffc00f09947 */ /* 0x004fea000383ffff */
[----:B------:R-:W-:Y:S05]  /*b040*/  BRA `(.L_x_106) ;  /* 0xfffffff800147947 */ /* 0x000fea000383ffff */
.L_x_82:
[----:B--2---:R2:W3:Y:S02]  /*b050*/  SYNCS.PHASECHK.TRANS64.TRYWAIT P1, [R9+URZ], R0 ;  /* 0x00000000090075a7 */ /* 0x0044e4000802017f */
[----:B---3--:R-:W-:Y:S05]  /*b060*/  @!P1 NANOSLEEP.SYNCS 0x989680 ;  /* 0x009896800000995d */ /* 0x008fea0003900000 */
[----:B------:R-:W3:Y:S02]  /*b070*/  @!P1 SYNCS.PHASECHK.TRANS64 P1, [R9+URZ], R0 ;  /* 0x00000000090095a7 */ /* 0x000ee4000802007f */
[----:B---3--:R-:W-:Y:S05]  /*b080*/  @!P1 BRA `(.L_x_82) ;  /* 0xfffffffc00f09947 */ /* 0x008fea000383ffff */
[----:B------:R-:W-:Y:S05]  /*b090*/  BRA `(.L_x_107) ;  /* 0xfffffff800087947 */ /* 0x000fea000383ffff */
.L_x_84:
[----:B---3--:R3:W4:Y:S02]  /*b0a0*/  SYNCS.PHASECHK.TRANS64.TRYWAIT P1, [R19+URZ+0x13260], R4 ;  /* 0x01326004130075a7 */ /* 0x008724000802017f */
[----:B----4-:R-:W-:Y:S05]  /*b0b0*/  @!P1 NANOSLEEP.SYNCS 0x989680 ;  /* 0x009896800000995d */ /* 0x010fea0003900000 */
[----:B------:R-:W4:Y:S02]  /*b0c0*/  @!P1 SYNCS.PHASECHK.TRANS64 P1, [R19+URZ+0x13260], R4 ;  /* 0x01326004130095a7 */ /* 0x000f24000802007f */
[----:B----4-:R-:W-:Y:S05]  /*b0d0*/  @!P1 BRA `(.L_x_84) ;  /* 0xfffffffc00f09947 */ /* 0x010fea000383ffff */
[----:B------:R-:W-:Y:S05]  /*b0e0*/  BRA `(.L_x_108) ;  /* 0xfffffff800087947 */ /* 0x000fea000383ffff */
.L_x_86:
[----:B----4-:R4:W1:Y:S02]  /*b0f0*/  SYNCS.PHASECHK.TRANS64.TRYWAIT P1, [R7+URZ+0x13260], R0 ;  /* 0x01326000070075a7 */ /* 0x010864000802017f */
[----:B-1----:R-:W-:Y:S05]  /*b100*/  @!P1 NANOSLEEP.SYNCS 0x989680 ;  /* 0x009896800000995d */ /* 0x002fea0003900000 */
[----:B------:R-:W1:Y:S02]  /*b110*/  @!P1 SYNCS.PHASECHK.TRANS64 P1, [R7+URZ+0x13260], R0 ;  /* 0x01326000070095a7 */ /* 0x000e64000802007f */
[----:B-1----:R-:W-:Y:S05]  /*b120*/  @!P1 BRA `(.L_x_86) ;  /* 0xfffffffc00f09947 */ /* 0x002fea000383ffff */
[----:B------:R-:W-:Y:S05]  /*b130*/  BRA `(.L_x_109) ;  /* 0xfffffff800087947 */ /* 0x000fea000383ffff */
.L_x_88:
[----:B------:R1:W1:Y:S02]  /*b140*/  SYNCS.PHASECHK.TRANS64.TRYWAIT P0, [R19+URZ+0x13280], R4 ;  /* 0x01328004130075a7 */ /* 0x000264000800017f */
[----:B-1----:R-:W-:Y:S05]  /*b150*/  @!P0 NANOSLEEP.SYNCS 0x989680 ;  /* 0x009896800000895d */ /* 0x002fea0003900000 */
[----:B------:R-:W1:Y:S02]  /*b160*/  @!P0 SYNCS.PHASECHK.TRANS64 P0, [R19+URZ+0x13280], R4 ;  /* 0x01328004130085a7 */ /* 0x000e64000800007f */
[----:B-1----:R-:W-:Y:S05]  /*b170*/  @!P0 BRA `(.L_x_88) ;  /* 0xfffffffc00f08947 */ /* 0x002fea000383ffff */
[----:B------:R-:W-:Y:S05]  /*b180*/  BRA `(.L_x_89) ;  /* 0xfffffff800047947 */ /* 0x000fea000383ffff */
.L_x_110:
[----:B------:R-:W-:-:S00]  /*b190*/  BRA `(.L_x_110) ;  /* 0xfffffffc00fc7947 */ /* 0x000fc0000383ffff */
[----:B------:R-:W-:-:S00]  /*b1a0*/  NOP ;  /* 0x0000000000007918 */ /* 0x000fc00000000000 */
        /* <DEDUP_REMOVED lines=13> */
.L_x_2162:


//--------------------- .text._ZN7cutlass13device_kernelIN5flash11enable_sm90INS1_16FlashAttnFwdSm90INS1_25CollectiveMainloopFwdSm90ILi2EN4cute5tupleIJNS5_1CILi1EEES8_S8_EEENS6_IJNS7_ILi192EEENS7_ILi160EEENS7_ILi64EEEEEELi64ENS_12float_e4m3_tEfNS_4arch4Sm90ELb0ELb0ELb1ELb1ELb0ELb0ELb0ELb1ELb1ELb0ELb0ELb0EEENS1_21CollectiveEpilogueFwdINS6_IJSA_SC_SB_EEES9_NS_10bfloat16_tESG_Li384ELb1ELb0ELb0ELb1EEENS1_36VarlenDynamicPersistentTileSchedulerILi192ELi160ELi384ELi128ELb0ELb0ELb1ELb0ELb1ELb1EEEEEEEEEvNT_6ParamsE --------------------------
	.section	.text._ZN7cutlass13device_kernelIN5flash11enable_sm90INS1_16FlashAttnFwdSm90INS1_25CollectiveMainloopFwdSm90ILi2EN4cute5tupleIJNS5_1CILi1EEES8_S8_EEENS6_IJNS7_ILi192EEENS7_ILi160EEENS7_ILi64EEEEEELi64ENS_12float_e4m3_tEfNS_4arch4Sm90ELb0ELb0ELb1ELb1ELb0ELb0ELb0ELb1ELb1ELb0ELb0ELb0EEENS1_21CollectiveEpilogueFwdINS6_IJSA_SC_SB_EEES9_NS_10bfloat16_tESG_Li384ELb1ELb0ELb0ELb1EEENS1_36VarlenDynamicPersistentTileSchedulerILi192ELi160ELi384ELi128ELb0ELb0ELb1ELb0ELb1ELb1EEEEEEEEEvNT_6ParamsE,"ax",@progbits
	.align	128
.text._ZN7cutlass13device_kernelIN5flash11enable_sm90INS1_16FlashAttnFwdSm90INS1_25CollectiveMainloopFwdSm90ILi2EN4cute5tupleIJNS5_1CILi1EEES8_S8_EEENS6_IJNS7_ILi192EEENS7_ILi160EEENS7_ILi64EEEEEELi64ENS_12float_e4m3_tEfNS_4arch4Sm90ELb0ELb0ELb1ELb1ELb0ELb0ELb0ELb1ELb1ELb0ELb0ELb0EEENS1_21CollectiveEpilogueFwdINS6_IJSA_SC_SB_EEES9_NS_10bfloat16_tESG_Li384ELb1ELb0ELb0ELb1EEENS1_36VarlenDynamicPersistentTileSchedulerILi192ELi160ELi384ELi128ELb0ELb0ELb1ELb0ELb1ELb1EEEEEEEEEvNT_6ParamsE:
        .type           _ZN7cutlass13device_kernelIN5flash11enable_sm90INS1_16FlashAttnFwdSm90INS1_25CollectiveMainloopFwdSm90ILi2EN4cute5tupleIJNS5_1CILi1EEES8_S8_EEENS6_IJNS7_ILi192EEENS7_ILi160EEENS7_ILi64EEEEEELi64ENS_12float_e4m3_tEfNS_4arch4Sm90ELb0ELb0ELb1ELb1ELb0ELb0ELb0ELb1ELb1ELb0ELb0ELb0EEENS1_21CollectiveEpilogueFwdINS6_IJSA_SC_SB_EEES9_NS_10bfloat16_tESG_Li384ELb1ELb0ELb0ELb1EEENS1_36VarlenDynamicPersistentTileSchedulerILi192ELi160ELi384ELi128ELb0ELb0ELb1ELb0ELb1ELb1EEEEEEEEEvNT_6ParamsE,@function
        .size           _ZN7cutlass13device_kernelIN5flash11enable_sm90INS1_16FlashAttnFwdSm90INS1_25CollectiveMainloopFwdSm90ILi2EN4cute5tupleIJNS5_1CILi1EEES8_S8_EEENS6_IJNS7_ILi192EEENS7_ILi160EEENS7_ILi64EEEEEELi64ENS_12float_e4m3_tEfNS_4arch4Sm90ELb0ELb0ELb1ELb1ELb0ELb0ELb0ELb1ELb1ELb0ELb0ELb0EEENS1_21CollectiveEpilogueFwdINS6_IJSA_SC_SB_EEES9_NS_10bfloat16_tESG_Li384ELb1ELb0ELb0ELb1EEENS1_36VarlenDynamicPersistentTileSchedulerILi192ELi160ELi384ELi128ELb0ELb0ELb1ELb0ELb1ELb1EEEEEEEEEvNT_6ParamsE,(.L_x_2163 - _ZN7cutlass13device_kernelIN5flash11enable_sm90INS1_16FlashAttnFwdSm90INS1_25CollectiveMainloopFwdSm90ILi2EN4cute5tupleIJNS5_1CILi1EEES8_S8_EEENS6_IJNS7_ILi192EEENS7_ILi160EEENS7_ILi64EEEEEELi64ENS_12float_e4m3_tEfNS_4arch4Sm90ELb0ELb0ELb1ELb1ELb0ELb0ELb0ELb1ELb1ELb0ELb0ELb0EEENS1_21CollectiveEpilogueFwdINS6_IJSA_SC_SB_EEES9_NS_10bfloat16_tESG_Li384ELb1ELb0ELb0ELb1EEENS1_36VarlenDynamicPersistentTileSchedulerILi192ELi160ELi384ELi128ELb0ELb0ELb1ELb0ELb1ELb1EEEEEEEEEvNT_6ParamsE)
        .other          _ZN7cutlass13device_kernelIN5flash11enable_sm90INS1_16FlashAttnFwdSm90INS1_25CollectiveMainloopFwdSm90ILi2EN4cute5tupleIJNS5_1CILi1EEES8_S8_EEENS6_IJNS7_ILi192EEENS7_ILi160EEENS7_ILi64EEEEEELi64ENS_12float_e4m3_tEfNS_4arch4Sm90ELb0ELb0ELb1ELb1ELb0ELb0ELb0ELb1ELb1ELb0ELb0ELb0EEENS1_21CollectiveEpilogueFwdINS6_IJSA_SC_SB_EEES9_NS_10bfloat16_tESG_Li384ELb1ELb0ELb0ELb1EEENS1_36VarlenDynamicPersistentTileSchedulerILi192ELi160ELi384ELi128ELb0ELb0ELb1ELb0ELb1ELb1EEEEEEEEEvNT_6ParamsE,@"STO_CUDA_ENTRY STV_DEFAULT"
_ZN7cutlass13device_kernelIN5flash11enable_sm90INS1_16FlashAttnFwdSm90INS1_25CollectiveMainloopFwdSm90ILi2EN4cute5tupleIJNS5_1CILi1EEES8_S8_EEENS6_IJNS7_ILi192EEENS7_ILi160EEENS7_ILi64EEEEEELi64ENS_12float_e4m3_tEfNS_4arch4Sm90ELb0ELb0ELb1ELb1ELb0ELb0ELb0ELb1ELb1ELb0ELb0ELb0EEENS1_21CollectiveEpilogueFwdINS6_IJSA_SC_SB_EEES9_NS_10bfloat16_tESG_Li384ELb1ELb0ELb0ELb1EEENS1_36VarlenDynamicPersistentTileSchedulerILi192ELi160ELi384ELi128ELb0ELb0ELb1ELb0ELb1ELb1EEEEEEEEEvNT_6ParamsE:
[----:B------:R-:W0:Y:S02]  /*0000*/  LDC R1, c[0x0][0x28] ;  /* 0x00000a00ff017b82 */ /* 0x000e240000000800 */
[----:B0-----:R-:W-:Y:S01]  /*0010*/  VIADD R1, R1, 0xfffffff8 ;  /* 0xfffffff801017836 */ /* 0x001fe20000000000 */
[----:B------:R-:W0:Y:S01]  /*0020*/  S2R R3, SR_TID.X ;  /* 0x0000000000037919 */ /* 0x000e220000002100 */
[----:B------:R-:W-:Y:S01]  /*0030*/  ELECT P0, URZ, PT ;  /* 0x00000000003f782f */ /* 0x000fe20003800000 */
[----:B------:R-:W-:Y:S01]  /*0040*/  BSSY B0, `(.L_x_111) ;  /* 0x0000011000007945 */ /* 0x000fe20003800000 */
[----:B0-----:R-:W-:-:S05]  /*0050*/  SHF.R.U32.HI R0, RZ, 0x5, R3 ;  /* 0x00000005ff007819 */ /* 0x001fca0000011603 */
[----:B------:R-:W0:Y:S02]  /*0060*/  SHFL.IDX PT, R2, R0, RZ, 0x1f ;  /* 0x00001fff00027589 */ /* 0x000e2400000e0000 */
[----:B0-----:R-:W-:Y:S02]  /*0070*/  ISETP.EQ.AND P0, PT, R2, RZ, P0 ;  /* 0x000000ff0200720c */ /* 0x001fe40000702270 */
[----:B------:R-:W-:-:S11]  /*0080*/  SHF.R.U32.HI R2, RZ, 0x7, R3 ;  /* 0x00000007ff027819 */ /* 0x000fd60000011603 */
[----:B------:R-:W-:Y:S05]  /*0090*/  @!P0 BRA `(.L_x_112) ;  /* 0x00000000002c8947 */ /* 0x000fea0003800000 */
[----:B------:R-:W-:Y:S02]  /*00a0*/  ULDC.64 UR4, c[0x0][0x198] ;  /* 0x0000660000047ab9 */ /* 0x000fe40000000a00 */
[----:B------:R-:W-:Y:S02]  /*00b0*/  UIADD3 UR6, UP0, UR4, 0x270, URZ ;  /* 0x0000027004067890 */ /* 0x000fe4000ff1e03f */
[----:B------:R-:W-:Y:S02]  /*00c0*/  UIADD3 UR8, UP1, UR4, 0x370, URZ ;  /* 0x0000037004087890 */ /* 0x000fe4000ff3e03f */
[----:B------:R-:W-:Y:S02]  /*00d0*/  UIADD3 UR4, UP2, UR4, 0x470, URZ ;  /* 0x0000047004047890 */ /* 0x000fe4000ff5e03f */
[----:B------:R-:W-:Y:S02]  /*00e0*/  UIADD3.X UR7, URZ, UR5, URZ, UP0, !UPT ;  /* 0x000000053f077290 */ /* 0x000fe400087fe43f */
[----:B------:R-:W-:-:S02]  /*00f0*/  UIADD3.X UR9, URZ, UR5, URZ, UP1, !UPT ;  /* 0x000000053f097290 */ /* 0x000fc40008ffe43f */
[----:B------:R-:W-:-:S05]  /*0100*/  UIADD3.X UR5, URZ, UR5, URZ, UP2, !UPT ;  /* 0x000000053f057290 */ /* 0x000fca00097fe43f */
[----:B------:R0:W-:Y:S02]  /*0110*/  UTMACCTL.PF [UR6] ;  /* 0x00000000060079b9 */ /* 0x0001e40008040000 */
[----:B------:R0:W-:Y:S02]  /*0120*/  UTMACCTL.PF [UR8] ;  /* 0x00000000080079b9 */ /* 0x0001e40008040000 */
[----:B------:R0:W-:Y:S02]  /*0130*/  UTMACCTL.PF [UR4] ;  /* 0x00000000040079b9 */ /* 0x0001e40008040000 */
[----:B0-----:R-:W-:Y:S01]  /*0140*/  NOP ;  /* 0x0000000000007918 */ /* 0x001fe20000000000 */
.L_x_112:
[----:B------:R-:W-:Y:S05]  /*0150*/  BSYNC B0 ;  /* 0x0000000000007941 */ /* 0x000fea0003800000 */
.L_x_111:
[----:B------:R-:W-:Y:S01]  /*0160*/  VOTEU.ANY UP0, P0 ;  /* 0x00000000003f7886 */ /* 0x000fe20000000100 */
[----:B------:R-:W0:Y:S01]  /*0170*/  SHFL.IDX PT, R2, R2, RZ, 0x1f ;  /* 0x00001fff02027589 */ /* 0x000e2200000e0000 */
[----:B------:R-:W-:Y:S01]  /*0180*/  UMOV UR4, 0x1 ;  /* 0x0000000100047882 */ /* 0x000fe20000000000 */
[----:B------:R-:W-:Y:S01]  /*0190*/  UMOV UR7, 0x180 ;  /* 0x0000018000077882 */ /* 0x000fe20000000000 */
[----:B------:R-:W-:Y:S01]  /*01a0*/  VOTEU.ANY UP1, P0 ;  /* 0x00000000003f7886 */ /* 0x000fe20000020100 */
[----:B------:R-:W1:Y:S01]  /*01b0*/  @UP0 S2UR UR8, SR_CgaCtaId ;  /* 0x00000000000809c3 */ /* 0x000e620000008800 */
[----:B------:R-:W2:Y:S01]  /*01c0*/  SHFL.IDX PT, R3, R0, RZ, 0x1f ;  /* 0x00001fff00037589 */ /* 0x000ea200000e0000 */
[----:B------:R-:W-:Y:S01]  /*01d0*/  @UP0 UMOV UR6, 0x400 ;  /* 0x0000040000060882 */ /* 0x000fe20000000000 */
[----:B------:R-:W-:-:S04]  /*01e0*/  @UP0 UIADD3 UR4, -UR4, 0x100000, URZ ;  /* 0x0010000004040890 */ /* 0x000fc8000fffe13f */
[----:B------:R-:W-:Y:S02]  /*01f0*/  @UP0 USHF.L.U32 UR5, UR4, 0xb, URZ ;  /* 0x0000000b04050899 */ /* 0x000fe4000800063f */
[----:B------:R-:W-:Y:S01]  /*0200*/  @UP0 USHF.L.U32 UR4, UR4, 0x1, URZ ;  /* 0x0000000104040899 */ /* 0x000fe2000800063f */
[----:B------:R-:W-:Y:S01]  /*0210*/  VOTEU.ANY UP2, P0 ;  /* 0x00000000003f7886 */ /* 0x000fe20000040100 */
[----:B0-----:R-:W-:Y:S01]  /*0220*/  R2UR UR9, R2 ;  /* 0x00000000020972ca */ /* 0x001fe200000e0000 */
[----:B-1----:R-:W-:Y:S01]  /*0230*/  @UP0 ULEA UR8, UR8, UR6, 0x18 ;  /* 0x0000000608080291 */ /* 0x002fe2000f8ec03f */
[----:B--2---:R-:W-:Y:S01]  /*0240*/  ISETP.NE.AND P1, PT, R3, RZ, PT ;  /* 0x000000ff0300720c */ /* 0x004fe20003f25270 */
[----:B------:R-:W-:-:S04]  /*0250*/  @UP0 UIADD3 UR6, -UR7, 0x100000, URZ ;  /* 0x0010000007060890 */ /* 0x000fc8000fffe13f */
[----:B------:R-:W-:Y:S02]  /*0260*/  @UP0 USHF.L.U32 UR7, UR6, 0xb, URZ ;  /* 0x0000000b06070899 */ /* 0x000fe4000800063f */
[----:B------:R-:W-:-:S04]  /*0270*/  @UP0 USHF.L.U32 UR6, UR6, 0x1, URZ ;  /* 0x0000000106060899 */ /* 0x000fc8000800063f */
[----:B------:R-:W-:Y:S01]  /*0280*/  UISETP.NE.AND UP0, UPT, UR9, URZ, UPT ;  /* 0x0000003f0900728c */ /* 0x000fe2000bf05270 */
[----:B------:R-:W0:Y:S02]  /*0290*/  FENCE.VIEW.ASYNC.S ;  /* 0x00000000000073c6 */ /* 0x000e240000000000 */
[----:B0-----:R0:W1:Y:S05]  /*02a0*/  @UP1 SYNCS.EXCH.64 URZ, [UR8+0x13200], UR4 ;  /* 0x01320004083f15b2 */ /* 0x00106a0008000100 */
[----:B------:R0:W2:Y:S01]  /*02b0*/  @UP2 SYNCS.EXCH.64 URZ, [UR8+0x13220], UR6 ;  /* 0x01322006083f25b2 */ /* 0x0000a20008000100 */
[----:B------:R-:W-:Y:S05]  /*02c0*/  @P1 BRA `(.L_x_113) ;  /* 0x0000000000481947 */ /* 0x000fea0003800000 */
[----:B0-----:R-:W0:Y:S01]  /*02d0*/  S2UR UR5, SR_CgaCtaId ;  /* 0x00000000000579c3 */ /* 0x001e220000008800 */
[----:B------:R-:W-:Y:S01]  /*02e0*/  UMOV UR4, 0x400 ;  /* 0x0000040000047882 */ /* 0x000fe20000000000 */
[----:B------:R-:W-:Y:S01]  /*02f0*/  UMOV UR6, 0x1 ;  /* 0x0000000100067882 */ /* 0x000fe20000000000 */
[----:B------:R-:W-:Y:S01]  /*0300*/  UMOV UR9, 0x3 ;  /* 0x0000000300097882 */ /* 0x000fe20000000000 */
[----:B------:R-:W-:-:S04]  /*0310*/  UIADD3 UR6, -UR6, 0x100000, URZ ;  /* 0x0010000006067890 */ /* 0x000fc8000fffe13f */
[----:B------:R-:W-:Y:S02]  /*0320*/  USHF.L.U32 UR7, UR6, 0xb, URZ ;  /* 0x0000000b06077899 */ /* 0x000fe4000800063f */
[----:B------:R-:W-:Y:S01]  /*0330*/  USHF.L.U32 UR6, UR6, 0x1, URZ ;  /* 0x0000000106067899 */ /* 0x000fe2000800063f */
[----:B------:R-:W-:Y:S01]  /*0340*/  ELECT P0, URZ, PT ;  /* 0x00000000003f782f */ /* 0x000fe20003800000 */
[----:B0-----:R-:W-:Y:S02]  /*0350*/  ULEA UR8, UR5, UR4, 0x18 ;  /* 0x0000000405087291 */ /* 0x001fe4000f8ec03f */
[----:B------:R-:W-:-:S04]  /*0360*/  UIADD3 UR4, -UR9, 0x100000, URZ ;  /* 0x0010000009047890 */ /* 0x000fc8000fffe13f */
[----:B------:R-:W-:Y:S02]  /*0370*/  USHF.L.U32 UR5, UR4, 0xb, URZ ;  /* 0x0000000b04057899 */ /* 0x000fe4000800063f */
[----:B------:R-:W-:Y:S01]  /*0380*/  USHF.L.U32 UR4, UR4, 0x1, URZ ;  /* 0x0000000104047899 */ /* 0x000fe2000800063f */
[----:B------:R-:W0:Y:S03]  /*0390*/  FENCE.VIEW.ASYNC.S ;  /* 0x00000000000073c6 */ /* 0x000e260000000000 */
[----:B0-----:R3:W4:Y:S08]  /*03a0*/  SYNCS.EXCH.64 URZ, [UR8+0x13230], UR6 ;  /* 0x01323006083f75b2 */ /* 0x0017300008000100 */
[----:B------:R3:W0:Y:S01]  /*03b0*/  SYNCS.EXCH.64 URZ, [UR8+0x13240], UR4 ;  /* 0x01324004083f75b2 */ /* 0x0006220008000100 */
[----:B------:R3:W0:Y:S01]  /*03c0*/  SYNCS.EXCH.64 URZ, [UR8+0x13238], UR6 ;  /* 0x01323806083f75b2 */ /* 0x0006220008000100 */
[----:B------:R3:W0:Y:S02]  /*03d0*/  SYNCS.EXCH.64 URZ, [UR8+0x13248], UR4 ;  /* 0x01324804083f75b2 */ /* 0x0006240008000100 */
[----:B---3--:R-:W-:Y:S01]  /*03e0*/  NOP ;  /* 0x0000000000007918 */ /* 0x008fe20000000000 */
.L_x_113:
[----:B------:R-:W3:Y:S01]  /*03f0*/  SHFL.IDX PT, R2, R0, RZ, 0x1f ;  /* 0x00001fff00027589 */ /* 0x000ee200000e0000 */
[----:B------:R-:W-:Y:S01]  /*0400*/  NOP ;  /* 0x0000000000007918 */ /* 0x000fe20000000000 */
[----:B---3--:R-:W-:-:S13]  /*0410*/  ISETP.NE.AND P0, PT, R2, RZ, PT ;  /* 0x000000ff0200720c */ /* 0x008fda0003f05270 */
[----:B------:R-:W-:Y:S05]  /*0420*/  @P0 BRA `(.L_x_114) ;  /* 0x0000000000480947 */ /* 0x000fea0003800000 */
[----:B0-----:R-:W0:Y:S01]  /*0430*/  S2UR UR5, SR_CgaCtaId ;  /* 0x00000000000579c3 */ /* 0x001e220000008800 */
[----:B------:R-:W-:Y:S01]  /*0440*/  UMOV UR4, 0x400 ;  /* 0x0000040000047882 */ /* 0x000fe20000000000 */
[----:B------:R-:W-:Y:S01]  /*0450*/  UMOV UR6, 0x80 ;  /* 0x0000008000067882 */ /* 0x000fe20000000000 */
[----:B------:R-:W-:Y:S01]  /*0460*/  UMOV UR7, 0x180 ;  /* 0x0000018000077882 */ /* 0x000fe20000000000 */
[----:B------:R-:W-:Y:S01]  /*0470*/  ELECT P0, URZ, PT ;  /* 0x00000000003f782f */ /* 0x000fe20003800000 */
[----:B0-----:R-:W-:Y:S02]  /*0480*/  ULEA UR8, UR5, UR4, 0x18 ;  /* 0x0000000405087291 */ /* 0x001fe4000f8ec03f */
[----:B------:R-:W-:-:S04]  /*0490*/  UIADD3 UR4, -UR6, 0x100000, URZ ;  /* 0x0010000006047890 */ /* 0x000fc8000fffe13f */
[----:B------:R-:W-:Y:S02]  /*04a0*/  USHF.L.U32 UR5, UR4, 0xb, URZ ;  /* 0x0000000b04057899 */ /* 0x000fe4000800063f */
[----:B------:R-:W-:Y:S02]  /*04b0*/  USHF.L.U32 UR4, UR4, 0x1, URZ ;  /* 0x0000000104047899 */ /* 0x000fe4000800063f */
[----:B------:R-:W-:-:S04]  /*04c0*/  UIADD3 UR6, -UR7, 0x100000, URZ ;  /* 0x0010000007067890 */ /* 0x000fc8000fffe13f */
[----:B------:R-:W-:Y:S02]  /*04d0*/  USHF.L.U32 UR7, UR6, 0xb, URZ ;  /* 0x0000000b06077899 */ /* 0x000fe4000800063f */
[----:B------:R-:W-:Y:S01]  /*04e0*/  USHF.L.U32 UR6, UR6, 0x1, URZ ;  /* 0x0000000106067899 */ /* 0x000fe2000800063f */
[----:B------:R-:W0:Y:S03]  /*04f0*/  FENCE.VIEW.ASYNC.S ;  /* 0x00000000000073c6 */ /* 0x000e260000000000 */
[----:B0-----:R3:W0:Y:S08]  /*0500*/  SYNCS.EXCH.64 URZ, [UR8+0x13250], UR4 ;  /* 0x01325004083f75b2 */ /* 0x0016300008000100 */
[----:B------:R3:W0:Y:S01]  /*0510*/  SYNCS.EXCH.64 URZ, [UR8+0x13260], UR6 ;  /* 0x01326006083f75b2 */ /* 0x0006220008000100 */
[----:B------:R3:W0:Y:S01]  /*0520*/  SYNCS.EXCH.64 URZ, [UR8+0x13258], UR4 ;  /* 0x01325804083f75b2 */ /* 0x0006220008000100 */
[----:B------:R3:W0:Y:S02]  /*0530*/  SYNCS.EXCH.64 URZ, [UR8+0x13268], UR6 ;  /* 0x01326806083f75b2 */ /* 0x0006240008000100 */
[----:B---3--:R-:W-:Y:S01]  /*0540*/  NOP ;  /* 0x0000000000007918 */ /* 0x008fe20000000000 */
.L_x_114:
[----:B------:R-:W3:Y:S01]  /*0550*/  SHFL.IDX PT, R2, R0, RZ, 0x1f ;  /* 0x00001fff00027589 */ /* 0x000ee200000e0000 */
[----:B------:R-:W-:Y:S01]  /*0560*/  NOP ;  /* 0x0000000000007918 */ /* 0x000fe20000000000 */
[----:B---3--:R-:W-:-:S13]  /*0570*/  ISETP.NE.AND P0, PT, R2, RZ, PT ;  /* 0x000000ff0200720c */ /* 0x008fda0003f05270 */
[----:B------:R-:W-:Y:S05]  /*0580*/  @P0 BRA `(.L_x_115) ;  /* 0x0000000000380947 */ /* 0x000fea0003800000 */
[----:B0-----:R-:W0:Y:S01]  /*0590*/  S2UR UR5, SR_CgaCtaId ;  /* 0x00000000000579c3 */ /* 0x001e220000008800 */
[----:B------:R-:W-:Y:S01]  /*05a0*/  UMOV UR4, 0x400 ;  /* 0x0000040000047882 */ /* 0x000fe20000000000 */
[----:B------:R-:W-:Y:S01]  /*05b0*/  UMOV UR7, 0x1 ;  /* 0x0000000100077882 */ /* 0x000fe20000000000 */
[----:B------:R-:W-:Y:S01]  /*05c0*/  ELECT P0, URZ, PT ;  /* 0x00000000003f782f */ /* 0x000fe20003800000 */
[----:B0-----:R-:W-:Y:S02]  /*05d0*/  ULEA UR6, UR5, UR4, 0x18 ;  /* 0x0000000405067291 */ /* 0x001fe4000f8ec03f */
[----:B------:R-:W-:-:S04]  /*05e0*/  UIADD3 UR4, -UR7, 0x100000, URZ ;  /* 0x0010000007047890 */ /* 0x000fc8000fffe13f */
[----:B------:R-:W-:Y:S02]  /*05f0*/  USHF.L.U32 UR5, UR4, 0xb, URZ ;  /* 0x0000000b04057899 */ /* 0x000fe4000800063f */
[----:B------:R-:W-:Y:S01]  /*0600*/  USHF.L.U32 UR4, UR4, 0x1, URZ ;  /* 0x0000000104047899 */ /* 0x000fe2000800063f */
[----:B------:R-:W0:Y:S11]  /*0610*/  FENCE.VIEW.ASYNC.S ;  /* 0x00000000000073c6 */ /* 0x000e360000000000 */
[----:B0-----:R3:W0:Y:S01]  /*0620*/  SYNCS.EXCH.64 URZ, [UR6+0x13270], UR4 ;  /* 0x01327004063f75b2 */ /* 0x0016220008000100 */
[----:B------:R3:W0:Y:S01]  /*0630*/  SYNCS.EXCH.64 URZ, [UR6+0x13280], UR4 ;  /* 0x01328004063f75b2 */ /* 0x0006220008000100 */
[----:B------:R3:W0:Y:S01]  /*0640*/  SYNCS.EXCH.64 URZ, [UR6+0x13278], UR4 ;  /* 0x01327804063f75b2 */ /* 0x0006220008000100 */
[----:B------:R3:W0:Y:S02]  /*0650*/  SYNCS.EXCH.64 URZ, [UR6+0x13288], UR4 ;  /* 0x01328804063f75b2 */ /* 0x0006240008000100 */
[----:B---3--:R-:W-:Y:S01]  /*0660*/  NOP ;  /* 0x0000000000007918 */ /* 0x008fe20000000000 */
.L_x_115:
        /* <DEDUP_REMOVED lines=22> */
.L_x_116:
        /* <DEDUP_REMOVED lines=22> */
.L_x_117:
[----:B------:R-:W-:Y:S01]  /*0930*/  PLOP3.LUT P0, PT, PT, PT, UP0, 0x80, 0x0 ;  /* 0x000000000000781c */ /* 0x000fe20003f0f008 */
[----:B------:R-:W-:Y:S01]  /*0940*/  UMOV UR48, 0x1 ;  /* 0x0000000100307882 */ /* 0x000fe20000000000 */
[----:B------:R-:W-:Y:S01]  /*0950*/  NOP ;  /* 0x0000000000007918 */ /* 0x000fe20000000000 */
[----:B------:R-:W-:Y:S01]  /*0960*/  USEL UR48, UR48, 0x2, !UP0 ;  /* 0x0000000230307887 */ /* 0x000fe2000c000000 */
[----:B------:R-:W-:Y:S01]  /*0970*/  ULDC.64 UR54, c[0x0][0x208] ;  /* 0x0000820000367ab9 */ /* 0x000fe20000000a00 */
[----:B012-4-:R-:W-:Y:S08]  /*0980*/  BAR.SYNC.DEFER_BLOCKING 0x0 ;  /* 0x0000000000007b1d */ /* 0x017ff00000010000 */
[----:B------:R-:W-:Y:S05]  /*0990*/  @!P0 BRA `(.L_x_118) ;  /* 0x0000009000cc8947 */ /* 0x000fea0003800000 */
.L_x_119:
[----:B------:R-:W-:-:S08]  /*09a0*/  NOP ;  /* 0x0000000000007918 */ /* 0x000fd00000000000 */
[----:B------:R-:W0:Y:S02]  /*09b0*/  USETMAXREG.TRY_ALLOC.CTAPOOL UP0, 0xa0 ;  /* 0x000000a0000079c8 */ /* 0x000e240008000600 */
[----:B0-----:R-:W-:-:S13]  /*09c0*/  PLOP3.LUT P0, PT, PT, PT, UP0, 0x80, 0x0 ;  /* 0x000000000000781c */ /* 0x001fda0003f0f008 */
[----:B------:R-:W-:Y:S05]  /*09d0*/  @!P0 BRA `(.L_x_119) ;  /* 0xfffffffc00f08947 */ /* 0x000fea000383ffff */
[----:B------:R-:W0:Y:S08]  /*09e0*/  S2UR UR5, SR_CgaCtaId ;  /* 0x00000000000579c3 */ /* 0x000e300000008800 */
[----:B------:R-:W-:Y:S06]  /*09f0*/  BAR.ARV 0x8, 0x1a0 ;  /* 0x0206800000007b1d */ /* 0x000fec0000002000 */
[----:B------:R-:W-:-:S02]  /*0a00*/  UMOV UR4, 0x400 ;  /* 0x0000040000047882 */ /* 0x000fc40000000000 */
[----:B------:R-:W-:Y:S01]  /*0a10*/  BAR.SYNC.DEFER_BLOCKING 0x5, 0x200 ;  /* 0x0148000000007b1d */ /* 0x000fe20000010000 */
[----:B0-----:R-:W-:-:S09]  /*0a20*/  ULEA UR4, UR5, UR4, 0x18 ;  /* 0x0000000405047291 */ /* 0x001fd2000f8ec03f */
[----:B------:R-:W0:Y:S01]  /*0a30*/  LDS.128 R28, [UR4+0x132d0] ;  /* 0x0132d004ff1c7984 */ /* 0x000e220008000c00 */
[----:B------:R-:W-:Y:S01]  /*0a40*/  ULDC UR4, c[0x0][0xc14] ;  /* 0x0003050000047ab9 */ /* 0x000fe20000000800 */
[----:B------:R-:W-:Y:S06]  /*0a50*/  BAR.ARV 0x4, 0x200 ;  /* 0x0108000000007b1d */ /* 0x000fec0000002000 */
[----:B0-----:R-:W-:-:S13]  /*0a60*/  ISETP.GE.AND P0, PT, R31, UR4, PT ;  /* 0x000000041f007c0c */ /* 0x001fda000bf06270 */
[----:B------:R-:W-:Y:S05]  /*0a70*/  @P0 EXIT ;  /* 0x000000000000094d */ /* 0x000fea0003800000 */
[----:B------:R-:W0:Y:S01]  /*0a80*/  S2R R0, SR_TID.X ;  /* 0x0000000000007919 */ /* 0x000e220000002100 */
[----:B------:R-:W-:Y:S01]  /*0a90*/  R2UR UR5, R30 ;  /* 0x000000001e0572ca */ /* 0x000fe200000e0000 */
[----:B------:R-:W-:Y:S01]  /*0aa0*/  IMAD.MOV.U32 R156, RZ, RZ, -0x2 ;  /* 0xfffffffeff9c7424 */ /* 0x000fe200078e00ff */
[----:B------:R-:W-:Y:S01]  /*0ab0*/  ULOP3.LUT UR39, UR48, 0x1, URZ, 0xfc, !UPT ;  /* 0x0000000130277892 */ /* 0x000fe2000f8efc3f */
[----:B------:R-:W-:Y:S01]  /*0ac0*/  UMOV UR36, URZ ;  /* 0x0000003f00247c82 */ /* 0x000fe20008000000 */
[----:B------:R-:W-:Y:S01]  /*0ad0*/  UMOV UR37, URZ ;  /* 0x0000003f00257c82 */ /* 0x000fe20008000000 */
[----:B------:R-:W-:Y:S01]  /*0ae0*/  UMOV UR38, URZ ;  /* 0x0000003f00267c82 */ /* 0x000fe20008000000 */
[----:B0-----:R-:W-:-:S05]  /*0af0*/  VIADD R10, R0, 0xffffff80 ;  /* 0xffffff80000a7836 */ /* 0x001fca0000000000 */
[----:B------:R-:W-:-:S04]  /*0b00*/  SHF.R.S32.HI R0, RZ, 0x1f, R10 ;  /* 0x0000001fff007819 */ /* 0x000fc8000001140a */
[CC--:B------:R-:W-:Y:S02]  /*0b10*/  LEA.HI R2, R0.reuse, R10.reuse, RZ, 0x4 ;  /* 0x0000000a00027211 */ /* 0x0c0fe400078f20ff */
[CC--:B------:R-:W-:Y:S02]  /*0b20*/  LEA.HI R3, R0.reuse, R10.reuse, RZ, 0x5 ;  /* 0x0000000a00037211 */ /* 0x0c0fe400078f28ff */
[----:B------:R-:W-:Y:S02]  /*0b30*/  LEA.HI R23, R0, R10, RZ, 0x7 ;  /* 0x0000000a00177211 */ /* 0x000fe400078f38ff */
[----:B------:R-:W-:Y:S01]  /*0b40*/  SHF.R.S32.HI R5, RZ, 0x4, R2 ;  /* 0x00000004ff057819 */ /* 0x000fe20000011402 */
[----:B------:R-:W-:Y:S01]  /*0b50*/  IMAD.SHL.U32 R4, R3, 0x20, RZ ;  /* 0x0000002003047824 */ /* 0x000fe200078e00ff */
[----:B------:R-:W-:Y:S02]  /*0b60*/  LOP3.LUT R22, R23, 0xffffff80, RZ, 0xc0, !PT ;  /* 0xffffff8017167812 */ /* 0x000fe400078ec0ff */
[----:B------:R-:W-:-:S02]  /*0b70*/  LOP3.LUT R3, R2, 0x3fffff0, RZ, 0xc0, !PT ;  /* 0x03fffff002037812 */ /* 0x000fc400078ec0ff */
[----:B------:R-:W-:Y:S01]  /*0b80*/  LEA.HI R2, R2, R5, RZ, 0x1 ;  /* 0x0000000502027211 */ /* 0x000fe200078f08ff */
[----:B------:R-:W-:Y:S01]  /*0b90*/  IMAD.IADD R22, R10, 0x1, -R22 ;  /* 0x000000010a167824 */ /* 0x000fe200078e0a16 */
[----:B------:R-:W-:Y:S01]  /*0ba0*/  LOP3.LUT R4, R4, 0xfffffc00, RZ, 0xc0, !PT ;  /* 0xfffffc0004047812 */ /* 0x000fe200078ec0ff */
[----:B------:R-:W-:Y:S01]  /*0bb0*/  IMAD.IADD R3, R10, 0x1, -R3 ;  /* 0x000000010a037824 */ /* 0x000fe200078e0a03 */
[----:B------:R-:W-:Y:S02]  /*0bc0*/  LOP3.LUT R2, R2, 0x1ffffffe, RZ, 0xc0, !PT ;  /* 0x1ffffffe02027812 */ /* 0x000fe400078ec0ff */
[----:B------:R-:W-:Y:S01]  /*0bd0*/  SHF.R.S32.HI R7, RZ, 0x1f, R22 ;  /* 0x0000001fff077819 */ /* 0x000fe20000011416 */
[----:B------:R-:W-:Y:S01]  /*0be0*/  IMAD R3, R3, 0x40, R4 ;  /* 0x0000004003037824 */ /* 0x000fe200078e0204 */
[----:B------:R-:W-:Y:S01]  /*0bf0*/  SHF.R.S32.HI R23, RZ, 0x7, R23 ;  /* 0x00000007ff177819 */ /* 0x000fe20000011417 */
[----:B------:R-:W-:Y:S01]  /*0c00*/  IMAD.IADD R2, R5, 0x1, -R2 ;  /* 0x0000000105027824 */ /* 0x000fe200078e0a02 */
[----:B------:R-:W-:-:S02]  /*0c10*/  LEA.HI R6, R7, R22, RZ, 0x2 ;  /* 0x0000001607067211 */ /* 0x000fc400078f10ff */
[----:B------:R-:W-:Y:S01]  /*0c20*/  LEA.HI R7, R7, R22, RZ, 0x5 ;  /* 0x0000001607077211 */ /* 0x000fe200078f28ff */
[----:B------:R-:W-:Y:S01]  /*0c30*/  IMAD R3, R2, 0x8, R3 ;  /* 0x0000000802037824 */ /* 0x000fe200078e0203 */
[--C-:B------:R-:W-:Y:S01]  /*0c40*/  SHF.R.S32.HI R8, RZ, 0x2, R6.reuse ;  /* 0x00000002ff087819 */ /* 0x100fe20000011406 */
[----:B------:R-:W-:Y:S01]  /*0c50*/  IMAD.HI R4, R23, 0x55555556, RZ ;  /* 0x5555555617047827 */ /* 0x000fe200078e02ff */
[----:B------:R-:W-:Y:S02]  /*0c60*/  SHF.R.S32.HI R9, RZ, 0x1f, R6 ;  /* 0x0000001fff097819 */ /* 0x000fe40000011406 */
[----:B------:R0:W-:Y:S01]  /*0c70*/  STL [R1], R3 ;  /* 0x0000000301007387 */ /* 0x0001e20000100800 */
[----:B------:R-:W-:Y:S02]  /*0c80*/  LEA.HI R0, R0, R10, RZ, 0x3 ;  /* 0x0000000a00007211 */ /* 0x000fe400078f18ff */
[----:B------:R-:W-:Y:S02]  /*0c90*/  LEA.HI R9, R9, R8, RZ, 0x3 ;  /* 0x0000000809097211 */ /* 0x000fe400078f18ff */
[----:B------:R-:W-:-:S02]  /*0ca0*/  LOP3.LUT R5, R6, 0x7ffffffc, RZ, 0xc0, !PT ;  /* 0x7ffffffc06057812 */ /* 0x000fc400078ec0ff */
[----:B------:R-:W-:Y:S02]  /*0cb0*/  LOP3.LUT R9, R9, 0xfffffff8, RZ, 0xc0, !PT ;  /* 0xfffffff809097812 */ /* 0x000fe400078ec0ff */
[----:B------:R-:W-:Y:S01]  /*0cc0*/  LEA.HI R4, R4, R4, RZ, 0x1 ;  /* 0x0000000404047211 */ /* 0x000fe200078f08ff */
[----:B------:R-:W-:Y:S01]  /*0cd0*/  IMAD.IADD R5, R22, 0x1, -R5 ;  /* 0x0000000116057824 */ /* 0x000fe200078e0a05 */
[----:B------:R-:W-:Y:S02]  /*0ce0*/  IADD3 R8, R8, -R9, RZ ;  /* 0x8000000908087210 */ /* 0x000fe40007ffe0ff */
[----:B------:R-:W-:Y:S01]  /*0cf0*/  SHF.R.S32.HI R7, RZ, 0x5, R7 ;  /* 0x00000005ff077819 */ /* 0x000fe20000011407 */
[----:B------:R-:W-:Y:S01]  /*0d00*/  IMAD R4, R4, -0x3, R23 ;  /* 0xfffffffd04047824 */ /* 0x000fe200078e0217 */
[----:B------:R-:W-:Y:S01]  /*0d10*/  LOP3.LUT R2, R0, 0x1ffffff8, RZ, 0xc0, !PT ;  /* 0x1ffffff800027812 */ /* 0x000fe200078ec0ff */
[----:B------:R-:W-:Y:S01]  /*0d20*/  IMAD R156, R5, R156, 0xa0 ;  /* 0x000000a0059c7424 */ /* 0x000fe200078e029c */
[----:B------:R-:W-:Y:S01]  /*0d30*/  SHF.R.S32.HI R16, RZ, 0x3, R0 ;  /* 0x00000003ff107819 */ /* 0x000fe20000011400 */
[----:B------:R-:W-:-:S02]  /*0d40*/  IMAD R7, R7, 0x10, R8 ;  /* 0x0000001007077824 */ /* 0x000fc400078e0208 */
[----:B------:R-:W-:Y:S02]  /*0d50*/  IMAD.IADD R2, R10, 0x1, -R2 ;  /* 0x000000010a027824 */ /* 0x000fe400078e0a02 */
[----:B------:R-:W-:Y:S02]  /*0d60*/  IMAD R157, R4, 0x40, R7 ;  /* 0x00000040049d7824 */ /* 0x000fe400078e0207 */
[----:B0-----:R-:W-:-:S07]  /*0d70*/  IMAD.SHL.U32 R18, R2, 0x8, RZ ;  /* 0x0000000802127824 */ /* 0x001fce00078e00ff */
.L_x_163:
[----:B0-----:R-:W0:Y:S01]  /*0d80*/  LDC.64 R2, c[0x0][0xc60] ;  /* 0x00031800ff027b82 */ /* 0x001e220000000a00 */
[----:B------:R-:W-:Y:S01]  /*0d90*/  ULDC.64 UR6, c[0x0][0xa28] ;  /* 0x00028a0000067ab9 */ /* 0x000fe20000000a00 */
[----:B------:R-:W-:Y:S01]  /*0da0*/  ULDC.64 UR8, c[0x0][0xa20] ;  /* 0x0002880000087ab9 */ /* 0x000fe20000000a00 */
[----:B------:R-:W-:Y:S01]  /*0db0*/  ULDC UR45, c[0x0][0x2e0] ;  /* 0x0000b800002d7ab9 */ /* 0x000fe20000000800 */
[----:B0-----:R-:W-:-:S06]  /*0dc0*/  IMAD.WIDE R2, R31, 0x4, R2 ;  /* 0x000000041f027825 */ /* 0x001fcc00078e0202 */
[----:B--2---:R-:W2:Y:S01]  /*0dd0*/  LDG.E R2, desc[UR54][R2.64] ;  /* 0x0000003602027981 */ /* 0x004ea2000c1e1900 */
[----:B------:R-:W-:Y:S02]  /*0de0*/  UISETP.NE.U32.AND UP0, UPT, UR6, URZ, UPT ;  /* 0x0000003f0600728c */ /* 0x000fe4000bf05070 */
[----:B------:R-:W-:Y:S02]  /*0df0*/  UISETP.NE.U32.AND UP1, UPT, UR8, URZ, UPT ;  /* 0x0000003f0800728c */ /* 0x000fe4000bf25070 */
[----:B------:R-:W-:Y:S02]  /*0e00*/  UISETP.NE.AND.EX UP0, UPT, UR7, URZ, UPT, UP0 ;  /* 0x0000003f0700728c */ /* 0x000fe4000bf05300 */
[----:B------:R-:W-:-:S04]  /*0e10*/  UISETP.NE.AND.EX UP1, UPT, UR9, URZ, UPT, UP1 ;  /* 0x0000003f0900728c */ /* 0x000fc8000bf25310 */
[----:B------:R-:W-:Y:S02]  /*0e20*/  PLOP3.LUT P0, PT, PT, PT, UP0, 0x80, 0x0 ;  /* 0x000000000000781c */ /* 0x000fe40003f0f008 */
[----:B------:R-:W-:Y:S02]  /*0e30*/  PLOP3.LUT P1, PT, PT, PT, UP1, 0x80, 0x0 ;  /* 0x000000000000781c */ /* 0x000fe40003f2f018 */
[----:B--2---:R-:W-:-:S13]  /*0e40*/  R2UR UR40, R2 ;  /* 0x00000000022872ca */ /* 0x004fda00000e0000 */
[----:B------:R-:W-:Y:S02]  /*0e50*/  USHF.R.S32.HI UR41, URZ, 0x1f, UR40 ;  /* 0x0000001f3f297899 */ /* 0x000fe40008011428 */
[----:B------:R-:W-:Y:S02]  /*0e60*/  @UP0 ULEA UR6, UP2, UR40, UR6, 0x2 ;  /* 0x0000000628060291 */ /* 0x000fe4000f84103f */
[----:B------:R-:W-:Y:S02]  /*0e70*/  @UP1 ULEA UR8, UP3, UR40, UR8, 0x2 ;  /* 0x0000000828081291 */ /* 0x000fe4000f86103f */
[----:B------:R-:W-:Y:S02]  /*0e80*/  @UP0 ULEA.HI.X UR7, UR40, UR7, UR41, 0x2, UP2 ;  /* 0x0000000728070291 */ /* 0x000fe400090f1429 */
[----:B------:R-:W-:Y:S01]  /*0e90*/  @UP1 ULEA.HI.X UR9, UR40, UR9, UR41, 0x2, UP3 ;  /* 0x0000000928091291 */ /* 0x000fe200098f1429 */
[----:B------:R-:W-:Y:S01]  /*0ea0*/  MOV R2, UR6 ;  /* 0x0000000600027c02 */ /* 0x000fe20008000f00 */
[----:B---345:R-:W-:-:S02]  /*0eb0*/  IMAD.U32 R4, RZ, RZ, UR8 ;  /* 0x00000008ff047e24 */ /* 0x038fc4000f8e00ff */
[----:B------:R-:W-:Y:S01]  /*0ec0*/  IMAD.U32 R3, RZ, RZ, UR7 ;  /* 0x00000007ff037e24 */ /* 0x000fe2000f8e00ff */
[----:B------:R-:W-:Y:S01]  /*0ed0*/  ULDC.64 UR6, c[0x0][0x3f8] ;  /* 0x0000fe0000067ab9 */ /* 0x000fe20000000a00 */
[----:B------:R-:W-:-:S03]  /*0ee0*/  IMAD.U32 R5, RZ, RZ, UR9 ;  /* 0x00000009ff057e24 */ /* 0x000fc6000f8e00ff */
[----:B------:R-:W2:Y:S04]  /*0ef0*/  @P0 LDG.E R2, desc[UR54][R2.64] ;  /* 0x0000003602020981 */ /* 0x000ea8000c1e1900 */
[----:B------:R-:W3:Y:S01]  /*0f00*/  @P1 LDG.E R4, desc[UR54][R4.64] ;  /* 0x0000003604041981 */ /* 0x000ee2000c1e1900 */
[----:B------:R-:W-:Y:S01]  /*0f10*/  UISETP.NE.U32.AND UP0, UPT, UR6, URZ, UPT ;  /* 0x0000003f0600728c */ /* 0x000fe2000bf05070 */
[----:B------:R-:W-:Y:S01]  /*0f20*/  IMAD.MOV.U32 R19, RZ, RZ, R29 ;  /* 0x000000ffff137224 */ /* 0x000fe200078e001d */
[----:B------:R-:W-:Y:S01]  /*0f30*/  UMOV UR4, URZ ;  /* 0x0000003f00047c82 */ /* 0x000fe20008000000 */
[----:B------:R-:W-:Y:S01]  /*0f40*/  ULDC UR6, c[0x0][0x404] ;  /* 0x0001010000067ab9 */ /* 0x000fe20000000800 */
[----:B------:R-:W-:Y:S01]  /*0f50*/  UISETP.NE.AND.EX UP0, UPT, UR7, URZ, UPT, UP0 ;  /* 0x0000003f0700728c */ /* 0x000fe2000bf05300 */
[----:B------:R-:W-:Y:S01]  /*0f60*/  IMAD.MOV.U32 R0, RZ, RZ, RZ ;  /* 0x000000ffff007224 */ /* 0x000fe200078e00ff */
[----:B------:R-:W-:Y:S01]  /*0f70*/  UMOV UR42, UR5 ;  /* 0x00000005002a7c82 */ /* 0x000fe20008000000 */
[----:B------:R-:W-:Y:S01]  /*0f80*/  IMAD.MOV.U32 R55, RZ, RZ, RZ ;  /* 0x000000ffff377224 */ /* 0x000fe200078e00ff */
[----:B------:R-:W-:Y:S01]  /*0f90*/  USEL UR6, UR6, 0x1, UP0 ;  /* 0x0000000106067887 */ /* 0x000fe20008000000 */
[----:B------:R-:W-:-:S02]  /*0fa0*/  CS2R R6, SRZ ;  /* 0x0000000000067805 */ /* 0x000fc4000001ff00 */
[----:B-1----:R-:W-:Y:S02]  /*0fb0*/  CS2R R8, SRZ ;  /* 0x0000000000087805 */ /* 0x002fe4000001ff00 */
[----:B------:R-:W-:Y:S01]  /*0fc0*/  CS2R R10, SRZ ;  /* 0x00000000000a7805 */ /* 0x000fe2000001ff00 */
[----:B------:R-:W-:Y:S01]  /*0fd0*/  UIMAD UR45, UR6, UR45, URZ ;  /* 0x0000002d062d72a4 */ /* 0x000fe2000f8e023f */
[----:B------:R-:W-:Y:S02]  /*0fe0*/  CS2R R12, SRZ ;  /* 0x00000000000c7805 */ /* 0x000fe4000001ff00 */
[----:B------:R-:W-:Y:S01]  /*0ff0*/  CS2R R14, SRZ ;  /* 0x00000000000e7805 */ /* 0x000fe2000001ff00 */
[----:B------:R-:W-:Y:S01]  /*1000*/  ULDC UR6, c[0x0][0x428] ;  /* 0x00010a0000067ab9 */ /* 0x000fe20000000800 */
[----:B------:R-:W-:Y:S01]  /*1010*/  CS2R R20, SRZ ;  /* 0x0000000000147805 */ /* 0x000fe2000001ff00 */
[----:B------:R-:W-:Y:S01]  /*1020*/  UISETP.NE.AND UP0, UPT, UR6, 0x1, UPT ;  /* 0x000000010600788c */ /* 0x000fe2000bf05270 */
[----:B------:R-:W-:-:S02]  /*1030*/  CS2R R24, SRZ ;  /* 0x0000000000187805 */ /* 0x000fc4000001ff00 */
[----:B------:R-:W-:Y:S02]  /*1040*/  CS2R R32, SRZ ;  /* 0x0000000000207805 */ /* 0x000fe4000001ff00 */
[----:B------:R-:W-:Y:S02]  /*1050*/  CS2R R26, SRZ ;  /* 0x00000000001a7805 */ /* 0x000fe4000001ff00 */
[----:B------:R-:W-:Y:S02]  /*1060*/  MOV R56, RZ ;  /* 0x000000ff00387202 */ /* 0x000fe40000000f00 */
[----:B--2---:R-:W-:Y:S01]  /*1070*/  @P0 R2UR UR4, R2 ;  /* 0x00000000020402ca */ /* 0x004fe200000e0000 */
[----:B------:R-:W-:Y:S01]  /*1080*/  IMAD.MOV.U32 R2, RZ, RZ, RZ ;  /* 0x000000ffff027224 */ /* 0x000fe200078e00ff */
[----:B------:R-:W-:Y:S02]  /*1090*/  PLOP3.LUT P0, PT, PT, PT, PT, 0x80, 0x0 ;  /* 0x000000000000781c */ /* 0x000fe40003f0f070 */
[----:B---3--:R-:W-:Y:S01]  /*10a0*/  @P1 R2UR UR45, R4 ;  /* 0x00000000042d12ca */ /* 0x008fe200000e0000 */
[----:B------:R-:W-:-:S14]  /*10b0*/  @P1 BRA `(.L_x_120) ;  /* 0x0000000000341947 */ /* 0x000fdc0003800000 */
[----:B------:R-:W-:Y:S02]  /*10c0*/  ULDC.64 UR6, c[0x0][0xa08] ;  /* 0x0002820000067ab9 */ /* 0x000fe40000000a00 */
[----:B------:R-:W-:-:S04]  /*10d0*/  ISETP.NE.U32.AND P1, PT, RZ, UR6, PT ;  /* 0x00000006ff007c0c */ /* 0x000fc8000bf25070 */
[----:B------:R-:W-:-:S13]  /*10e0*/  ISETP.NE.AND.EX P1, PT, RZ, UR7, PT, P1 ;  /* 0x00000007ff007c0c */ /* 0x000fda000bf25310 */
[----:B------:R-:W-:Y:S05]  /*10f0*/  @!P1 BRA `(.L_x_120) ;  /* 0x0000000000249947 */ /* 0x000fea0003800000 */
[----:B------:R-:W-:Y:S02]  /*1100*/  ULDC.64 UR6, c[0x0][0xa08] ;  /* 0x0002820000067ab9 */ /* 0x000fe40000000a00 */
[----:B------:R-:W-:-:S06]  /*1110*/  UIMAD.WIDE UR6, UR40, 0x4, UR6 ;  /* 0x00000004280678a5 */ /* 0x000fcc000f8e0206 */
[----:B------:R-:W-:Y:S02]  /*1120*/  IMAD.U32 R4, RZ, RZ, UR6 ;  /* 0x00000006ff047e24 */ /* 0x000fe4000f8e00ff */
[----:B------:R-:W-:-:S05]  /*1130*/  IMAD.U32 R5, RZ, RZ, UR7 ;  /* 0x00000007ff057e24 */ /* 0x000fca000f8e00ff */
[----:B------:R-:W2:Y:S04]  /*1140*/  LDG.E R28, desc[UR54][R4.64] ;  /* 0x00000036041c7981 */ /* 0x000ea8000c1e1900 */
[----:B------:R-:W3:Y:S01]  /*1150*/  LDG.E R3, desc[UR54][R4.64+0x4] ;  /* 0x0000043604037981 */ /* 0x000ee2000c1e1900 */
[----:B--2---:R-:W-:Y:S02]  /*1160*/  R2UR UR45, R28 ;  /* 0x000000001c2d72ca */ /* 0x004fe400000e0000 */
[----:B---3--:R-:W-:-:S13]  /*1170*/  R2UR UR6, R3 ;  /* 0x00000000030672ca */ /* 0x008fda00000e0000 */
[----:B------:R-:W-:-:S12]  /*1180*/  UIADD3 UR45, -UR45, UR6, URZ ;  /* 0x000000062d2d7290 */ /* 0x000fd8000fffe13f */
.L_x_120:
[----:B------:R-:W-:Y:S01]  /*1190*/  UIADD3 UR45, -UR4, UR45, URZ ;  /* 0x0000002d042d7290 */ /* 0x000fe2000fffe13f */
[----:B------:R-:W-:Y:S01]  /*11a0*/  IMAD.MOV.U32 R34, RZ, RZ, RZ ;  /* 0x000000ffff227224 */ /* 0x000fe200078e00ff */
[----:B------:R-:W-:Y:S01]  /*11b0*/  @UP0 ULDC UR6, c[0x0][0x42c] ;  /* 0x00010b0000060ab9 */ /* 0x000fe20000000800 */
[----:B------:R-:W-:Y:S01]  /*11c0*/  @UP0 ULDC UR4, c[0x0][0x430] ;  /* 0x00010c0000040ab9 */ /* 0x000fe20000000800 */
[----:B------:R-:W-:Y:S01]  /*11d0*/  UISETP.GE.AND UP1, UPT, UR45, 0x1, UPT ;  /* 0x000000012d00788c */ /* 0x000fe2000bf26270 */
[----:B------:R-:W-:Y:S01]  /*11e0*/  CS2R R36, SRZ ;  /* 0x0000000000247805 */ /* 0x000fe2000001ff00 */
[----:B------:R-:W-:Y:S01]  /*11f0*/  UIADD3 UR8, UR45, 0x9f, URZ ;  /* 0x0000009f2d087890 */ /* 0x000fe2000fffe03f */
[----:B------:R-:W-:Y:S01]  /*1200*/  IMAD.MOV.U32 R57, RZ, RZ, RZ ;  /* 0x000000ffff397224 */ /* 0x000fe200078e00ff */
[----:B------:R-:W-:Y:S01]  /*1210*/  UIMAD.WIDE.U32 UR6, UR5, UR6, URZ ;  /* 0x00000006050672a5 */ /* 0x000fe2000f8e003f */
[----:B------:R-:W-:Y:S02]  /*1220*/  CS2R R40, SRZ ;  /* 0x0000000000287805 */ /* 0x000fe4000001ff00 */
[----:B------:R-:W-:Y:S01]  /*1230*/  PLOP3.LUT P1, PT, PT, PT, UP1, 0x80, 0x0 ;  /* 0x000000000000781c */ /* 0x000fe20003f2f018 */
[----:B------:R-:W-:Y:S01]  /*1240*/  UIMAD.WIDE UR8, UR8, 0x66666667, URZ ;  /* 0x66666667080878a5 */ /* 0x000fe2000f8e023f */
[----:B------:R-:W-:Y:S01]  /*1250*/  CS2R R58, SRZ ;  /* 0x00000000003a7805 */ /* 0x000fe2000001ff00 */
[----:B------:R-:W-:Y:S01]  /*1260*/  @UP0 USHF.R.U32.HI UR42, URZ, UR4, UR7 ;  /* 0x000000043f2a0299 */ /* 0x000fe20008011607 */
[----:B------:R-:W-:Y:S01]  /*1270*/  CS2R R44, SRZ ;  /* 0x00000000002c7805 */ /* 0x000fe2000001ff00 */
[----:B------:R-:W-:Y:S01]  /*1280*/  USHF.R.U32.HI UR44, URZ, 0x1f, UR9 ;  /* 0x0000001f3f2c7899 */ /* 0x000fe20008011609 */
[----:B------:R-:W-:Y:S01]  /*1290*/  CS2R R60, SRZ ;  /* 0x00000000003c7805 */ /* 0x000fe2000001ff00 */
[----:B------:R-:W-:-:S02]  /*12a0*/  UMOV UR43, UR5 ;  /* 0x00000005002b7c82 */ /* 0x000fc40008000000 */
[----:B------:R-:W-:-:S04]  /*12b0*/  ULEA.HI.SX32 UR44, UR9, UR44, 0x1a ;  /* 0x0000002c092c7291 */ /* 0x000fc8000f8fd23f */
[----:B------:R-:W-:Y:S08]  /*12c0*/  @!P1 BRA `(.L_x_121) ;  /* 0x0000006c00689947 */ /* 0x000ff00003800000 */
[----:B------:R-:W0:Y:S01]  /*12d0*/  SHFL.IDX PT, R0, R23, RZ, 0x1f ;  /* 0x00001fff17007589 */ /* 0x000e2200000e0000 */
[----:B------:R-:W1:Y:S01]  /*12e0*/  S2UR UR8, SR_CgaCtaId ;  /* 0x00000000000879c3 */ /* 0x000e620000008800 */
[----:B------:R-:W-:Y:S01]  /*12f0*/  UMOV UR7, 0x400 ;  /* 0x0000040000077882 */ /* 0x000fe20000000000 */
[----:B0-----:R-:W-:Y:S01]  /*1300*/  R2UR UR6, R0 ;  /* 0x00000000000672ca */ /* 0x001fe200000e0000 */
[----:B-1----:R-:W-:-:S12]  /*1310*/  ULEA UR7, UR8, UR7, 0x18 ;  /* 0x0000000708077291 */ /* 0x002fd8000f8ec03f */
[----:B------:R-:W-:Y:S02]  /*1320*/  UIMAD.WIDE UR4, UR6, 0x55555556, URZ ;  /* 0x55555556060478a5 */ /* 0x000fe4000f8e023f */
[----:B------:R-:W-:Y:S02]  /*1330*/  UIADD3 UR4, UR7, 0xb000, URZ ;  /* 0x0000b00007047890 */ /* 0x000fe4000fffe03f */
[----:B------:R-:W-:Y:S02]  /*1340*/  ULEA.HI UR5, UR5, UR5, URZ, 0x1 ;  /* 0x0000000505057291 */ /* 0x000fe4000f8f083f */
[----:B------:R-:W-:Y:S02]  /*1350*/  ULOP3.LUT UP0, URZ, UR4, 0x9f, URZ, 0xc0, !UPT ;  /* 0x0000009f043f7892 */ /* 0x000fe4000f80c03f */
[----:B------:R-:W-:-:S04]  /*1360*/  UIMAD UR5, UR5, -0x3, UR6 ;  /* 0xfffffffd050578a4 */ /* 0x000fc8000f8e0206 */
[----:B------:R-:W-:Y:S01]  /*1370*/  PLOP3.LUT P0, PT, PT, PT, UP0, 0x80, 0x0 ;  /* 0x000000000000781c */ /* 0x000fe20003f0f008 */
[----:B------:R-:W-:-:S04]  /*1380*/  ULEA UR5, UR5, UR4, 0xc ;  /* 0x0000000405057291 */ /* 0x000fc8000f8e603f */
[----:B------:R-:W-:-:S04]  /*1390*/  USHF.R.U32.HI UR5, URZ, 0x4, UR5 ;  /* 0x000000043f057899 */ /* 0x000fc80008011605 */
[----:B------:R-:W-:-:S04]  /*13a0*/  ULOP3.LUT UR46, UR5, 0x3fff, URZ, 0xc0, !UPT ;  /* 0x00003fff052e7892 */ /* 0x000fc8000f8ec03f */
[----:B------:R-:W-:Y:S08]  /*13b0*/  @!P0 BRA `(.L_x_122) ;  /* 0x0000000000408947 */ /* 0x000ff00003800000 */
[----:B------:R-:W-:Y:S01]  /*13c0*/  MOV R0, 0x0 ;  /* 0x0000000000007802 */ /* 0x000fe20000000f00 */
[----:B------:R-:W-:Y:S01]  /*13d0*/  ULDC.64 UR4, c[0x4][0x98] ;  /* 0x0100260000047ab9 */ /* 0x000fe20000000a00 */
[----:B------:R-:W-:Y:S01]  /*13e0*/  ULDC.64 UR6, c[0x4][0x28] ;  /* 0x01000a0000067ab9 */ /* 0x000fe20000000a00 */
[----:B------:R-:W-:Y:S01]  /*13f0*/  IMAD.U32 R4, RZ, RZ, UR4 ;  /* 0x00000004ff047e24 */ /* 0x000fe2000f8e00ff */
[----:B------:R0:W1:Y:S01]  /*1400*/  LDC.64 R2, c[0x4][R0] ;  /* 0x0100000000027b82 */ /* 0x0000620000000a00 */
        /* <DEDUP_REMOVED lines=8> */
[----:B0-----:R-:W-:-:S07]  /*1490*/  IMAD.MOV.U32 R13, RZ, RZ, RZ ;  /* 0x000000ffff0d7224 */ /* 0x001fce00078e00ff */
[----:B------:R-:W-:-:S07]  /*14a0*/  LEPC R20, `(.L_x_122) ;  /* 0x000000001014794e */ /* 0x000fce0000000000 */
[----:B-1----:R-:W-:Y:S05]  /*14b0*/  CALL.ABS.NOINC R2 ;  /* 0x0000000002007343 */ /* 0x002fea0003c00000 */
.L_x_122:
[----:B------:R-:W-:Y:S01]  /*14c0*/  ULDC.64 UR6, c[0x0][0x990] ;  /* 0x0002640000067ab9 */ /* 0x000fe20000000a00 */
[----:B------:R-:W-:Y:S01]  /*14d0*/  ULDC.64 UR4, c[0x0][0x998] ;  /* 0x0002660000047ab9 */ /* 0x000fe20000000a00 */
[----:B------:R-:W-:Y:S01]  /*14e0*/  UISETP.NE.U32.AND UP0, UPT, UR6, URZ, UPT ;  /* 0x0000003f0600728c */ /* 0x000fe2000bf05070 */
[----:B------:R-:W-:Y:S01]  /*14f0*/  IMAD.MOV.U32 R9, RZ, RZ, 0x3f800000 ;  /* 0x3f800000ff097424 */ /* 0x000fe200078e00ff */
[----:B------:R-:W-:Y:S01]  /*1500*/  UISETP.NE.U32.AND UP1, UPT, UR4, URZ, UPT ;  /* 0x0000003f0400728c */ /* 0x000fe2000bf25070 */
[----:B------:R-:W-:Y:S01]  /*1510*/  IMAD.MOV.U32 R0, RZ, RZ, 0x3f800000 ;  /* 0x3f800000ff007424 */ /* 0x000fe200078e00ff */
[----:B------:R-:W-:Y:S02]  /*1520*/  UISETP.NE.AND.EX UP0, UPT, UR7, URZ, UPT, UP0 ;  /* 0x0000003f0700728c */ /* 0x000fe4000bf05300 */
[----:B------:R-:W-:-:S04]  /*1530*/  UISETP.NE.AND.EX UP1, UPT, UR5, URZ, UPT, UP1 ;  /* 0x0000003f0500728c */ /* 0x000fc8000bf25310 */
[----:B------:R-:W-:Y:S02]  /*1540*/  PLOP3.LUT P0, PT, PT, PT, UP0, 0x80, 0x0 ;  /* 0x000000000000781c */ /* 0x000fe40003f0f008 */
[----:B------:R-:W-:-:S03]  /*1550*/  PLOP3.LUT P1, PT, PT, PT, UP1, 0x80, 0x0 ;  /* 0x000000000000781c */ /* 0x000fc60003f2f018 */
[----:B------:R-:W-:Y:S01]  /*1560*/  @UP0 ULDC.64 UR14, c[0x0][0x9a8] ;  /* 0x00026a00000e0ab9 */ /* 0x000fe20000000a00 */
[----:B------:R-:W-:Y:S01]  /*1570*/  @UP0 ULDC.64 UR18, c[0x0][0x9b0] ;  /* 0x00026c0000120ab9 */ /* 0x000fe20000000a00 */
[----:B------:R-:W-:Y:S01]  /*1580*/  @UP1 ULDC.64 UR16, c[0x0][0x9b8] ;  /* 0x00026e0000101ab9 */ /* 0x000fe20000000a00 */
[----:B------:R-:W-:Y:S02]  /*1590*/  @UP0 UIMAD UR8, UR41, UR14, URZ ;  /* 0x0000000e290802a4 */ /* 0x000fe4000f8e023f */
[----:B------:R-:W-:Y:S02]  /*15a0*/  @UP1 UIMAD UR12, UR41, UR16, URZ ;  /* 0x00000010290c12a4 */ /* 0x000fe4000f8e023f */
[----:B------:R-:W-:Y:S02]  /*15b0*/  @UP0 UIMAD UR15, UR40, UR15, UR8 ;  /* 0x0000000f280f02a4 */ /* 0x000fe4000f8e0208 */
[----:B------:R-:W-:Y:S02]  /*15c0*/  @UP1 UIMAD.WIDE.U32 UR8, UR40, UR16, URZ ;  /* 0x00000010280812a5 */ /* 0x000fe4000f8e003f */
[----:B------:R-:W-:-:S02]  /*15d0*/  @UP0 UIMAD.WIDE.U32 UR10, UR40, UR14, URZ ;  /* 0x0000000e280a02a5 */ /* 0x000fc4000f8e003f */
[----:B------:R-:W-:Y:S02]  /*15e0*/  @UP1 UIMAD UR16, UR40, UR17, UR12 ;  /* 0x00000011281012a4 */ /* 0x000fe4000f8e020c */
[----:B------:R-:W-:Y:S02]  /*15f0*/  @UP1 USHF.R.S32.HI UR17, URZ, 0x1f, UR42 ;  /* 0x0000001f3f111899 */ /* 0x000fe4000801142a */
[----:B------:R-:W-:Y:S01]  /*1600*/  @UP0 USHF.R.S32.HI UR14, URZ, 0x1f, UR42 ;  /* 0x0000001f3f0e0899 */ /* 0x000fe2000801142a */
[----:B------:R-:W-:Y:S01]  /*1610*/  @UP1 ULDC.64 UR12, c[0x0][0x9c0] ;  /* 0x00027000000c1ab9 */ /* 0x000fe20000000a00 */
[----:B------:R-:W-:Y:S02]  /*1620*/  @UP0 UIADD3 UR11, UR11, UR15, URZ ;  /* 0x0000000f0b0b0290 */ /* 0x000fe4000fffe03f */
[----:B------:R-:W-:Y:S02]  /*1630*/  @UP1 UIMAD UR15, UR17, UR12, URZ ;  /* 0x0000000c110f12a4 */ /* 0x000fe4000f8e023f */
[----:B------:R-:W-:-:S02]  /*1640*/  @UP0 UIMAD UR14, UR14, UR18, URZ ;  /* 0x000000120e0e02a4 */ /* 0x000fc4000f8e023f */
[----:B------:R-:W-:Y:S02]  /*1650*/  @UP1 UIADD3 UR9, UR9, UR16, URZ ;  /* 0x0000001009091290 */ /* 0x000fe4000fffe03f */
[----:B------:R-:W-:Y:S02]  /*1660*/  @UP1 UIMAD UR15, UR42, UR13, UR15 ;  /* 0x0000000d2a0f12a4 */ /* 0x000fe4000f8e020f */
[----:B------:R-:W-:Y:S02]  /*1670*/  @UP0 UIMAD UR14, UR42, UR19, UR14 ;  /* 0x000000132a0e02a4 */ /* 0x000fe4000f8e020e */
[----:B------:R-:W-:Y:S02]  /*1680*/  @UP0 UIMAD.WIDE.U32 UR10, UR42, UR18, UR10 ;  /* 0x000000122a0a02a5 */ /* 0x000fe4000f8e000a */
[----:B------:R-:W-:Y:S02]  /*1690*/  @UP1 UIMAD.WIDE.U32 UR12, UR42, UR12, UR8 ;  /* 0x0000000c2a0c12a5 */ /* 0x000fe4000f8e0008 */
[----:B------:R-:W-:-:S02]  /*16a0*/  @UP0 UIADD3 UR9, UR11, UR14, URZ ;  /* 0x0000000e0b090290 */ /* 0x000fc4000fffe03f */
[----:B------:R-:W-:Y:S02]  /*16b0*/  @UP0 ULEA UR6, UP2, UR10, UR6, 0x2 ;  /* 0x000000060a060291 */ /* 0x000fe4000f84103f */
[----:B------:R-:W-:Y:S02]  /*16c0*/  @UP1 UIADD3 UR8, UR13, UR15, URZ ;  /* 0x0000000f0d081290 */ /* 0x000fe4000fffe03f */
[----:B------:R-:W-:Y:S02]  /*16d0*/  @UP1 ULEA UR4, UP3, UR12, UR4, 0x2 ;  /* 0x000000040c041291 */ /* 0x000fe4000f86103f */
[----:B------:R-:W-:Y:S01]  /*16e0*/  @UP0 ULEA.HI.X UR7, UR10, UR7, UR9, 0x2, UP2 ;  /* 0x000000070a070291 */ /* 0x000fe200090f1409 */
[----:B------:R-:W-:Y:S01]  /*16f0*/  MOV R4, UR6 ;  /* 0x0000000600047c02 */ /* 0x000fe20008000f00 */
[----:B------:R-:W-:Y:S02]  /*1700*/  @UP1 ULEA.HI.X UR5, UR12, UR5, UR8, 0x2, UP3 ;  /* 0x000000050c051291 */ /* 0x000fe400098f1408 */
[----:B------:R-:W-:-:S02]  /*1710*/  IMAD.U32 R6, RZ, RZ, UR4 ;  /* 0x00000004ff067e24 */ /* 0x000fc4000f8e00ff */
[----:B------:R-:W-:Y:S02]  /*1720*/  IMAD.U32 R5, RZ, RZ, UR7 ;  /* 0x00000007ff057e24 */ /* 0x000fe4000f8e00ff */
[----:B------:R-:W-:-:S03]  /*1730*/  IMAD.U32 R7, RZ, RZ, UR5 ;  /* 0x00000005ff077e24 */ /* 0x000fc6000f8e00ff */
[----:B------:R0:W2:Y:S04]  /*1740*/  @P0 LDG.E R9, desc[UR54][R4.64] ;  /* 0x0000003604090981 */ /* 0x0000a8000c1e1900 */
[----:B------:R-:W2:Y:S01]  /*1750*/  @P1 LDG.E R0, desc[UR54][R6.64] ;  /* 0x0000003606001981 */ /* 0x000ea2000c1e1900 */
[----:B------:R-:W1:Y:S01]  /*1760*/  S2UR UR5, SR_CgaCtaId ;  /* 0x00000000000579c3 */ /* 0x000e620000008800 */
[----:B------:R-:W-:Y:S01]  /*1770*/  ULEA.HI UR4, UR36, UR36, URZ, 0x1 ;  /* 0x0000002424047291 */ /* 0x000fe2000f8f083f */
[----:B------:R-:W-:-:S03]  /*1780*/  MOV R2, 0x400 ;  /* 0x0000040000027802 */ /* 0x000fc60000000f00 */
[----:B------:R-:W-:Y:S01]  /*1790*/  ULOP3.LUT UR4, UR4, 0xfffffffe, URZ, 0xc0, !UPT ;  /* 0xfffffffe04047892 */ /* 0x000fe2000f8ec03f */
[----:B0-----:R-:W-:-:S03]  /*17a0*/  IMAD.U32 R4, RZ, RZ, UR39 ;  /* 0x00000027ff047e24 */ /* 0x001fc6000f8e00ff */
[----:B------:R-:W-:Y:S02]  /*17b0*/  UIADD3 UR4, UR36, -UR4, URZ ;  /* 0x8000000424047290 */ /* 0x000fe4000fffe03f */
[----:B------:R-:W-:-:S04]  /*17c0*/  ISETP.NE.AND P0, PT, R4, 0x3, PT ;  /* 0x000000030400780c */ /* 0x000fc80003f05270 */
[----:B------:R-:W-:Y:S01]  /*17d0*/  IMAD.U32 R11, RZ, RZ, UR4 ;  /* 0x00000004ff0b7e24 */ /* 0x000fe2000f8e00ff */
[----:B------:R-:W-:-:S04]  /*17e0*/  ULDC UR4, c[0x0][0x9d8] ;  /* 0x0002760000047ab9 */ /* 0x000fc80000000800 */
[----:B------:R-:W-:Y:S01]  /*17f0*/  SHF.L.U32 R11, R11, 0x1f, RZ ;  /* 0x0000001f0b0b7819 */ /* 0x000fe200000006ff */
[----:B-1----:R-:W-:-:S05]  /*1800*/  IMAD.U32 R3, RZ, RZ, UR5 ;  /* 0x00000005ff037e24 */ /* 0x002fca000f8e00ff */
[----:B------:R-:W-:-:S04]  /*1810*/  LEA R2, R3, R2, 0x18 ;  /* 0x0000000203027211 */ /* 0x000fc800078ec0ff */
[----:B------:R-:W0:Y:S01]  /*1820*/  SYNCS.PHASECHK.TRANS64.TRYWAIT P1, [R2+URZ+0x13200], R11 ;  /* 0x0132000b020075a7 */ /* 0x000e22000802017f */
[----:B--2---:R-:W-:-:S04]  /*1830*/  FMUL.FTZ R0, R9, R0 ;  /* 0x0000000009007220 */ /* 0x004fc80000410000 */
[----:B------:R-:W-:Y:S01]  /*1840*/  FMUL.FTZ R0, R0, UR4 ;  /* 0x0000000400007c20 */ /* 0x000fe20008410000 */
[----:B0-----:R-:W-:Y:S06]  /*1850*/  @!P1 BRA `(.L_x_123) ;  /* 0x000000c0008c9947 */ /* 0x001fec0003800000 */
.L_x_248:
[----:B------:R-:W-:Y:S05]  /*1860*/  @!P0 BRA `(.L_x_124) ;  /* 0x0000000000048947 */ /* 0x000fea0003800000 */
[----:B------:R-:W-:Y:S01]  /*1870*/  BPT.TRAP 0x1 ;  /* 0x000000040000795c */ /* 0x000fe20000300000 */
.L_x_124:
[----:B------:R-:W-:Y:S01]  /*1880*/  IMAD.U32 R5, RZ, RZ, UR38 ;  /* 0x00000026ff057e24 */ /* 0x000fe2000f8e00ff */
[----:B------:R-:W-:-:S03]  /*1890*/  MOV R6, UR37 ;  /* 0x0000002500067c02 */ /* 0x000fc60008000f00 */
[----:B------:R-:W-:Y:S01]  /*18a0*/  IMAD R5, R5, 0x8, R2 ;  /* 0x0000000805057824 */ /* 0x000fe200078e0202 */
[----:B------:R-:W-:-:S04]  /*18b0*/  SHF.L.U32 R6, R6, 0x1f, RZ ;  /* 0x0000001f06067819 */ /* 0x000fc800000006ff */
[----:B------:R1:W2:Y:S01]  /*18c0*/  SYNCS.PHASECHK.TRANS64.TRYWAIT P1, [R5+URZ+0x13230], R6 ;  /* 0x01323006050075a7 */ /* 0x0002a2000802017f */
[----:B------:R-:W-:Y:S05]  /*18d0*/  @!P0 BRA `(.L_x_125) ;  /* 0x0000000000048947 */ /* 0x000fea0003800000 */
[----:B------:R-:W-:Y:S01]  /*18e0*/  BPT.TRAP 0x1 ;  /* 0x000000040000795c */ /* 0x000fe20000300000 */
.L_x_125:
[----:B------:R-:W3:Y:S01]  /*18f0*/  S2R R7, SR_TID.X ;  /* 0x0000000000077919 */ /* 0x000ee20000002100 */
[----:B------:R-:W-:-:S05]  /*1900*/  VIADD R4, R2, 0xe000 ;  /* 0x0000e00002047836 */ /* 0x000fca0000000000 */
[----:B------:R-:W-:-:S04]  /*1910*/  SHF.R.U32.HI R4, RZ, 0x4, R4 ;  /* 0x00000004ff047819 */ /* 0x000fc80000011604 */
[----:B------:R-:W-:Y:S02]  /*1920*/  LOP3.LUT R4, R4, 0x3fff, RZ, 0xc0, !PT ;  /* 0x00003fff04047812 */ /* 0x000fe400078ec0ff */
[----:B---3--:R-:W-:Y:S01]  /*1930*/  LOP3.LUT P2, RZ, R7, 0x7f, RZ, 0xc0, !PT ;  /* 0x0000007f07ff7812 */ /* 0x008fe2000784c0ff */
[----:B--2---:R-:W-:-:S12]  /*1940*/  @P1 BRA `(.L_x_126) ;  /* 0x0000000000081947 */ /* 0x004fd80003800000 */
[----:B------:R-:W2:Y:S02]  /*1950*/  SYNCS.PHASECHK.TRANS64.TRYWAIT P1, [R5+URZ+0x13230], R6 ;  /* 0x01323006050075a7 */ /* 0x000ea4000802017f */
[----:B--2---:R-:W-:Y:S05]  /*1960*/  @!P1 BRA `(.L_x_127) ;  /* 0x000000c0005c9947 */ /* 0x004fea0003800000 */
.L_x_126:
[----:B------:R-:W-:Y:S05]  /*1970*/  WARPSYNC.ALL ;  /* 0x0000000000007948 */ /* 0x000fea0003800000 */
[----:B------:R-:W-:Y:S01]  /*1980*/  IMAD.MOV.U32 R55, RZ, RZ, RZ ;  /* 0x000000ffff377224 */ /* 0x000fe200078e00ff */
        /* <DEDUP_REMOVED lines=9> */
[----:B------:R-:W3:Y:S01]  /*1a20*/  S2R R120, SR_TID.X ;  /* 0x0000000000787919 */ /* 0x000ee20000002100 */
[----:B------:R-:W-:-:S04]  /*1a30*/  UISETP.GE.AND UP0, UPT, UR45, 0xa1, UPT ;  /* 0x000000a12d00788c */ /* 0x000fc8000bf06270 */
        /* <DEDUP_REMOVED lines=42> */
[C---:B-12---:R-:W-:Y:S01]  /*1ce0*/  FMUL.FTZ R6, R0.reuse, R106 ;  /* 0x0000006a00067220 */ /* 0x046fe20000410000 */
        /* <DEDUP_REMOVED lines=8> */
[C---:B0-----:R-:W-:Y:S01]  /*1d70*/  FMUL.FTZ R11, R0.reuse, R115 ;  /* 0x00000073000b7220 */ /* 0x041fe20000410000 */
[C---:B------:R-:W-:Y:S01]  /*1d80*/  FMUL.FTZ R8, R0.reuse, R110 ;  /* 0x0000006e00087220 */ /* 0x040fe20000410000 */
[----:B------:R-:W0:Y:S01]  /*1d90*/  MUFU.TANH R47, R47 ;  /* 0x0000002f002f7308 */ /* 0x000e220000002400 */
[C---:B------:R-:W-:Y:S01]  /*1da0*/  FMUL.FTZ R9, R0.reuse, R111 ;  /* 0x0000006f00097220 */ /* 0x040fe20000410000 */
[C---:B------:R-:W-:Y:S01]  /*1db0*/  FMUL.FTZ R13, R0.reuse, R116 ;  /* 0x00000074000d7220 */ /* 0x040fe20000410000 */
[C---:B------:R-:W-:Y:S01]  /*1dc0*/  FMUL.FTZ R105, R0.reuse, R118 ;  /* 0x0000007600697220 */ /* 0x040fe20000410000 */
[C---:B------:R-:W-:Y:S01]  /*1dd0*/  FMUL.FTZ R15, R0.reuse, R117 ;  /* 0x00000075000f7220 */ /* 0x040fe20000410000 */
[----:B------:R-:W-:-:S03]  /*1de0*/  FMUL.FTZ R104, R0, R119 ;  /* 0x0000007700687220 */ /* 0x000fc60000410000 */
[----:B------:R-:W2:Y:S08]  /*1df0*/  MUFU.TANH R46, R46 ;  /* 0x0000002e002e7308 */ /* 0x000eb00000002400 */
[----:B------:R-:W4:Y:S08]  /*1e00*/  MUFU.TANH R48, R48 ;  /* 0x0000003000307308 */ /* 0x000f300000002400 */
[----:B------:R-:W5:Y:S08]  /*1e10*/  MUFU.TANH R6, R6 ;  /* 0x0000000600067308 */ /* 0x000f700000002400 */
[----:B------:R-:W3:Y:S08]  /*1e20*/  MUFU.TANH R50, R50 ;  /* 0x0000003200327308 */ /* 0x000ef00000002400 */
[----:B------:R-:W3:Y:S08]  /*1e30*/  MUFU.TANH R7, R7 ;  /* 0x0000000700077308 */ /* 0x000ef00000002400 */
[----:B------:R-:W-:Y:S01]  /*1e40*/  MUFU.TANH R12, R12 ;  /* 0x0000000c000c7308 */ /* 0x000fe20000002400 */
[----:B------:R-:W-:-:S02]  /*1e50*/  WARPGROUP.DEPBAR.LE gsb0, 0x0 ;  /* 0x00008000000079c5 */ /* 0x000fc40000010000 */
[----:B------:R-:W-:Y:S01]  /*1e60*/  WARPGROUP.ARRIVE ;  /* 0x00000000000079c5 */ /* 0x000fe20000000000 */
[C---:B------:R-:W-:Y:S01]  /*1e70*/  FMUL.FTZ R40, R0.reuse, R92 ;  /* 0x0000005c00287220 */ /* 0x040fe20000410000 */
[C---:B------:R-:W-:Y:S01]  /*1e80*/  FMUL.FTZ R21, R0.reuse, R89 ;  /* 0x0000005900157220 */ /* 0x040fe20000410000 */
[C---:B------:R-:W-:Y:S02]  /*1e90*/  FMUL.FTZ R94, R0.reuse, R94 ;  /* 0x0000005e005e7220 */ /* 0x040fe40000410000 */
[----:B------:R-:W3:Y:S01]  /*1ea0*/  MUFU.TANH R10, R10 ;  /* 0x0000000a000a7308 */ /* 0x000ee20000002400 */
[C---:B------:R-:W-:Y:S01]  /*1eb0*/  FMUL.FTZ R20, R0.reuse, R88 ;  /* 0x0000005800147220 */ /* 0x040fe20000410000 */
[----:B------:R-:W-:Y:S01]  /*1ec0*/  QGMMA.64x32x32.F32.E4M3.E4M3 R72, gdesc[UR4], R72, gsb0 ;  /* 0x00600000044879f3 */ /* 0x000fe20008000848 */
[----:B------:R-:W-:Y:S01]  /*1ed0*/  UIADD3 UR6, UR12, 0x182, URZ ;  /* 0x000001820c067890 */ /* 0x000fe2000fffe03f */
[C---:B------:R-:W-:Y:S01]  /*1ee0*/  FMUL.FTZ R107, R0.reuse, R90 ;  /* 0x0000005a006b7220 */ /* 0x040fe20000410000 */
[----:B------:R-:W-:Y:S01]  /*1ef0*/  UMOV UR7, 0x80000020 ;  /* 0x8000002000077882 */ /* 0x000fe20000000000 */
[C---:B------:R-:W-:Y:S01]  /*1f00*/  FMUL.FTZ R41, R0.reuse, R93 ;  /* 0x0000005d00297220 */ /* 0x040fe20000410000 */
[C---:B------:R-:W-:Y:S01]  /*1f10*/  FMUL.FTZ R106, R0.reuse, R91 ;  /* 0x0000005b006a7220 */ /* 0x040fe20000410000 */
[----:B------:R-:W3:Y:S01]  /*1f20*/  MUFU.TANH R11, R11 ;  /* 0x0000000b000b7308 */ /* 0x000ee20000002400 */
        /* <DEDUP_REMOVED lines=8> */
[C---:B------:R-:W-:Y:S01]  /*1fb0*/  FMUL.FTZ R96, R0.reuse, R99 ;  /* 0x0000006300607220 */ /* 0x040fe20000410000 */
[----:B------:R-:W-:-:S06]  /*1fc0*/  FMUL.FTZ R49, R0, R101 ;  /* 0x0000006500317220 */ /* 0x000fcc0000410000 */
[----:B------:R-:W3:Y:S08]  /*1fd0*/  MUFU.TANH R9, R9 ;  /* 0x0000000900097308 */ /* 0x000ef00000002400 */
[----:B------:R-:W3:Y:S08]  /*1fe0*/  MUFU.TANH R13, R13 ;  /* 0x0000000d000d7308 */ /* 0x000ef00000002400 */
[----:B------:R-:W3:Y:S08]  /*1ff0*/  MUFU.TANH R105, R105 ;  /* 0x0000006900697308 */ /* 0x000ef00000002400 */
[----:B------:R-:W-:Y:S08]  /*2000*/  MUFU.TANH R21, R21 ;  /* 0x0000001500157308 */ /* 0x000ff00000002400 */
[----:B------:R-:W-:Y:S01]  /*2010*/  MUFU.TANH R94, R94 ;  /* 0x0000005e005e7308 */ /* 0x000fe20000002400 */
[----:B------:R-:W-:-:S02]  /*2020*/  WARPGROUP.DEPBAR.LE gsb0, 0x0 ;  /* 0x00008000000079c5 */ /* 0x000fc40000010000 */
[----:B------:R-:W-:Y:S01]  /*2030*/  WARPGROUP.ARRIVE ;  /* 0x00000000000079c5 */ /* 0x000fe20000000000 */
[C---:B------:R-:W-:Y:S01]  /*2040*/  FMUL.FTZ R92, R0.reuse, R74 ;  /* 0x0000004a005c7220 */ /* 0x040fe20000410000 */
[C---:B------:R-:W-:Y:S01]  /*2050*/  FMUL.FTZ R74, R0.reuse, R76 ;  /* 0x0000004c004a7220 */ /* 0x040fe20000410000 */
[C---:B------:R-:W-:Y:S01]  /*2060*/  FMUL.FTZ R76, R0.reuse, R83 ;  /* 0x00000053004c7220 */ /* 0x040fe20000410000 */
[----:B------:R-:W-:Y:S02]  /*2070*/  IMAD.U32 R83, RZ, RZ, UR44 ;  /* 0x0000002cff537e24 */ /* 0x000fe4000f8e00ff */
[C---:B------:R-:W-:Y:S01]  /*2080*/  FMUL.FTZ R88, R0.reuse, R72 ;  /* 0x0000004800587220 */ /* 0x040fe20000410000 */
[----:B------:R-:W-:Y:S01]  /*2090*/  QGMMA.64x32x32.F32.E4M3.E4M3 R56, gdesc[UR4], R56, gsb0 ;  /* 0x00600000043879f3 */ /* 0x000fe20008000838 */
[----:B------:R-:W-:Y:S01]  /*20a0*/  UIADD3 UR6, UR12, 0x202, URZ ;  /* 0x000002020c067890 */ /* 0x000fe2000fffe03f */
[----:B------:R-:W-:Y:S01]  /*20b0*/  IMAD R14, R83, -0xa0, R14 ;  /* 0xffffff60530e7824 */ /* 0x000fe200078e020e */
[----:B------:R-:W-:Y:S01]  /*20c0*/  UMOV UR7, 0x80000020 ;  /* 0x8000002000077882 */ /* 0x000fe20000000000 */
[C---:B------:R-:W-:Y:S01]  /*20d0*/  FMUL.FTZ R72, R0.reuse, R84 ;  /* 0x0000005400487220 */ /* 0x040fe20000410000 */
[----:B------:R-:W-:Y:S01]  /*20e0*/  FMUL.FTZ R51, R0, R85 ;  /* 0x0000005500337220 */ /* 0x000fe20000410000 */
[----:B------:R-:W3:Y:S01]  /*20f0*/  MUFU.TANH R15, R15 ;  /* 0x0000000f000f7308 */ /* 0x000ee20000002400 */
        /* <DEDUP_REMOVED lines=8> */
[----:B0-----:R-:W-:Y:S01]  /*2180*/  FSEL R47, R47, -INF , P2 ;  /* 0xff8000002f2f7808 */ /* 0x001fe20001000000 */
[----:B------:R-:W-:Y:S01]  /*2190*/  FMUL.FTZ R78, R0, R79 ;  /* 0x0000004f004e7220 */ /* 0x000fe20000410000 */
[----:B------:R-:W-:Y:S01]  /*21a0*/  ISETP.GT.AND P4, PT, R14, 0x9, PT ;  /* 0x000000090e00780c */ /* 0x000fe20003f84270 */
[----:B------:R-:W-:Y:S01]  /*21b0*/  FMUL.FTZ R77, R0, R87 ;  /* 0x00000057004d7220 */ /* 0x000fe20000410000 */
[----:B--2---:R-:W-:Y:S01]  /*21c0*/  FSEL R46, R46, -INF , P3 ;  /* 0xff8000002e2e7808 */ /* 0x004fe20001800000 */
[----:B------:R-:W-:Y:S01]  /*21d0*/  FMUL.FTZ R89, R0, R75 ;  /* 0x0000004b00597220 */ /* 0x000fe20000410000 */
[----:B------:R-:W-:Y:S01]  /*21e0*/  ISETP.GT.AND P5, PT, R14, 0x10, PT ;  /* 0x000000100e00780c */ /* 0x000fe20003fa4270 */
[----:B------:R-:W0:Y:S01]  /*21f0*/  MUFU.TANH R107, R107 ;  /* 0x0000006b006b7308 */ /* 0x000e220000002400 */
[----:B----4-:R-:W-:Y:S01]  /*2200*/  FSEL R48, R48, -INF , P4 ;  /* 0xff80000030307808 */ /* 0x010fe20002000000 */
[----:B------:R-:W-:Y:S01]  /*2210*/  FMUL.FTZ R75, R0, R80 ;  /* 0x00000050004b7220 */ /* 0x000fe20000410000 */
[----:B-----5:R-:W-:Y:S01]  /*2220*/  FSEL R6, R6, -INF , P1 ;  /* 0xff80000006067808 */ /* 0x020fe20000800000 */
[----:B------:R-:W-:Y:S01]  /*2230*/  FMUL.FTZ R53, R0, R81 ;  /* 0x0000005100357220 */ /* 0x000fe20000410000 */
[----:B------:R-:W-:Y:S01]  /*2240*/  ISETP.GT.AND P1, PT, R14, 0x11, PT ;  /* 0x000000110e00780c */ /* 0x000fe20003f24270 */
[----:B------:R-:W-:Y:S01]  /*2250*/  FMUL.FTZ R81, R0, R82 ;  /* 0x0000005200517220 */ /* 0x000fe20000410000 */
[----:B---3--:R-:W-:Y:S01]  /*2260*/  FSEL R50, R50, -INF , P5 ;  /* 0xff80000032327808 */ /* 0x008fe20002800000 */
[----:B------:R-:W1:Y:S01]  /*2270*/  MUFU.TANH R40, R40 ;  /* 0x0000002800287308 */ /* 0x000e620000002400 */
[----:B------:R-:W-:Y:S01]  /*2280*/  FSEL R7, R7, -INF , P2 ;  /* 0xff80000007077808 */ /* 0x000fe20001000000 */
[----:B------:R-:W-:Y:S01]  /*2290*/  FMUL.FTZ R80, R0, R86 ;  /* 0x0000005600507220 */ /* 0x000fe20000410000 */
[----:B------:R-:W-:-:S02]  /*22a0*/  ISETP.GT.AND P2, PT, R14, 0x18, PT ;  /* 0x000000180e00780c */ /* 0x000fc40003f44270 */
[----:B------:R-:W-:Y:S02]  /*22b0*/  FSEL R10, R10, -INF , P5 ;  /* 0xff8000000a0a7808 */ /* 0x000fe40002800000 */
[----:B------:R-:W-:Y:S01]  /*22c0*/  ISETP.GT.AND P5, PT, R14, 0x21, PT ;  /* 0x000000210e00780c */ /* 0x000fe20003fa4270 */
[----:B------:R-:W-:Y:S01]  /*22d0*/  MUFU.TANH R106, R106 ;  /* 0x0000006a006a7308 */ /* 0x000fe20000002400 */
[----:B------:R-:W-:Y:S02]  /*22e0*/  FSEL R11, R11, -INF , P1 ;  /* 0xff8000000b0b7808 */ /* 0x000fe40000800000 */
[----:B------:R-:W-:Y:S02]  /*22f0*/  FSEL R8, R8, -INF , P3 ;  /* 0xff80000008087808 */ /* 0x000fe40001800000 */
[C---:B------:R-:W-:Y:S02]  /*2300*/  ISETP.GT.AND P3, PT, R14.reuse, 0x19, PT ;  /* 0x000000190e00780c */ /* 0x040fe40003f64270 */
[----:B------:R-:W-:Y:S01]  /*2310*/  FSEL R9, R9, -INF , P4 ;  /* 0xff80000009097808 */ /* 0x000fe20002000000 */
[----:B------:R-:W2:Y:S01]  /*2320*/  MUFU.TANH R93, R93 ;  /* 0x0000005d005d7308 */ /* 0x000ea20000002400 */
[----:B------:R-:W-:-:S07]  /*2330*/  ISETP.GT.AND P4, PT, R14, 0x20, PT ;  /* 0x000000200e00780c */ /* 0x000fce0003f84270 */
[----:B------:R-:W-:Y:S01]  /*2340*/  MUFU.TANH R43, R43 ;  /* 0x0000002b002b7308 */ /* 0x000fe20000002400 */
[----:B------:R-:W-:Y:S02]  /*2350*/  WARPGROUP.DEPBAR.LE gsb0, 0x0 ;  /* 0x00008000000079c5 */ /* 0x000fe40000010000 */
[----:B------:R-:W-:Y:S01]  /*2360*/  WARPGROUP.ARRIVE ;  /* 0x00000000000079c5 */ /* 0x000fe20000000000 */
[----:B------:R-:W-:Y:S01]  /*2370*/  FMUL.FTZ R84, R0, R63 ;  /* 0x0000003f00547220 */ /* 0x000fe20000410000 */
[----:B------:R-:W-:Y:S01]  /*2380*/  FMNMX.FTZ R63, R44, R47, !PT ;  /* 0x0000002f2c3f7209 */ /* 0x000fe20007810000 */
[C---:B------:R-:W-:Y:S02]  /*2390*/  FMUL.FTZ R85, R0.reuse, R65 ;  /* 0x0000004100557220 */ /* 0x040fe40000410000 */
[----:B------:R-:W-:Y:S01]  /*23a0*/  MUFU.TANH R97, R97 ;  /* 0x0000006100617308 */ /* 0x000fe20000002400 */
[----:B------:R-:W-:Y:S01]  /*23b0*/  FMUL.FTZ R73, R0, R56 ;  /* 0x0000003800497220 */ /* 0x000fe20000410000 */
[----:B------:R-:W-:Y:S01]  /*23c0*/  QGMMA.64x32x32.F32.E4M3.E4M3 R24, gdesc[UR4], R24, gsb0 ;  /* 0x00600000041879f3 */ /* 0x000fe20008000818 */
[----:B------:R-:W-:Y:S01]  /*23d0*/  FMNMX.FTZ R65, R46, R63, !PT ;  /* 0x0000003f2e417209 */ /* 0x000fe20007810000 */
[----:B------:R-:W-:Y:S01]  /*23e0*/  FMUL.FTZ R62, R0, R62 ;  /* 0x0000003e003e7220 */ /* 0x000fe20000410000 */
[----:B------:R-:W-:Y:S01]  /*23f0*/  FSEL R56, R12, -INF , P1 ;  /* 0xff8000000c387808 */ /* 0x000fe20000800000 */
[----:B------:R-:W-:Y:S01]  /*2400*/  FMUL.FTZ R79, R0, R58 ;  /* 0x0000003a004f7220 */ /* 0x000fe20000410000 */
[----:B------:R-:W-:Y:S01]  /*2410*/  FMNMX.FTZ R65, R48, R65, !PT ;  /* 0x0000004130417209 */ /* 0x000fe20007810000 */
[----:B------:R-:W3:Y:S01]  /*2420*/  MUFU.TANH R104, R104 ;  /* 0x0000006800687308 */ /* 0x000ee20000002400 */
[----:B------:R-:W-:Y:S01]  /*2430*/  ISETP.GT.AND P1, PT, R14, 0x28, PT ;  /* 0x000000280e00780c */ /* 0x000fe20003f24270 */
[----:B------:R-:W-:Y:S01]  /*2440*/  FMUL.FTZ R58, R0, R59 ;  /* 0x0000003b003a7220 */ /* 0x000fe20000410000 */
[----:B------:R-:W-:Y:S01]  /*2450*/  FMNMX.FTZ R99, R50, R65, !PT ;  /* 0x0000004132637209 */ /* 0x000fe20007810000 */
[C---:B------:R-:W-:Y:S01]  /*2460*/  FMUL.FTZ R67, R0.reuse, R67 ;  /* 0x0000004300437220 */ /* 0x040fe20000410000 */
[C---:B------:R-:W-:Y:S01]  /*2470*/  FMUL.FTZ R87, R0.reuse, R71 ;  /* 0x0000004700577220 */ /* 0x040fe20000410000 */
[----:B------:R-:W-:Y:S01]  /*2480*/  FMUL.FTZ R61, R0, R61 ;  /* 0x0000003d003d7220 */ /* 0x000fe20000410000 */
[----:B------:R-:W-:Y:S01]  /*2490*/  FSEL R59, R13, -INF , P2 ;  /* 0xff8000000d3b7808 */ /* 0x000fe20001000000 */
[----:B------:R-:W-:Y:S01]  /*24a0*/  MUFU.TANH R45, R45 ;  /* 0x0000002d002d7308 */ /* 0x000fe20000002400 */
[----:B------:R-:W-:Y:S01]  /*24b0*/  FMNMX.FTZ R100, R56, R99, !PT ;  /* 0x0000006338647209 */ /* 0x000fe20007810000 */
[C---:B------:R-:W-:Y:S01]  /*24c0*/  FMUL.FTZ R82, R0.reuse, R60 ;  /* 0x0000003c00527220 */ /* 0x040fe20000410000 */
[----:B------:R-:W-:Y:S01]  /*24d0*/  FSEL R12, R105, -INF , P2 ;  /* 0xff800000690c7808 */ /* 0x000fe20001000000 */
[----:B------:R-:W-:Y:S01]  /*24e0*/  FMUL.FTZ R68, R0, R68 ;  /* 0x0000004400447220 */ /* 0x000fe20000410000 */
[----:B------:R-:W-:Y:S01]  /*24f0*/  ISETP.GT.AND P2, PT, R14, 0x29, PT ;  /* 0x000000290e00780c */ /* 0x000fe20003f44270 */
[C---:B------:R-:W-:Y:S01]  /*2500*/  FMUL.FTZ R86, R0.reuse, R70 ;  /* 0x0000004600567220 */ /* 0x040fe20000410000 */
[----:B------:R-:W-:Y:S01]  /*2510*/  FSEL R60, R15, -INF , P3 ;  /* 0xff8000000f3c7808 */ /* 0x000fe20001800000 */
[----:B------:R-:W-:Y:S01]  /*2520*/  MUFU.TANH R90, R90 ;  /* 0x0000005a005a7308 */ /* 0x000fe20000002400 */
[----:B0-----:R-:W-:Y:S01]  /*2530*/  FSEL R15, R107, -INF , P4 ;  /* 0xff8000006b0f7808 */ /* 0x001fe20002000000 */
[----:B------:R-:W-:Y:S01]  /*2540*/  FMUL.FTZ R98, R0, R66 ;  /* 0x0000004200627220 */ /* 0x000fe20000410000 */
[----:B-1----:R-:W-:Y:S01]  /*2550*/  FSEL R63, R40, -INF , P1 ;  /* 0xff800000283f7808 */ /* 0x002fe20000800000 */
[C---:B------:R-:W-:Y:S01]  /*2560*/  FMUL.FTZ R69, R0.reuse, R69 ;  /* 0x0000004500457220 */ /* 0x040fe20000410000 */
[----:B--2---:R-:W-:Y:S01]  /*2570*/  FSEL R40, R93, -INF , P2 ;  /* 0xff8000005d287808 */ /* 0x004fe20001000000 */
[----:B------:R-:W-:Y:S01]  /*2580*/  FMUL.FTZ R83, R0, R64 ;  /* 0x0000004000537220 */ /* 0x000fe20000410000 */
[----:B---3--:R-:W-:Y:S01]  /*2590*/  FSEL R13, R104, -INF , P3 ;  /* 0xff800000680d7808 */ /* 0x008fe20001800000 */
[----:B------:R-:W0:Y:S01]  /*25a0*/  MUFU.TANH R41, R41 ;  /* 0x0000002900297308 */ /* 0x000e220000002400 */
[----:B------:R-:W-:Y:S01]  /*25b0*/  ISETP.GT.AND P3, PT, R14, 0x30, PT ;  /* 0x000000300e00780c */ /* 0x000fe20003f64270 */
[----:B------:R-:W-:-:S06]  /*25c0*/  FMUL.FTZ R57, R0, R57 ;  /* 0x0000003900397220 */ /* 0x000fcc0000410000 */
[----:B------:R1:W-:Y:S08]  /*25d0*/  MUFU.TANH R71, R62 ;  /* 0x0000003e00477308 */ /* 0x0003f00000002400 */
[----:B------:R-:W2:Y:S01]  /*25e0*/  MUFU.TANH R95, R95 ;  /* 0x0000005f005f7308 */ /* 0x000ea20000002400 */
[----:B-1----:R-:W-:Y:S02]  /*25f0*/  FSEL R62, R21, -INF , P5 ;  /* 0xff800000153e7808 */ /* 0x002fe40002800000 */
[----:B------:R-:W-:-:S02]  /*2600*/  FSEL R21, R94, -INF , P1 ;  /* 0xff8000005e157808 */ /* 0x000fc40000800000 */
[C---:B------:R-:W-:Y:S02]  /*2610*/  ISETP.GT.AND P1, PT, R14.reuse, 0x39, PT ;  /* 0x000000390e00780c */ /* 0x040fe40003f24270 */
[----:B0-----:R-:W-:Y:S01]  /*2620*/  FSEL R64, R41, -INF , P2 ;  /* 0xff80000029407808 */ /* 0x001fe20001000000 */
[----:B------:R0:W-:Y:S01]  /*2630*/  MUFU.TANH R94, R67 ;  /* 0x00000043005e7308 */ /* 0x0001e20000002400 */
[----:B------:R-:W-:Y:S01]  /*2640*/  ISETP.GT.AND P2, PT, R14, 0x40, PT ;  /* 0x000000400e00780c */ /* 0x000fe20003f44270 */
[----:B------:R-:W-:-:S06]  /*2650*/  WARPGROUP.DEPBAR.LE gsb0, 0x0 ;  /* 0x00008000000079c5 */ /* 0x000fcc0000010000 */
[----:B------:R-:W1:Y:S01]  /*2660*/  MUFU.TANH R42, R42 ;  /* 0x0000002a002a7308 */ /* 0x000e620000002400 */
[----:B0-----:R-:W-:Y:S01]  /*2670*/  FMNMX.FTZ R67, R59, R100, !PT ;  /* 0x000000643b437209 */ /* 0x001fe20007810000 */
[C---:B------:R-:W-:Y:S01]  /*2680*/  FMUL.FTZ R99, R0.reuse, R26 ;  /* 0x0000001a00637220 */ /* 0x040fe20000410000 */
[----:B--2---:R-:W-:Y:S01]  /*2690*/  FSEL R41, R95, -INF , P3 ;  /* 0xff8000005f297808 */ /* 0x004fe20001800000 */
[C---:B------:R-:W-:Y:S01]  /*26a0*/  FMUL.FTZ R27, R0.reuse, R27 ;  /* 0x0000001b001b7220 */ /* 0x040fe20000410000 */
[C---:B------:R-:W-:Y:S01]  /*26b0*/  FMUL.FTZ R28, R0.reuse, R28 ;  /* 0x0000001c001c7220 */ /* 0x040fe20000410000 */
[C---:B------:R-:W-:Y:S01]  /*26c0*/  FMUL.FTZ R29, R0.reuse, R29 ;  /* 0x0000001d001d7220 */ /* 0x040fe20000410000 */
[C---:B------:R-:W-:Y:S01]  /*26d0*/  FMUL.FTZ R30, R0.reuse, R30 ;  /* 0x0000001e001e7220 */ /* 0x040fe20000410000 */
[----:B------:R0:W-:Y:S01]  /*26e0*/  MUFU.TANH R70, R61 ;  /* 0x0000003d00467308 */ /* 0x0001e20000002400 */
[C---:B------:R-:W-:Y:S01]  /*26f0*/  FMUL.FTZ R32, R0.reuse, R32 ;  /* 0x0000002000207220 */ /* 0x040fe20000410000 */
[C---:B------:R-:W-:Y:S01]  /*2700*/  FMUL.FTZ R33, R0.reuse, R33 ;  /* 0x0000002100217220 */ /* 0x040fe20000410000 */
[C---:B------:R-:W-:Y:S01]  /*2710*/  FMUL.FTZ R36, R0.reuse, R36 ;  /* 0x0000002400247220 */ /* 0x040fe20000410000 */
[C---:B------:R-:W-:Y:S01]  /*2720*/  FMUL.FTZ R102, R0.reuse, R38 ;  /* 0x0000002600667220 */ /* 0x040fe20000410000 */
[----:B------:R-:W-:-:S03]  /*2730*/  FMUL.FTZ R101, R0, R39 ;  /* 0x0000002700657220 */ /* 0x000fc60000410000 */
[----:B------:R-:W2:Y:S01]  /*2740*/  MUFU.TANH R96, R96 ;  /* 0x0000006000607308 */ /* 0x000ea20000002400 */
[----:B0-----:R-:W-:Y:S02]  /*2750*/  FSEL R61, R20, -INF , P4 ;  /* 0xff800000143d7808 */ /* 0x001fe40002000000 */
[----:B------:R-:W-:Y:S02]  /*2760*/  ISETP.GT.AND P4, PT, R14, 0x31, PT ;  /* 0x000000310e00780c */ /* 0x000fe40003f84270 */
[----:B------:R-:W-:Y:S02]  /*2770*/  FSEL R20, R106, -INF , P5 ;  /* 0xff8000006a147808 */ /* 0x000fe40002800000 */
[----:B------:R-:W-:Y:S01]  /*2780*/  ISETP.GT.AND P5, PT, R14, 0x38, PT ;  /* 0x000000380e00780c */ /* 0x000fe20003fa4270 */
[----:B------:R0:W-:Y:S01]  /*2790*/  MUFU.TANH R93, R68 ;  /* 0x00000044005d7308 */ /* 0x0001e20000002400 */
[----:B------:R-:W-:Y:S02]  /*27a0*/  FSEL R66, R43, -INF , P4 ;  /* 0xff8000002b427808 */ /* 0x000fe40002000000 */
[----:B------:R-:W-:-:S02]  /*27b0*/  FSEL R43, R97, -INF , P5 ;  /* 0xff800000612b7808 */ /* 0x000fc40002800000 */
[----:B-1----:R-:W-:Y:S02]  /*27c0*/  FSEL R65, R42, -INF , P3 ;  /* 0xff8000002a417808 */ /* 0x002fe40001800000 */
[----:B------:R-:W-:Y:S01]  /*27d0*/  ISETP.GT.AND P3, PT, R14, 0x41, PT ;  /* 0x000000410e00780c */ /* 0x000fe20003f64270 */
[----:B------:R-:W-:Y:S01]  /*27e0*/  MUFU.TANH R89, R89 ;  /* 0x0000005900597308 */ /* 0x000fe20000002400 */
[----:B0-----:R-:W-:Y:S02]  /*27f0*/  FMNMX.FTZ R68, R60, R67, !PT ;  /* 0x000000433c447209 */ /* 0x001fe40007810000 */
[----:B------:R-:W-:Y:S02]  /*2800*/  FSEL R67, R45, -INF , P5 ;  /* 0xff8000002d437808 */ /* 0x000fe40002800000 */
[----:B------:R-:W-:Y:S02]  /*2810*/  FMNMX.FTZ R97, R61, R68, !PT ;  /* 0x000000443d617209 */ /* 0x000fe40007810000 */
[----:B------:R-:W-:Y:S01]  /*2820*/  FSEL R45, R90, -INF , P1 ;  /* 0xff8000005a2d7808 */ /* 0x000fe20000800000 */
[----:B------:R-:W0:Y:S01]  /*2830*/  MUFU.TANH R49, R49 ;  /* 0x0000003100317308 */ /* 0x000e220000002400 */
[----:B------:R-:W-:-:S02]  /*2840*/  FMNMX.FTZ R90, R62, R97, !PT ;  /* 0x000000613e5a7209 */ /* 0x000fc40007810000 */
[----:B--2---:R-:W-:Y:S02]  /*2850*/  FSEL R42, R96, -INF , P4 ;  /* 0xff800000602a7808 */ /* 0x004fe40002000000 */
[C---:B------:R-:W-:Y:S02]  /*2860*/  ISETP.GT.AND P4, PT, R14.reuse, 0x48, PT ;  /* 0x000000480e00780c */ /* 0x040fe40003f84270 */
[----:B------:R-:W-:Y:S01]  /*2870*/  ISETP.GT.AND P5, PT, R14, 0x49, PT ;  /* 0x000000490e00780c */ /* 0x000fe20003fa4270 */
[----:B------:R-:W1:Y:S08]  /*2880*/  MUFU.TANH R92, R92 ;  /* 0x0000005c005c7308 */ /* 0x000e700000002400 */
[----:B------:R2:W-:Y:S01]  /*2890*/  MUFU.TANH R95, R69 ;  /* 0x00000045005f7308 */ /* 0x0005e20000002400 */
[----:B0-----:R-:W-:-:S02]  /*28a0*/  FSEL R68, R49, -INF , P1 ;  /* 0xff80000031447808 */ /* 0x001fc40000800000 */
[----:B------:R-:W-:-:S05]  /*28b0*/  ISETP.GT.AND P1, PT, R14, 0x50, PT ;  /* 0x000000500e00780c */ /* 0x000fca0003f24270 */
[----:B------:R-:W0:Y:S01]  /*28c0*/  MUFU.TANH R88, R88 ;  /* 0x0000005800587308 */ /* 0x000e220000002400 */
[----:B--2---:R-:W-:Y:S01]  /*28d0*/  FMNMX.FTZ R69, R63, R90, !PT ;  /* 0x0000005a3f457209 */ /* 0x004fe20007810000 */
[----:B------:R-:W-:Y:S01]  /*28e0*/  FMUL.FTZ R90, R0, R24 ;  /* 0x00000018005a7220 */ /* 0x000fe20000410000 */
[----:B------:R-:W-:Y:S02]  /*28f0*/  FSEL R24, R89, -INF , P3 ;  /* 0xff80000059187808 */ /* 0x000fe40001800000 */
[----:B-1----:R-:W-:-:S03]  /*2900*/  FSEL R49, R92, -INF , P2 ;  /* 0xff8000005c317808 */ /* 0x002fc60001000000 */
[----:B------:R1:W-:Y:S08]  /*2910*/  MUFU.TANH R96, R86 ;  /* 0x0000005600607308 */ /* 0x0003f00000002400 */
[----:B------:R-:W2:Y:S01]  /*2920*/  MUFU.TANH R54, R54 ;  /* 0x0000003600367308 */ /* 0x000ea20000002400 */
[----:B-1----:R-:W-:Y:S02]  /*2930*/  FMNMX.FTZ R86, R64, R69, !PT ;  /* 0x0000004540567209 */ /* 0x002fe40007810000 */
[----:B0-----:R-:W-:-:S02]  /*2940*/  FSEL R88, R88, -INF , P2 ;  /* 0xff80000058587808 */ /* 0x001fc40001000000 */
[----:B------:R-:W-:Y:S01]  /*2950*/  FMNMX.FTZ R89, R65, R86, !PT ;  /* 0x0000005641597209 */ /* 0x000fe20007810000 */
[----:B------:R-:W-:Y:S01]  /*2960*/  FMUL.FTZ R86, R0, R25 ;  /* 0x0000001900567220 */ /* 0x000fe20000410000 */
[----:B------:R-:W-:Y:S01]  /*2970*/  ISETP.GT.AND P2, PT, R14, 0x51, PT ;  /* 0x000000510e00780c */ /* 0x000fe20003f44270 */
[----:B------:R-:W0:Y:S01]  /*2980*/  MUFU.TANH R74, R74 ;  /* 0x0000004a004a7308 */ /* 0x000e220000002400 */
[----:B------:R-:W-:-:S07]  /*2990*/  FMNMX.FTZ R92, R66, R89, !PT ;  /* 0x00000059425c7209 */ /* 0x000fce0007810000 */
[----:B------:R-:W1:Y:S01]  /*29a0*/  MUFU.TANH R52, R52 ;  /* 0x0000003400347308 */ /* 0x000e620000002400 */
[----:B--2---:R-:W-:Y:S02]  /*29b0*/  FSEL R69, R54, -INF , P3 ;  /* 0xff80000036457808 */ /* 0x004fe40001800000 */
[----:B------:R-:W-:-:S05]  /*29c0*/  ISETP.GT.AND P3, PT, R14, 0x58, PT ;  /* 0x000000580e00780c */ /* 0x000fca0003f64270 */
[----:B------:R2:W-:Y:S01]  /*29d0*/  MUFU.TANH R97, R87 ;  /* 0x0000005700617308 */ /* 0x0005e20000002400 */
[----:B0-----:R-:W-:-:S07]  /*29e0*/  FSEL R74, R74, -INF , P4 ;  /* 0xff8000004a4a7808 */ /* 0x001fce0002000000 */
[----:B------:R-:W0:Y:S01]  /*29f0*/  MUFU.TANH R75, R75 ;  /* 0x0000004b004b7308 */ /* 0x000e220000002400 */
[----:B--2---:R-:W-:Y:S02]  /*2a00*/  FMNMX.FTZ R87, R67, R92, !PT ;  /* 0x0000005c43577209 */ /* 0x004fe40007810000 */
[----:B-1----:R-:W-:Y:S02]  /*2a10*/  FSEL R52, R52, -INF , P5 ;  /* 0xff80000034347808 */ /* 0x002fe40002800000 */
[----:B------:R-:W-:-:S03]  /*2a20*/  FMNMX.FTZ R87, R68, R87, !PT ;  /* 0x0000005744577209 */ /* 0x000fc60007810000 */
[----:B------:R-:W1:Y:S01]  /*2a30*/  MUFU.TANH R78, R78 ;  /* 0x0000004e004e7308 */ /* 0x000e620000002400 */
[----:B------:R-:W-:-:S04]  /*2a40*/  FMNMX.FTZ R26, R88, R87, !PT ;  /* 0x00000057581a7209 */ /* 0x000fc80007810000 */
[----:B------:R-:W-:-:S03]  /*2a50*/  FMNMX.FTZ R87, R69, R26, !PT ;  /* 0x0000001a45577209 */ /* 0x000fc60007810000 */
[----:B------:R-:W2:Y:S01]  /*2a60*/  MUFU.TANH R53, R53 ;  /* 0x0000003500357308 */ /* 0x000ea20000002400 */
[----:B------:R-:W-:Y:S02]  /*2a70*/  FMNMX.FTZ R87, R74, R87, !PT ;  /* 0x000000574a577209 */ /* 0x000fe40007810000 */
[----:B0-----:R-:W-:Y:S02]  /*2a80*/  FSEL R75, R75, -INF , P1 ;  /* 0xff8000004b4b7808 */ /* 0x001fe40000800000 */
[----:B------:R-:W-:-:S03]  /*2a90*/  FMNMX.FTZ R26, R52, R87, !PT ;  /* 0x00000057341a7209 */ /* 0x000fc60007810000 */
[----:B------:R-:W0:Y:S01]  /*2aa0*/  MUFU.TANH R91, R91 ;  /* 0x0000005b005b7308 */ /* 0x000e220000002400 */
[----:B-1----:R-:W-:Y:S02]  /*2ab0*/  FSEL R25, R78, -INF , P5 ;  /* 0xff8000004e197808 */ /* 0x002fe40002800000 */
[----:B------:R-:W-:Y:S02]  /*2ac0*/  FMNMX.FTZ R87, R75, R26, !PT ;  /* 0x0000001a4b577209 */ /* 0x000fe40007810000 */
[----:B------:R-:W-:-:S03]  /*2ad0*/  ISETP.GT.AND P5, PT, R14, 0x60, PT ;  /* 0x000000600e00780c */ /* 0x000fc60003fa4270 */
[----:B------:R-:W1:Y:S01]  /*2ae0*/  MUFU.TANH R72, R72 ;  /* 0x0000004800487308 */ /* 0x000e620000002400 */
[----:B--2---:R-:W-:-:S04]  /*2af0*/  FSEL R78, R53, -INF , P2 ;  /* 0xff800000354e7808 */ /* 0x004fc80001000000 */
[----:B------:R-:W-:-:S03]  /*2b00*/  FMNMX.FTZ R87, R78, R87, !PT ;  /* 0x000000574e577209 */ /* 0x000fc60007810000 */
[----:B------:R-:W-:Y:S01]  /*2b10*/  MUFU.TANH R51, R51 ;  /* 0x0000003300337308 */ /* 0x000fe20000002400 */
[----:B0-----:R-:W-:Y:S02]  /*2b20*/  FSEL R54, R91, -INF , P4 ;  /* 0xff8000005b367808 */ /* 0x001fe40002000000 */
[----:B------:R-:W-:-:S05]  /*2b30*/  ISETP.GT.AND P4, PT, R14, 0x59, PT ;  /* 0x000000590e00780c */ /* 0x000fca0003f84270 */
[----:B------:R-:W0:Y:S01]  /*2b40*/  MUFU.TANH R81, R81 ;  /* 0x0000005100517308 */ /* 0x000e220000002400 */
[----:B-1----:R-:W-:-:S07]  /*2b50*/  FSEL R72, R72, -INF , P3 ;  /* 0xff80000048487808 */ /* 0x002fce0001800000 */
[----:B------:R-:W1:Y:S08]  /*2b60*/  MUFU.TANH R73, R73 ;  /* 0x0000004900497308 */ /* 0x000e700000002400 */
[----:B------:R-:W2:Y:S01]  /*2b70*/  MUFU.TANH R76, R76 ;  /* 0x0000004c004c7308 */ /* 0x000ea20000002400 */
[----:B0-----:R-:W-:Y:S02]  /*2b80*/  FSEL R81, R81, -INF , P1 ;  /* 0xff80000051517808 */ /* 0x001fe40000800000 */
[----:B------:R-:W-:-:S05]  /*2b90*/  ISETP.GT.AND P1, PT, R14, 0x61, PT ;  /* 0x000000610e00780c */ /* 0x000fca0003f24270 */
[----:B------:R-:W-:Y:S01]  /*2ba0*/  MUFU.TANH R57, R57 ;  /* 0x0000003900397308 */ /* 0x000fe20000002400 */
[----:B-1----:R-:W-:-:S07]  /*2bb0*/  FSEL R73, R73, -INF , P5 ;  /* 0xff80000049497808 */ /* 0x002fce0002800000 */
[----:B------:R-:W0:Y:S01]  /*2bc0*/  MUFU.TANH R80, R80 ;  /* 0x0000005000507308 */ /* 0x000e220000002400 */
[----:B--2---:R-:W-:Y:S02]  /*2bd0*/  FSEL R76, R76, -INF , P2 ;  /* 0xff8000004c4c7808 */ /* 0x004fe40001000000 */
[----:B------:R-:W-:-:S05]  /*2be0*/  ISETP.GT.AND P2, PT, R14, 0x68, PT ;  /* 0x000000680e00780c */ /* 0x000fca0003f44270 */
[----:B------:R-:W1:Y:S08]  /*2bf0*/  MUFU.TANH R82, R82 ;  /* 0x0000005200527308 */ /* 0x000e700000002400 */
[----:B------:R-:W2:Y:S01]  /*2c00*/  MUFU.TANH R77, R77 ;  /* 0x0000004d004d7308 */ /* 0x000ea20000002400 */
[----:B0-----:R-:W-:Y:S02]  /*2c10*/  FSEL R80, R80, -INF , P3 ;  /* 0xff80000050507808 */ /* 0x001fe40001800000 */
[----:B------:R-:W-:-:S05]  /*2c20*/  ISETP.GT.AND P3, PT, R14, 0x69, PT ;  /* 0x000000690e00780c */ /* 0x000fca0003f64270 */
[----:B------:R-:W-:Y:S01]  /*2c30*/  MUFU.TANH R84, R84 ;  /* 0x0000005400547308 */ /* 0x000fe20000002400 */
[----:B-1----:R-:W-:-:S07]  /*2c40*/  FSEL R82, R82, -INF , P2 ;  /* 0xff80000052527808 */ /* 0x002fce0001000000 */
[----:B------:R0:W-:Y:S01]  /*2c50*/  MUFU.TANH R92, R86 ;  /* 0x00000056005c7308 */ /* 0x0001e20000002400 */
[----:B--2---:R-:W-:-:S07]  /*2c60*/  FSEL R77, R77, -INF , P4 ;  /* 0xff8000004d4d7808 */ /* 0x004fce0002000000 */
[----:B------:R1:W-:Y:S01]  /*2c70*/  MUFU.TANH R53, R27 ;  /* 0x0000001b00357308 */ /* 0x0003e20000002400 */
[----:B0-----:R-:W-:Y:S02]  /*2c80*/  FSEL R86, R51, -INF , P4 ;  /* 0xff80000033567808 */ /* 0x001fe40002000000 */
[----:B------:R-:W-:-:S05]  /*2c90*/  ISETP.GT.AND P4, PT, R14, 0x70, PT ;  /* 0x000000700e00780c */ /* 0x000fca0003f84270 */
[----:B------:R-:W0:Y:S01]  /*2ca0*/  MUFU.TANH R79, R79 ;  /* 0x0000004f004f7308 */ /* 0x000e220000002400 */
[----:B-1----:R-:W-:Y:S02]  /*2cb0*/  FMNMX.FTZ R27, R72, R87, !PT ;  /* 0x00000057481b7209 */ /* 0x002fe40007810000 */
[----:B------:R-:W-:-:S05]  /*2cc0*/  FSEL R87, R57, -INF , P1 ;  /* 0xff80000039577808 */ /* 0x000fca0000800000 */
[----:B------:R-:W1:Y:S08]  /*2cd0*/  MUFU.TANH R83, R83 ;  /* 0x0000005300537308 */ /* 0x000e700000002400 */
[----:B------:R2:W-:Y:S01]  /*2ce0*/  MUFU.TANH R51, R28 ;  /* 0x0000001c00337308 */ /* 0x0005e20000002400 */
[----:B0-----:R-:W-:Y:S02]  /*2cf0*/  FSEL R79, R79, -INF , P5 ;  /* 0xff8000004f4f7808 */ /* 0x001fe40002800000 */
[----:B------:R-:W-:-:S05]  /*2d00*/  ISETP.GT.AND P5, PT, R14, 0x71, PT ;  /* 0x000000710e00780c */ /* 0x000fca0003fa4270 */
[----:B------:R-:W0:Y:S01]  /*2d10*/  MUFU.TANH R58, R58 ;  /* 0x0000003a003a7308 */ /* 0x000e220000002400 */
[----:B--2---:R-:W-:Y:S02]  /*2d20*/  FMNMX.FTZ R28, R86, R27, !PT ;  /* 0x0000001b561c7209 */ /* 0x004fe40007810000 */
[----:B------:R-:W-:Y:S02]  /*2d30*/  FSEL R27, R71, -INF , P2 ;  /* 0xff800000471b7808 */ /* 0x000fe40001000000 */
[----:B------:R-:W-:Y:S02]  /*2d40*/  FMNMX.FTZ R28, R73, R28, !PT ;  /* 0x0000001c491c7209 */ /* 0x000fe40007810000 */
[----:B-1----:R-:W-:Y:S01]  /*2d50*/  FSEL R83, R83, -INF , P4 ;  /* 0xff80000053537808 */ /* 0x002fe20002000000 */
[----:B------:R-:W1:Y:S01]  /*2d60*/  MUFU.TANH R85, R85 ;  /* 0x0000005500557308 */ /* 0x000e620000002400 */
[----:B------:R-:W-:-:S07]  /*2d70*/  ISETP.GT.AND P2, PT, R14, 0x79, PT ;  /* 0x000000790e00780c */ /* 0x000fce0003f44270 */
[----:B------:R2:W-:Y:S01]  /*2d80*/  MUFU.TANH R100, R29 ;  /* 0x0000001d00647308 */ /* 0x0005e20000002400 */
[----:B0-----:R-:W-:Y:S02]  /*2d90*/  FSEL R26, R58, -INF , P1 ;  /* 0xff8000003a1a7808 */ /* 0x001fe40000800000 */
[----:B------:R-:W-:-:S04]  /*2da0*/  ISETP.GT.AND P1, PT, R14, 0x78, PT ;  /* 0x000000780e00780c */ /* 0x000fc80003f24270 */
[----:B------:R-:W-:Y:S01]  /*2db0*/  FSEL R89, R93, -INF , P1 ;  /* 0xff8000005d597808 */ /* 0x000fe20000800000 */
[----:B------:R-:W0:Y:S01]  /*2dc0*/  MUFU.TANH R98, R98 ;  /* 0x0000006200627308 */ /* 0x000e220000002400 */
[----:B--2---:R-:W-:Y:S02]  /*2dd0*/  FMNMX.FTZ R29, R87, R28, !PT ;  /* 0x0000001c571d7209 */ /* 0x004fe40007810000 */
[----:B------:R-:W-:Y:S02]  /*2de0*/  FSEL R28, R84, -INF , P3 ;  /* 0xff800000541c7808 */ /* 0x000fe40001800000 */
[----:B------:R-:W-:Y:S02]  /*2df0*/  FSEL R84, R70, -INF , P3 ;  /* 0xff80000046547808 */ /* 0x000fe40001800000 */
[----:B------:R-:W-:Y:S01]  /*2e00*/  FMNMX.FTZ R71, R82, R29, !PT ;  /* 0x0000001d52477209 */ /* 0x000fe20007810000 */
[----:B------:R2:W3:Y:S01]  /*2e10*/  MUFU.TANH R91, R90 ;  /* 0x0000005a005b7308 */ /* 0x0004e20000002400 */
[----:B-1----:R-:W-:-:S02]  /*2e20*/  FSEL R85, R85, -INF , P5 ;  /* 0xff80000055557808 */ /* 0x002fc40002800000 */
[----:B------:R-:W-:Y:S02]  /*2e30*/  FMNMX.FTZ R70, R84, R71, !PT ;  /* 0x0000004754467209 */ /* 0x000fe40007810000 */
[----:B------:R-:W-:Y:S02]  /*2e40*/  ISETP.GT.AND P3, PT, R14, 0x80, PT ;  /* 0x000000800e00780c */ /* 0x000fe40003f64270 */
[----:B------:R-:W-:Y:S01]  /*2e50*/  FMNMX.FTZ R70, R83, R70, !PT ;  /* 0x0000004653467209 */ /* 0x000fe20007810000 */
[----:B------:R1:W-:Y:S01]  /*2e60*/  MUFU.TANH R57, R30 ;  /* 0x0000001e00397308 */ /* 0x0003e20000002400 */
[----:B--2---:R-:W-:Y:S02]  /*2e70*/  FSEL R90, R95, -INF , P2 ;  /* 0xff8000005f5a7808 */ /* 0x004fe40001000000 */
[----:B0-----:R-:W-:Y:S01]  /*2e80*/  FSEL R29, R98, -INF , P4 ;  /* 0xff800000621d7808 */ /* 0x001fe20002000000 */
[----:B------:R-:W-:Y:S01]  /*2e90*/  FMUL.FTZ R98, R0, R37 ;  /* 0x0000002500627220 */ /* 0x000fe20000410000 */
[----:B------:R-:W-:-:S03]  /*2ea0*/  ISETP.GT.AND P4, PT, R14, 0x81, PT ;  /* 0x000000810e00780c */ /* 0x000fc60003f84270 */
[----:B------:R-:W0:Y:S01]  /*2eb0*/  MUFU.TANH R99, R99 ;  /* 0x0000006300637308 */ /* 0x000e220000002400 */
[----:B-1----:R-:W-:Y:S02]  /*2ec0*/  FSEL R30, R94, -INF , P5 ;  /* 0xff8000005e1e7808 */ /* 0x002fe40002800000 */
[----:B------:R-:W-:Y:S02]  /*2ed0*/  FMNMX.FTZ R94, R85, R70, !PT ;  /* 0x00000046555e7209 */ /* 0x000fe40007810000 */
[----:B---3--:R-:W-:Y:S02]  /*2ee0*/  FSEL R91, R91, -INF , P3 ;  /* 0xff8000005b5b7808 */ /* 0x008fe40001800000 */
[----:B------:R-:W-:Y:S01]  /*2ef0*/  FMNMX.FTZ R71, R89, R94, !PT ;  /* 0x0000005e59477209 */ /* 0x000fe20007810000 */
[----:B------:R1:W2:Y:S01]  /*2f00*/  MUFU.TANH R58, R32 ;  /* 0x00000020003a7308 */ /* 0x0002a20000002400 */
[----:B------:R-:W-:Y:S02]  /*2f10*/  ISETP.GT.AND P5, PT, R14, 0x88, PT ;  /* 0x000000880e00780c */ /* 0x000fe40003fa4270 */
[----:B------:R-:W-:-:S02]  /*2f20*/  FMNMX.FTZ R94, R90, R71, !PT ;  /* 0x000000475a5e7209 */ /* 0x000fc40007810000 */
[----:B------:R-:W-:Y:S02]  /*2f30*/  FSEL R92, R92, -INF , P4 ;  /* 0xff8000005c5c7808 */ /* 0x000fe40002000000 */
[----:B------:R-:W-:Y:S01]  /*2f40*/  FMNMX.FTZ R95, R91, R94, !PT ;  /* 0x0000005e5b5f7209 */ /* 0x000fe20007810000 */
[----:B------:R3:W4:Y:S01]  /*2f50*/  MUFU.TANH R70, R33 ;  /* 0x0000002100467308 */ /* 0x0007220000002400 */
[----:B-1----:R-:W-:Y:S02]  /*2f60*/  FSEL R32, R96, -INF , P1 ;  /* 0xff80000060207808 */ /* 0x002fe40000800000 */
[----:B------:R-:W-:Y:S02]  /*2f70*/  ISETP.GT.AND P1, PT, R14, 0x89, PT ;  /* 0x000000890e00780c */ /* 0x000fe40003f24270 */
[----:B------:R-:W-:Y:S02]  /*2f80*/  FSEL R93, R51, -INF , P5 ;  /* 0xff800000335d7808 */ /* 0x000fe40002800000 */
[----:B------:R-:W-:Y:S01]  /*2f90*/  FMNMX.FTZ R96, R92, R95, !PT ;  /* 0x0000005f5c607209 */ /* 0x000fe20007810000 */
[----:B------:R0:W1:Y:S01]  /*2fa0*/  MUFU.TANH R71, R36 ;  /* 0x0000002400477308 */ /* 0x0000620000002400 */
[----:B---3--:R-:W-:Y:S01]  /*2fb0*/  FSEL R33, R97, -INF , P2 ;  /* 0xff80000061217808 */ /* 0x008fe20001000000 */
[----:B------:R-:W-:Y:S01]  /*2fc0*/  IMAD.U32 R97, RZ, RZ, UR22 ;  /* 0x00000016ff617e24 */ /* 0x000fe2000f8e00ff */
[----:B------:R-:W-:-:S02]  /*2fd0*/  ISETP.GT.AND P2, PT, R14, 0x90, PT ;  /* 0x000000900e00780c */ /* 0x000fc40003f44270 */
[----:B------:R-:W-:Y:S02]  /*2fe0*/  FSEL R94, R100, -INF , P1 ;  /* 0xff800000645e7808 */ /* 0x000fe40000800000 */
[----:B------:R-:W-:Y:S01]  /*2ff0*/  FMNMX.FTZ R37, R93, R96, !PT ;  /* 0x000000605d257209 */ /* 0x000fe20007810000 */
[----:B------:R-:W3:Y:S01]  /*3000*/  MUFU.TANH R98, R98 ;  /* 0x0000006200627308 */ /* 0x000ee20000002400 */
[----:B0-----:R-:W-:Y:S01]  /*3010*/  FSEL R36, R99, -INF , P3 ;  /* 0xff80000063247808 */ /* 0x001fe20001800000 */
[----:B------:R-:W-:Y:S01]  /*3020*/  FMUL.FTZ R99, R0, R34 ;  /* 0x0000002200637220 */ /* 0x000fe20000410000 */
[----:B------:R-:W-:Y:S02]  /*3030*/  ISETP.GT.AND P3, PT, R14, 0x91, PT ;  /* 0x000000910e00780c */ /* 0x000fe40003f64270 */
[----:B--2---:R-:W-:Y:S02]  /*3040*/  FSEL R96, R58, -INF , P2 ;  /* 0xff8000003a607808 */ /* 0x004fe40001000000 */
[----:B------:R-:W-:Y:S01]  /*3050*/  FMNMX.FTZ R51, R94, R37, !PT ;  /* 0x000000255e337209 */ /* 0x000fe20007810000 */
[----:B------:R-:W0:Y:S01]  /*3060*/  MUFU.TANH R99, R99 ;  /* 0x0000006300637308 */ /* 0x000e220000002400 */
[----:B------:R-:W-:-:S02]  /*3070*/  FSEL R37, R53, -INF , P4 ;  /* 0xff80000035257808 */ /* 0x000fc40002000000 */
[----:B------:R-:W-:Y:S02]  /*3080*/  ISETP.GT.AND P4, PT, R14, 0x98, PT ;  /* 0x000000980e00780c */ /* 0x000fe40003f84270 */
[----:B----4-:R-:W-:Y:S01]  /*3090*/  FSEL R95, R70, -INF , P3 ;  /* 0xff800000465f7808 */ /* 0x010fe20001800000 */
[----:B------:R-:W-:Y:S01]  /*30a0*/  FMUL.FTZ R70, R0, R31 ;  /* 0x0000001f00467220 */ /* 0x000fe20000410000 */
[----:B------:R-:W-:Y:S01]  /*30b0*/  FMNMX.FTZ R58, R96, R51, !PT ;  /* 0x00000033603a7209 */ /* 0x000fe20007810000 */
[----:B------:R-:W2:Y:S01]  /*30c0*/  MUFU.TANH R102, R102 ;  /* 0x0000006600667308 */ /* 0x000ea20000002400 */
[----:B------:R-:W-:Y:S02]  /*30d0*/  FSEL R51, R57, -INF , P5 ;  /* 0xff80000039337808 */ /* 0x000fe40002800000 */
[----:B------:R-:W-:Y:S02]  /*30e0*/  ISETP.GT.AND P5, PT, R14, 0x99, PT ;  /* 0x000000990e00780c */ /* 0x000fe40003fa4270 */
[----:B-1----:R-:W-:Y:S01]  /*30f0*/  FSEL R100, R71, -INF , P4 ;  /* 0xff80000047647808 */ /* 0x002fe20002000000 */
[----:B------:R-:W-:Y:S01]  /*3100*/  FMUL.FTZ R71, R0, R35 ;  /* 0x0000002300477220 */ /* 0x000fe20000410000 */
[----:B------:R-:W-:Y:S01]  /*3110*/  FMNMX.FTZ R53, R95, R58, !PT ;  /* 0x0000003a5f357209 */ /* 0x000fe20007810000 */
[----:B------:R-:W-:Y:S01]  /*3120*/  MUFU.TANH R70, R70 ;  /* 0x0000004600467308 */ /* 0x000fe20000002400 */
[----:B---3--:R-:W-:-:S02]  /*3130*/  FSEL R98, R98, -INF , P5 ;  /* 0xff80000062627808 */ /* 0x008fc40002800000 */
[----:B------:R-:W-:Y:S02]  /*3140*/  FMNMX.FTZ R53, R100, R53, !PT ;  /* 0x0000003564357209 */ /* 0x000fe40007810000 */
[----:B0-----:R-:W-:Y:S02]  /*3150*/  FSEL R99, R99, -INF , P2 ;  /* 0xff80000063637808 */ /* 0x001fe40001000000 */
[----:B------:R-:W-:Y:S01]  /*3160*/  FMNMX.FTZ R53, R98, R53, !PT ;  /* 0x0000003562357209 */ /* 0x000fe20007810000 */
[----:B------:R-:W-:Y:S01]  /*3170*/  MUFU.TANH R71, R71 ;  /* 0x0000004700477308 */ /* 0x000fe20000002400 */
[----:B--2---:R-:W-:-:S03]  /*3180*/  FSEL R102, R102, -INF , P4 ;  /* 0xff80000066667808 */ /* 0x004fc60002000000 */
[----:B------:R-:W0:Y:S04]  /*3190*/  SHFL.BFLY PT, R14, R53, 0x2, 0x1f ;  /* 0x0c401f00350e7f89 */ /* 0x000e2800000e0000 */
[----:B------:R-:W1:Y:S02]  /*31a0*/  MUFU.TANH R101, R101 ;  /* 0x0000006500657308 */ /* 0x000e640000002400 */
[----:B-1----:R-:W-:Y:S02]  /*31b0*/  FSEL R101, R101, -INF , P5 ;  /* 0xff80000065657808 */ /* 0x002fe40002800000 */
[----:B0-----:R-:W-:-:S05]  /*31c0*/  FMNMX.FTZ R14, R53, R14, !PT ;  /* 0x0000000e350e7209 */ /* 0x001fca0007810000 */
[----:B------:R-:W0:Y:S02]  /*31d0*/  SHFL.BFLY PT, R57, R14, 0x1, 0x1f ;  /* 0x0c201f000e397f89 */ /* 0x000e2400000e0000 */
[----:B0-----:R-:W-:-:S04]  /*31e0*/  FMNMX.FTZ R58, R14, R57, !PT ;  /* 0x000000390e3a7209 */ /* 0x001fc80007810000 */
[C---:B------:R-:W-:Y:S01]  /*31f0*/  FSETP.NEU.FTZ.AND P6, PT, R58.reuse, -INF , PT ;  /* 0xff8000003a00780b */ /* 0x040fe20003fdd000 */
[----:B------:R-:W-:-:S05]  /*3200*/  FFMA.FTZ R97, R58, R97, -8 ;  /* 0xc10000003a617423 */ /* 0x000fca0000010061 */
[----:B------:R-:W-:Y:S02]  /*3210*/  FSEL R97, R97, RZ, P6 ;  /* 0x000000ff61617208 */ /* 0x000fe40003000000 */
[----:B------:R-:W-:-:S03]  /*3220*/  LOP3.LUT P6, RZ, R120, 0x7f, RZ, 0xc0, !PT ;  /* 0x0000007f78ff7812 */ /* 0x000fc600078cc0ff */
[--C-:B------:R-:W-:Y:S01]  /*3230*/  FFMA.FTZ R31, R47, UR22, -R97.reuse ;  /* 0x000000162f1f7c23 */ /* 0x100fe20008010861 */
[----:B------:R-:W-:Y:S01]  /*3240*/  FMNMX.FTZ R47, R6, R7, !PT ;  /* 0x00000007062f7209 */ /* 0x000fe20007810000 */
[--C-:B------:R-:W-:Y:S01]  /*3250*/  FFMA.FTZ R34, R46, UR22, -R97.reuse ;  /* 0x000000162e227c23 */ /* 0x100fe20008010861 */
[----:B------:R-:W-:-:S01]  /*3260*/  FFMA.FTZ R35, R48, UR22, -R97 ;  /* 0x0000001630237c23 */ /* 0x000fc20008010861 */
        /* <DEDUP_REMOVED lines=11> */
[----:B------:R0:W-:Y:S01]  /*3320*/  MUFU.EX2 R47, R60 ;  /* 0x0000003c002f7308 */ /* 0x0001e20000000800 */
[----:B------:R-:W-:-:S01]  /*3330*/  FFMA.FTZ R65, R65, UR22, -R97 ;  /* 0x0000001641417c23 */ /* 0x000fc20008010861 */
[----:B------:R-:W-:Y:S01]  /*3340*/  FMNMX.FTZ R53, R11, R48, !PT ;  /* 0x000000300b357209 */ /* 0x000fe20007810000 */
[----:B------:R-:W-:-:S01]  /*3350*/  FFMA.FTZ R67, R67, UR22, -R97 ;  /* 0x0000001643437c23 */ /* 0x000fc20008010861 */
[--C-:B------:R-:W-:Y:S01]  /*3360*/  FFMA.FTZ R69, R69, UR22, -R97.reuse ;  /* 0x0000001645457c23 */ /* 0x100fe20008010861 */
        /* <DEDUP_REMOVED lines=9> */
[----:B------:R1:W-:Y:S02]  /*3400*/  MUFU.EX2 R48, R63 ;  /* 0x0000003f00307308 */ /* 0x0003e40000000800 */
[----:B------:R-:W-:Y:S01]  /*3410*/  FMNMX.FTZ R50, R20, R57, !PT ;  /* 0x0000003914327209 */ /* 0x000fe20007810000 */
[----:B------:R-:W-:-:S03]  /*3420*/  FFMA.FTZ R57, R64, UR22, -R97 ;  /* 0x0000001640397c23 */ /* 0x000fc60008010861 */
[----:B------:R-:W-:Y:S02]  /*3430*/  FMNMX.FTZ R59, R21, R50, !PT ;  /* 0x00000032153b7209 */ /* 0x000fe40007810000 */
[----:B------:R-:W-:Y:S02]  /*3440*/  MUFU.EX2 R14, R14 ;  /* 0x0000000e000e7308 */ /* 0x000fe40000000800 */
[----:B------:R-:W-:-:S04]  /*3450*/  FMNMX.FTZ R50, R40, R59, !PT ;  /* 0x0000003b28327209 */ /* 0x000fc80007810000 */
[----:B------:R-:W-:Y:S02]  /*3460*/  FMNMX.FTZ R59, R41, R50, !PT ;  /* 0x00000032293b7209 */ /* 0x000fe40007810000 */
[----:B------:R-:W-:Y:S02]  /*3470*/  MUFU.EX2 R50, R65 ;  /* 0x0000004100327308 */ /* 0x000fe40000000800 */
[----:B------:R-:W-:Y:S01]  /*3480*/  FMNMX.FTZ R56, R42, R59, !PT ;  /* 0x0000003b2a387209 */ /* 0x000fe20007810000 */
[--C-:B------:R-:W-:Y:S01]  /*3490*/  FFMA.FTZ R59, R66, UR22, -R97.reuse ;  /* 0x00000016423b7c23 */ /* 0x100fe20008010861 */
[----:B------:R-:W-:-:S01]  /*34a0*/  FFMA.FTZ R66, R72, UR22, -R97 ;  /* 0x0000001648427c23 */ /* 0x000fc20008010861 */
[----:B------:R-:W-:Y:S01]  /*34b0*/  FSEL R72, R70, -INF , P1 ;  /* 0xff80000046487808 */ /* 0x000fe20000800000 */
[----:B------:R-:W-:-:S01]  /*34c0*/  FFMA.FTZ R70, R82, UR22, -R97 ;  /* 0x0000001652467c23 */ /* 0x000fc20008010861 */
[----:B------:R-:W-:Y:S01]  /*34d0*/  FMNMX.FTZ R56, R43, R56, !PT ;  /* 0x000000382b387209 */ /* 0x000fe20007810000 */
[----:B------:R-:W-:-:S01]  /*34e0*/  FFMA.FTZ R82, R91, UR22, -R97 ;  /* 0x000000165b527c23 */ /* 0x000fc20008010861 */
[----:B------:R-:W-:Y:S02]  /*34f0*/  MUFU.EX2 R31, R31 ;  /* 0x0000001f001f7308 */ /* 0x000fe40000000800 */
[----:B------:R-:W-:-:S04]  /*3500*/  FMNMX.FTZ R56, R45, R56, !PT ;  /* 0x000000382d387209 */ /* 0x000fc80007810000 */
[----:B------:R-:W-:Y:S02]  /*3510*/  FMNMX.FTZ R61, R49, R56, !PT ;  /* 0x00000038313d7209 */ /* 0x000fe40007810000 */
[----:B------:R-:W-:Y:S02]  /*3520*/  MUFU.EX2 R56, R67 ;  /* 0x0000004300387308 */ /* 0x000fe40000000800 */
[----:B------:R-:W-:-:S04]  /*3530*/  FMNMX.FTZ R61, R24, R61, !PT ;  /* 0x0000003d183d7209 */ /* 0x000fc80007810000 */
[----:B0-----:R-:W-:Y:S02]  /*3540*/  FMNMX.FTZ R60, R54, R61, !PT ;  /* 0x0000003d363c7209 */ /* 0x001fe40007810000 */
[----:B------:R0:W2:Y:S02]  /*3550*/  MUFU.EX2 R61, R68 ;  /* 0x00000044003d7308 */ /* 0x0000a40000000800 */
[----:B------:R-:W-:-:S04]  /*3560*/  FMNMX.FTZ R60, R25, R60, !PT ;  /* 0x0000003c193c7209 */ /* 0x000fc80007810000 */
[----:B-1----:R-:W-:Y:S02]  /*3570*/  FMNMX.FTZ R63, R81, R60, !PT ;  /* 0x0000003c513f7209 */ /* 0x002fe40007810000 */
[----:B------:R-:W-:Y:S01]  /*3580*/  MUFU.EX2 R60, R88 ;  /* 0x00000058003c7308 */ /* 0x000fe20000000800 */
[----:B0-----:R-:W-:-:S01]  /*3590*/  FFMA.FTZ R68, R73, UR22, -R97 ;  /* 0x0000001649447c23 */ /* 0x001fc20008010861 */
[----:B------:R-:W-:Y:S01]  /*35a0*/  FMNMX.FTZ R63, R76, R63, !PT ;  /* 0x0000003f4c3f7209 */ /* 0x000fe20007810000 */
[----:B------:R-:W-:-:S01]  /*35b0*/  FFMA.FTZ R73, R84, UR22, -R97 ;  /* 0x0000001654497c23 */ /* 0x000fc20008010861 */
[----:B------:R-:W-:Y:S01]  /*35c0*/  FFMA.FTZ R84, R93, UR22, -R97 ;  /* 0x000000165d547c23 */ /* 0x000fe20008010861 */
[----:B------:R-:W-:Y:S01]  /*35d0*/  IMAD.U32 R93, RZ, RZ, UR22 ;  /* 0x00000016ff5d7e24 */ /* 0x000fe2000f8e00ff */
[----:B------:R-:W-:Y:S02]  /*35e0*/  FMNMX.FTZ R62, R80, R63, !PT ;  /* 0x0000003f503e7209 */ /* 0x000fe40007810000 */
[----:B------:R-:W-:Y:S01]  /*35f0*/  MUFU.EX2 R63, R69 ;  /* 0x00000045003f7308 */ /* 0x000fe20000000800 */
[----:B--2---:R-:W-:-:S02]  /*3600*/  F2FP.SATFINITE.E4M3.F32.PACK_AB_MERGE_C R150, R61, R56, RZ ;  /* 0x000000383d96723e */ /* 0x004fc400048070ff */
[----:B------:R-:W-:-:S04]  /*3610*/  FMNMX.FTZ R62, R77, R62, !PT ;  /* 0x0000003e4d3e7209 */ /* 0x000fc80007810000 */
[----:B------:R-:W-:Y:S01]  /*3620*/  FMNMX.FTZ R65, R79, R62, !PT ;  /* 0x0000003e4f417209 */ /* 0x000fe20007810000 */
[----:B------:R-:W-:Y:S03]  /*3630*/  MUFU.EX2 R34, R34 ;  /* 0x0000002200227308 */ /* 0x000fe60000000800 */
[----:B------:R-:W-:Y:S01]  /*3640*/  FMNMX.FTZ R64, R26, R65, !PT ;  /* 0x000000411a407209 */ /* 0x000fe20007810000 */
[----:B------:R-:W-:-:S03]  /*3650*/  FFMA.FTZ R65, R52, UR22, -R97 ;  /* 0x0000001634417c23 */ /* 0x000fc60008010861 */
[----:B------:R-:W-:Y:S01]  /*3660*/  FMNMX.FTZ R67, R27, R64, !PT ;  /* 0x000000401b437209 */ /* 0x000fe20007810000 */
[----:B------:R0:W-:Y:S03]  /*3670*/  MUFU.EX2 R62, R74 ;  /* 0x0000004a003e7308 */ /* 0x0001e60000000800 */
[----:B------:R-:W-:-:S04]  /*3680*/  FMNMX.FTZ R52, R28, R67, !PT ;  /* 0x000000431c347209 */ /* 0x000fc80007810000 */
[----:B------:R-:W-:Y:S01]  /*3690*/  FMNMX.FTZ R67, R29, R52, !PT ;  /* 0x000000341d437209 */ /* 0x000fe20007810000 */
[----:B------:R-:W1:Y:S01]  /*36a0*/  MUFU.EX2 R35, R35 ;  /* 0x0000002300237308 */ /* 0x000e620000000800 */
[----:B0-----:R-:W-:-:S01]  /*36b0*/  FFMA.FTZ R74, R83, UR22, -R97 ;  /* 0x00000016534a7c23 */ /* 0x001fc20008010861 */
[--C-:B------:R-:W-:Y:S01]  /*36c0*/  FFMA.FTZ R83, R85, UR22, -R97.reuse ;  /* 0x0000001655537c23 */ /* 0x100fe20008010861 */
[----:B------:R-:W-:Y:S01]  /*36d0*/  FMNMX.FTZ R67, R30, R67, !PT ;  /* 0x000000431e437209 */ /* 0x000fe20007810000 */
[----:B------:R-:W-:-:S03]  /*36e0*/  FFMA.FTZ R85, R90, UR22, -R97 ;  /* 0x000000165a557c23 */ /* 0x000fc60008010861 */
[----:B------:R-:W-:Y:S01]  /*36f0*/  FMNMX.FTZ R64, R32, R67, !PT ;  /* 0x0000004320407209 */ /* 0x000fe20007810000 */
[----:B------:R0:W-:Y:S03]  /*3700*/  MUFU.EX2 R52, R75 ;  /* 0x0000004b00347308 */ /* 0x0001e60000000800 */
[----:B------:R-:W-:-:S04]  /*3710*/  FMNMX.FTZ R69, R33, R64, !PT ;  /* 0x0000004021457209 */ /* 0x000fc80007810000 */
[----:B------:R-:W-:Y:S01]  /*3720*/  FMNMX.FTZ R64, R36, R69, !PT ;  /* 0x0000004524407209 */ /* 0x000fe20007810000 */
[----:B------:R2:W-:Y:S01]  /*3730*/  MUFU.EX2 R67, R78 ;  /* 0x0000004e00437308 */ /* 0x0005e20000000800 */
[----:B------:R-:W-:-:S01]  /*3740*/  FFMA.FTZ R69, R86, UR22, -R97 ;  /* 0x0000001656457c23 */ /* 0x000fc20008010861 */
[--C-:B------:R-:W-:Y:S01]  /*3750*/  FFMA.FTZ R86, R96, UR22, -R97.reuse ;  /* 0x0000001660567c23 */ /* 0x100fe20008010861 */
[----:B------:R-:W-:Y:S02]  /*3760*/  FMNMX.FTZ R64, R37, R64, !PT ;  /* 0x0000004025407209 */ /* 0x000fe40007810000 */
[----:B-1----:R-:W-:Y:S02]  /*3770*/  F2FP.SATFINITE.E4M3.F32.PACK_AB_MERGE_C R152, R35, R34, RZ ;  /* 0x000000222398723e */ /* 0x002fe400048070ff */
[----:B0-----:R-:W-:Y:S01]  /*3780*/  FMNMX.FTZ R75, R51, R64, !PT ;  /* 0x00000040334b7209 */ /* 0x001fe20007810000 */
[----:B------:R-:W-:Y:S01]  /*3790*/  MUFU.EX2 R38, R38 ;  /* 0x0000002600267308 */ /* 0x000fe20000000800 */
[----:B--2---:R-:W-:-:S01]  /*37a0*/  FFMA.FTZ R78, R87, UR22, -R97 ;  /* 0x00000016574e7c23 */ /* 0x004fc20008010861 */
[----:B------:R-:W-:-:S02]  /*37b0*/  F2FP.SATFINITE.E4M3.F32.PACK_AB_MERGE_C R152, R31, R14, R152 ;  /* 0x0000000e1f98723e */ /* 0x000fc40004807098 */
[----:B------:R-:W-:Y:S02]  /*37c0*/  FMNMX.FTZ R64, R72, R75, !PT ;  /* 0x0000004b48407209 */ /* 0x000fe40007810000 */
[----:B------:R-:W-:Y:S02]  /*37d0*/  FSEL R75, R71, -INF , P3 ;  /* 0xff800000474b7808 */ /* 0x000fe40001800000 */
[----:B------:R-:W-:Y:S01]  /*37e0*/  FMNMX.FTZ R64, R99, R64, !PT ;  /* 0x0000004063407209 */ /* 0x000fe20007810000 */
[----:B------:R-:W-:Y:S03]  /*37f0*/  MUFU.EX2 R39, R39 ;  /* 0x0000002700277308 */ /* 0x000fe60000000800 */
[----:B------:R-:W-:-:S04]  /*3800*/  FMNMX.FTZ R71, R75, R64, !PT ;  /* 0x000000404b477209 */ /* 0x000fc80007810000 */
[----:B------:R-:W-:Y:S01]  /*3810*/  FMNMX.FTZ R64, R102, R71, !PT ;  /* 0x0000004766407209 */ /* 0x000fe20007810000 */
[----:B------:R-:W0:Y:S03]  /*3820*/  MUFU.EX2 R44, R44 ;  /* 0x0000002c002c7308 */ /* 0x000e260000000800 */
[----:B------:R-:W-:-:S05]  /*3830*/  FMNMX.FTZ R64, R101, R64, !PT ;  /* 0x0000004065407209 */ /* 0x000fca0007810000 */
[----:B------:R-:W1:Y:S01]  /*3840*/  SHFL.BFLY PT, R87, R64, 0x2, 0x1f ;  /* 0x0c401f0040577f89 */ /* 0x000e6200000e0000 */
[----:B------:R2:W-:Y:S08]  /*3850*/  MUFU.EX2 R71, R78 ;  /* 0x0000004e00477308 */ /* 0x0005f00000000800 */
[----:B------:R-:W-:Y:S01]  /*3860*/  MUFU.EX2 R46, R46 ;  /* 0x0000002e002e7308 */ /* 0x000fe20000000800 */
[----:B--2---:R-:W-:-:S01]  /*3870*/  FFMA.FTZ R78, R89, UR22, -R97 ;  /* 0x00000016594e7c23 */ /* 0x004fc20008010861 */
[----:B------:R-:W-:Y:S01]  /*3880*/  FFMA.FTZ R89, R94, UR22, -R97 ;  /* 0x000000165e597c23 */ /* 0x000fe20008010861 */
[----:B0-----:R-:W-:-:S04]  /*3890*/  F2FP.SATFINITE.E4M3.F32.PACK_AB_MERGE_C R154, R47, R44, RZ ;  /* 0x0000002c2f9a723e */ /* 0x001fc800048070ff */
[----:B------:R-:W-:Y:S01]  /*38a0*/  F2FP.SATFINITE.E4M3.F32.PACK_AB_MERGE_C R154, R39, R38, R154 ;  /* 0x00000026279a723e */ /* 0x000fe2000480709a */
[----:B------:R-:W0:Y:S01]  /*38b0*/  MUFU.EX2 R57, R57 ;  /* 0x0000003900397308 */ /* 0x000e220000000800 */
[----:B-1----:R-:W-:Y:S01]  /*38c0*/  FMNMX.FTZ R88, R64, R87, !PT ;  /* 0x0000005740587209 */ /* 0x002fe20007810000 */
[----:B------:R-:W-:-:S06]  /*38d0*/  FFMA.FTZ R87, R92, UR22, -R97 ;  /* 0x000000165c577c23 */ /* 0x000fcc0008010861 */
[----:B------:R-:W1:Y:S01]  /*38e0*/  MUFU.EX2 R59, R59 ;  /* 0x0000003b003b7308 */ /* 0x000e620000000800 */
[----:B------:R-:W2:Y:S07]  /*38f0*/  SHFL.BFLY PT, R91, R88, 0x1, 0x1f ;  /* 0x0c201f00585b7f89 */ /* 0x000eae00000e0000 */
[----:B------:R-:W3:Y:S01]  /*3900*/  MUFU.EX2 R65, R65 ;  /* 0x0000004100417308 */ /* 0x000ee20000000800 */
[----:B0-----:R-:W-:-:S04]  /*3910*/  F2FP.SATFINITE.E4M3.F32.PACK_AB_MERGE_C R148, R57, R48, RZ ;  /* 0x000000303994723e */ /* 0x001fc800048070ff */
[----:B------:R-:W-:-:S03]  /*3920*/  F2FP.SATFINITE.E4M3.F32.PACK_AB_MERGE_C R148, R53, R46, R148 ;  /* 0x0000002e3594723e */ /* 0x000fc60004807094 */
[----:B------:R-:W-:Y:S01]  /*3930*/  MUFU.EX2 R66, R66 ;  /* 0x0000004200427308 */ /* 0x000fe20000000800 */
[----:B-1----:R-:W-:-:S07]  /*3940*/  F2FP.SATFINITE.E4M3.F32.PACK_AB_MERGE_C R150, R59, R50, R150 ;  /* 0x000000323b96723e */ /* 0x002fce0004807096 */
[----:B------:R-:W-:Y:S01]  /*3950*/  MUFU.EX2 R69, R69 ;  /* 0x0000004500457308 */ /* 0x000fe20000000800 */
[----:B---3--:R-:W-:Y:S02]  /*3960*/  F2FP.SATFINITE.E4M3.F32.PACK_AB_MERGE_C R136, R65, R62, RZ ;  /* 0x0000003e4188723e */ /* 0x008fe400048070ff */
[----:B--2---:R-:W-:Y:S01]  /*3970*/  FMNMX.FTZ R64, R88, R91, !PT ;  /* 0x0000005b58407209 */ /* 0x004fe20007810000 */
[----:B------:R-:W-:-:S01]  /*3980*/  FFMA.FTZ R91, R95, UR22, -R97 ;  /* 0x000000165f5b7c23 */ /* 0x000fc20008010861 */
[--C-:B------:R-:W-:Y:S01]  /*3990*/  FFMA.FTZ R88, R100, UR22, -R97.reuse ;  /* 0x0000001664587c23 */ /* 0x100fe20008010861 */
[----:B------:R-:W-:Y:S02]  /*39a0*/  F2FP.SATFINITE.E4M3.F32.PACK_AB_MERGE_C R136, R63, R60, R136 ;  /* 0x0000003c3f88723e */ /* 0x000fe40004807088 */
[C---:B------:R-:W-:Y:S01]  /*39b0*/  FFMA.FTZ R90, R64.reuse, R93, -8 ;  /* 0xc1000000405a7423 */ /* 0x040fe2000001005d */
[----:B------:R-:W-:Y:S01]  /*39c0*/  FSETP.NEU.FTZ.AND P1, PT, R64, -INF , PT ;  /* 0xff8000004000780b */ /* 0x000fe20003f3d000 */
[----:B------:R-:W-:Y:S01]  /*39d0*/  FFMA.FTZ R93, R98, UR22, -R97 ;  /* 0x00000016625d7c23 */ /* 0x000fe20008010861 */
[----:B------:R-:W-:Y:S02]  /*39e0*/  MUFU.EX2 R68, R68 ;  /* 0x0000004400447308 */ /* 0x000fe40000000800 */
[----:B------:R-:W-:-:S02]  /*39f0*/  FSEL R90, R90, RZ, P1 ;  /* 0x000000ff5a5a7208 */ /* 0x000fc40000800000 */
[----:B------:R-:W-:-:S03]  /*3a00*/  PLOP3.LUT P1, PT, PT, PT, UP0, 0x80, 0x0 ;  /* 0x000000000000781c */ /* 0x000fc60003f2f008 */
        /* <DEDUP_REMOVED lines=14> */
[----:B------:R-:W0:Y:S01]  /*3af0*/  MUFU.EX2 R7, R7 ;  /* 0x0000000700077308 */ /* 0x000e220000000800 */
[----:B------:R-:W-:-:S01]  /*3b00*/  FFMA.FTZ R12, R12, UR22, -R90 ;  /* 0x000000160c0c7c23 */ /* 0x000fc2000801085a */
[--C-:B------:R-:W-:Y:S01]  /*3b10*/  FFMA.FTZ R15, R41, UR22, -R90.reuse ;  /* 0x00000016290f7c23 */ /* 0x100fe2000801085a */
[----:B------:R-:W-:-:S01]  /*3b20*/  FFMA.FTZ R25, R76, UR22, -R90 ;  /* 0x000000164c197c23 */ /* 0x000fc2000801085a */
[--C-:B------:R-:W-:Y:S01]  /*3b30*/  FFMA.FTZ R41, R24, UR22, -R90.reuse ;  /* 0x0000001618297c23 */ /* 0x100fe2000801085a */
[----:B------:R-:W-:-:S01]  /*3b40*/  FFMA.FTZ R76, R77, UR22, -R90 ;  /* 0x000000164d4c7c23 */ /* 0x000fc2000801085a */
[----:B------:R-:W-:Y:S01]  /*3b50*/  FFMA.FTZ R24, R81, UR22, -R90 ;  /* 0x0000001651187c23 */ /* 0x000fe2000801085a */
[----:B------:R-:W-:-:S01]  /*3b60*/  FADD.FTZ R77, R14, R31 ;  /* 0x0000001f0e4d7221 */ /* 0x000fc20000010000 */
[----:B------:R-:W1:Y:S01]  /*3b70*/  MUFU.EX2 R92, R92 ;  /* 0x0000005c005c7308 */ /* 0x000e620000000800 */
[----:B------:R-:W-:-:S01]  /*3b80*/  FFMA.FTZ R94, R40, UR22, -R90 ;  /* 0x00000016285e7c23 */ /* 0x000fc2000801085a */
[--C-:B------:R-:W-:Y:S01]  /*3b90*/  FFMA.FTZ R13, R13, UR22, -R90.reuse ;  /* 0x000000160d0d7c23 */ /* 0x100fe2000801085a */
[----:B------:R-:W-:-:S01]  /*3ba0*/  FFMA.FTZ R40, R49, UR22, -R90 ;  /* 0x0000001631287c23 */ /* 0x000fc2000801085a */
[----:B------:R-:W-:Y:S01]  /*3bb0*/  FFMA.FTZ R49, R80, UR22, -R90 ;  /* 0x0000001650317c23 */ /* 0x000fe2000801085a */
[----:B------:R-:W-:-:S01]  /*3bc0*/  FADD.FTZ R80, R34, R77 ;  /* 0x0000004d22507221 */ /* 0x000fc20000010000 */
[----:B------:R-:W-:Y:S01]  /*3bd0*/  @!P6 IADD3 R77, R5, 0x13240, RZ ;  /* 0x00013240054de810 */ /* 0x000fe20007ffe0ff */
[----:B------:R-:W-:-:S01]  /*3be0*/  FFMA.FTZ R21, R21, UR22, -R90 ;  /* 0x0000001615157c23 */ /* 0x000fc2000801085a */
[----:B------:R-:W2:Y:S01]  /*3bf0*/  MUFU.EX2 R95, R95 ;  /* 0x0000005f005f7308 */ /* 0x000ea20000000800 */
[----:B0-----:R-:W-:-:S01]  /*3c00*/  FADD.FTZ R81, R6, R7 ;  /* 0x0000000706517221 */ /* 0x001fc20000010000 */
[----:B------:R-:W-:Y:S01]  /*3c10*/  @!P6 PRMT R77, RZ, 0x654, R77 ;  /* 0x00000654ff4de816 */ /* 0x000fe2000000004d */
[----:B------:R-:W-:-:S01]  /*3c20*/  FFMA.FTZ R79, R79, UR22, -R90 ;  /* 0x000000164f4f7c23 */ /* 0x000fc2000801085a */
[--C-:B------:R-:W-:Y:S01]  /*3c30*/  FFMA.FTZ R26, R26, UR22, -R90.reuse ;  /* 0x000000161a1a7c23 */ /* 0x100fe2000801085a */
[----:B------:R-:W-:-:S01]  /*3c40*/  FFMA.FTZ R27, R27, UR22, -R90 ;  /* 0x000000161b1b7c23 */ /* 0x000fc2000801085a */
[----:B------:R0:W-:Y:S01]  /*3c50*/  @!P6 SYNCS.ARRIVE.TRANS64.RED.A1T0 RZ, [R77+URZ], RZ ;  /* 0x000000ff4dffe9a7 */ /* 0x0001e2000810043f */
[----:B------:R-:W-:-:S01]  /*3c60*/  FFMA.FTZ R32, R32, UR22, -R90 ;  /* 0x0000001620207c23 */ /* 0x000fc2000801085a */
[----:B------:R-:W3:Y:S01]  /*3c70*/  MUFU.EX2 R8, R8 ;  /* 0x0000000800087308 */ /* 0x000ee20000000800 */
[----:B-1----:R-:W-:-:S01]  /*3c80*/  FADD.FTZ R96, R92, R81 ;  /* 0x000000515c607221 */ /* 0x002fc20000010000 */
[----:B------:R-:W-:Y:S01]  /*3c90*/  FADD.FTZ R81, R35, R80 ;  /* 0x0000005023517221 */ /* 0x000fe20000010000 */
[----:B------:R-:W-:-:S01]  /*3ca0*/  FFMA.FTZ R33, R33, UR22, -R90 ;  /* 0x0000001621217c23 */ /* 0x000fc2000801085a */
[--C-:B------:R-:W-:Y:S01]  /*3cb0*/  FFMA.FTZ R36, R36, UR22, -R90.reuse ;  /* 0x0000001624247c23 */ /* 0x100fe2000801085a */
[----:B------:R-:W-:-:S01]  /*3cc0*/  FFMA.FTZ R37, R37, UR22, -R90 ;  /* 0x0000001625257c23 */ /* 0x000fc2000801085a */
[----:B------:R-:W-:Y:S01]  /*3cd0*/  FADD.FTZ R80, R38, R81 ;  /* 0x0000005126507221 */ /* 0x000fe20000010000 */
[----:B------:R-:W-:-:S01]  /*3ce0*/  FFMA.FTZ R51, R51, UR22, -R90 ;  /* 0x0000001633337c23 */ /* 0x000fc2000801085a */
[----:B------:R-:W0:Y:S01]  /*3cf0*/  MUFU.EX2 R9, R9 ;  /* 0x0000000900097308 */ /* 0x000e220000000800 */
[----:B--2---:R-:W-:-:S01]  /*3d00*/  FADD.FTZ R97, R95, R96 ;  /* 0x000000605f617221 */ /* 0x004fc20000010000 */
[----:B------:R-:W-:Y:S01]  /*3d10*/  FADD.FTZ R81, R39, R80 ;  /* 0x0000005027517221 */ /* 0x000fe20000010000 */
[----:B------:R-:W-:-:S01]  /*3d20*/  FFMA.FTZ R72, R72, UR22, -R90 ;  /* 0x0000001648487c23 */ /* 0x000fc2000801085a */
[--C-:B------:R-:W-:Y:S01]  /*3d30*/  FFMA.FTZ R99, R99, UR22, -R90.reuse ;  /* 0x0000001663637c23 */ /* 0x100fe2000801085a */
[----:B------:R-:W-:Y:S01]  /*3d40*/  F2FP.SATFINITE.E4M3.F32.PACK_AB_MERGE_C R92, R95, R92, RZ ;  /* 0x0000005c5f5c723e */ /* 0x000fe200048070ff */
[----:B------:R-:W-:Y:S01]  /*3d50*/  FADD.FTZ R80, R44, R81 ;  /* 0x000000512c507221 */ /* 0x000fe20000010000 */
[----:B------:R-:W-:-:S01]  /*3d60*/  FFMA.FTZ R75, R75, UR22, -R90 ;  /* 0x000000164b4b7c23 */ /* 0x000fc2000801085a */
[----:B------:R-:W1:Y:S01]  /*3d70*/  MUFU.EX2 R12, R12 ;  /* 0x0000000c000c7308 */ /* 0x000e620000000800 */
[----:B---3--:R-:W-:-:S01]  /*3d80*/  FADD.FTZ R96, R8, R97 ;  /* 0x0000006108607221 */ /* 0x008fc20000010000 */
[----:B------:R-:W-:Y:S01]  /*3d90*/  F2FP.SATFINITE.E4M3.F32.PACK_AB_MERGE_C R153, R7, R6, R92 ;  /* 0x000000060799723e */ /* 0x000fe2000480705c */
[----:B------:R-:W-:-:S01]  /*3da0*/  FFMA.FTZ R102, R102, UR22, -R90 ;  /* 0x0000001666667c23 */ /* 0x000fc2000801085a */
[----:B------:R-:W-:Y:S01]  /*3db0*/  MOV R39, R55 ;  /* 0x0000003700277202 */ /* 0x000fe20000000f00 */
[----:B------:R-:W-:-:S03]  /*3dc0*/  IMAD.MOV.U32 R38, RZ, RZ, R55 ;  /* 0x000000ffff267224 */ /* 0x000fc600078e0037 */
[----:B------:R-:W2:Y:S01]  /*3dd0*/  MUFU.EX2 R13, R13 ;  /* 0x0000000d000d7308 */ /* 0x000ea20000000800 */
[----:B0-----:R-:W-:-:S07]  /*3de0*/  FADD.FTZ R77, R9, R96 ;  /* 0x00000060094d7221 */ /* 0x001fce0000010000 */
[----:B------:R-:W0:Y:S01]  /*3df0*/  MUFU.EX2 R10, R10 ;  /* 0x0000000a000a7308 */ /* 0x000e220000000800 */
[----:B-1----:R-:W-:-:S01]  /*3e00*/  FADD.FTZ R96, R12, R77 ;  /* 0x0000004d0c607221 */ /* 0x002fc20000010000 */
[--C-:B------:R-:W-:Y:S01]  /*3e10*/  FFMA.FTZ R77, R28, UR22, -R90.reuse ;  /* 0x000000161c4d7c23 */ /* 0x100fe2000801085a */
[----:B------:R-:W-:-:S01]  /*3e20*/  FFMA.FTZ R28, R29, UR22, -R90 ;  /* 0x000000161d1c7c23 */ /* 0x000fc2000801085a */
[--C-:B------:R-:W-:Y:S01]  /*3e30*/  FFMA.FTZ R29, R30, UR22, -R90.reuse ;  /* 0x000000161e1d7c23 */ /* 0x100fe2000801085a */
[----:B------:R-:W-:-:S03]  /*3e40*/  FFMA.FTZ R90, R101, UR22, -R90 ;  /* 0x00000016655a7c23 */ /* 0x000fc6000801085a */
[----:B------:R-:W1:Y:S01]  /*3e50*/  MUFU.EX2 R11, R11 ;  /* 0x0000000b000b7308 */ /* 0x000e620000000800 */
[----:B--2---:R-:W-:-:S07]  /*3e60*/  FADD.FTZ R81, R13, R96 ;  /* 0x000000600d517221 */ /* 0x004fce0000010000 */
[----:B------:R-:W2:Y:S01]  /*3e70*/  MUFU.EX2 R21, R21 ;  /* 0x0000001500157308 */ /* 0x000ea20000000800 */
[----:B0-----:R-:W-:-:S07]  /*3e80*/  FADD.FTZ R30, R10, R81 ;  /* 0x000000510a1e7221 */ /* 0x001fce0000010000 */
[----:B------:R0:W-:Y:S08]  /*3e90*/  MUFU.EX2 R5, R79 ;  /* 0x0000004f00057308 */ /* 0x0001f00000000800 */
[----:B------:R-:W3:Y:S01]  /*3ea0*/  MUFU.EX2 R94, R94 ;  /* 0x0000005e005e7308 */ /* 0x000ee20000000800 */
[----:B0-----:R-:W-:-:S01]  /*3eb0*/  FADD.FTZ R79, R47, R80 ;  /* 0x000000502f4f7221 */ /* 0x001fc20000010000 */
[----:B------:R-:W-:-:S03]  /*3ec0*/  F2FP.SATFINITE.E4M3.F32.PACK_AB_MERGE_C R47, R13, R12, RZ ;  /* 0x0000000c0d2f723e */ /* 0x000fc600048070ff */
[----:B------:R-:W-:Y:S01]  /*3ed0*/  FADD.FTZ R80, R46, R79 ;  /* 0x0000004f2e507221 */ /* 0x000fe20000010000 */
[----:B------:R-:W-:Y:S01]  /*3ee0*/  F2FP.SATFINITE.E4M3.F32.PACK_AB_MERGE_C R155, R9, R8, R47 ;  /* 0x00000008099b723e */ /* 0x000fe2000480702f */
[----:B------:R-:W-:Y:S01]  /*3ef0*/  IMAD.MOV.U32 R46, RZ, RZ, R55 ;  /* 0x000000ffff2e7224 */ /* 0x000fe200078e0037 */
[----:B------:R-:W0:Y:S01]  /*3f00*/  MUFU.EX2 R15, R15 ;  /* 0x0000000f000f7308 */ /* 0x000e220000000800 */
[----:B------:R-:W-:-:S01]  /*3f10*/  FADD.FTZ R79, R53, R80 ;  /* 0x00000050354f7221 */ /* 0x000fc20000010000 */
[----:B-1----:R-:W-:Y:S01]  /*3f20*/  FADD.FTZ R80, R11, R30 ;  /* 0x0000001e0b507221 */ /* 0x002fe20000010000 */
[----:B------:R-:W-:Y:S01]  /*3f30*/  IMAD.MOV.U32 R53, RZ, RZ, R55 ;  /* 0x000000ffff357224 */ /* 0x000fe200078e0037 */
[----:B------:R-:W-:Y:S01]  /*3f40*/  MOV R47, R55 ;  /* 0x00000037002f7202 */ /* 0x000fe20000000f00 */
[----:B------:R-:W-:-:S01]  /*3f50*/  FADD.FTZ R96, R48, R79 ;  /* 0x0000004f30607221 */ /* 0x000fc20000010000 */
[----:B--2---:R-:W-:Y:S01]  /*3f60*/  FADD.FTZ R79, R21, R80 ;  /* 0x00000050154f7221 */ /* 0x004fe20000010000 */
[----:B------:R-:W-:Y:S01]  /*3f70*/  IMAD.MOV.U32 R48, RZ, RZ, R55 ;  /* 0x000000ffff307224 */ /* 0x000fe200078e0037 */
[----:B------:R-:W1:Y:S01]  /*3f80*/  MUFU.EX2 R20, R20 ;  /* 0x0000001400147308 */ /* 0x000e620000000800 */
[----:B------:R-:W-:-:S01]  /*3f90*/  FADD.FTZ R81, R57, R96 ;  /* 0x0000006039517221 */ /* 0x000fc20000010000 */
[C---:B---3--:R-:W-:Y:S01]  /*3fa0*/  FADD.FTZ R80, R94.reuse, R79 ;  /* 0x0000004f5e507221 */ /* 0x048fe20000010000 */
[----:B------:R-:W-:-:S02]  /*3fb0*/  F2FP.SATFINITE.E4M3.F32.PACK_AB_MERGE_C R94, R94, R21, RZ ;  /* 0x000000155e5e723e */ /* 0x000fc400048070ff */
[----:B------:R-:W-:Y:S01]  /*3fc0*/  FADD.FTZ R96, R50, R81 ;  /* 0x0000005132607221 */ /* 0x000fe20000010000 */
[----:B------:R-:W-:Y:S01]  /*3fd0*/  IMAD.MOV.U32 R50, RZ, RZ, R55 ;  /* 0x000000ffff327224 */ /* 0x000fe200078e0037 */
[----:B------:R-:W-:Y:S01]  /*3fe0*/  F2FP.SATFINITE.E4M3.F32.PACK_AB_MERGE_C R149, R11, R10, R94 ;  /* 0x0000000a0b95723e */ /* 0x000fe2000480705e */
[----:B------:R-:W2:Y:S01]  /*3ff0*/  MUFU.EX2 R42, R42 ;  /* 0x0000002a002a7308 */ /* 0x000ea20000000800 */
[----:B------:R-:W-:-:S07]  /*4000*/  FADD.FTZ R79, R59, R96 ;  /* 0x000000603b4f7221 */ /* 0x000fce0000010000 */
[----:B------:R-:W3:Y:S08]  /*4010*/  MUFU.EX2 R43, R43 ;  /* 0x0000002b002b7308 */ /* 0x000ef00000000800 */
[----:B------:R-:W4:Y:S08]  /*4020*/  MUFU.EX2 R40, R40 ;  /* 0x0000002800287308 */ /* 0x000f300000000800 */
[----:B------:R0:W-:Y:S08]  /*4030*/  MUFU.EX2 R30, R77 ;  /* 0x0000004d001e7308 */ /* 0x0001f00000000800 */
[----:B------:R-:W5:Y:S01]  /*4040*/  MUFU.EX2 R41, R41 ;  /* 0x0000002900297308 */ /* 0x000f620000000800 */
[----:B0-----:R-:W-:-:S01]  /*4050*/  FADD.FTZ R77, R15, R80 ;  /* 0x000000500f4d7221 */ /* 0x001fc20000010000 */
[----:B------:R-:W-:-:S03]  /*4060*/  FADD.FTZ R80, R56, R79 ;  /* 0x0000004f38507221 */ /* 0x000fc60000010000 */
[----:B-1----:R-:W-:-:S03]  /*4070*/  FADD.FTZ R77, R20, R77 ;  /* 0x0000004d144d7221 */ /* 0x002fc60000010000 */
[----:B------:R-:W0:Y:S01]  /*4080*/  MUFU.EX2 R45, R45 ;  /* 0x0000002d002d7308 */ /* 0x000e220000000800 */
[----:B--2---:R-:W-:-:S01]  /*4090*/  FADD.FTZ R96, R42, R77 ;  /* 0x0000004d2a607221 */ /* 0x004fc20000010000 */
[----:B------:R-:W-:Y:S01]  /*40a0*/  FADD.FTZ R77, R61, R80 ;  /* 0x000000503d4d7221 */ /* 0x000fe20000010000 */
[C---:B---3--:R-:W-:Y:S02]  /*40b0*/  F2FP.SATFINITE.E4M3.F32.PACK_AB_MERGE_C R42, R43.reuse, R42, RZ ;  /* 0x0000002a2b2a723e */ /* 0x048fe400048070ff */
[----:B------:R-:W-:Y:S01]  /*40c0*/  FADD.FTZ R35, R43, R96 ;  /* 0x000000602b237221 */ /* 0x000fe20000010000 */
[----:B------:R-:W-:-:S01]  /*40d0*/  FADD.FTZ R34, R60, R77 ;  /* 0x0000004d3c227221 */ /* 0x000fc20000010000 */
[----:B------:R-:W-:Y:S01]  /*40e0*/  F2FP.SATFINITE.E4M3.F32.PACK_AB_MERGE_C R151, R20, R15, R42 ;  /* 0x0000000f1497723e */ /* 0x000fe2000480702a */
[----:B------:R-:W1:Y:S01]  /*40f0*/  MUFU.EX2 R54, R54 ;  /* 0x0000003600367308 */ /* 0x000e620000000800 */
[----:B----4-:R-:W-:-:S01]  /*4100*/  FADD.FTZ R44, R40, R35 ;  /* 0x00000023282c7221 */ /* 0x010fc20000010000 */
[----:B------:R-:W-:Y:S01]  /*4110*/  FADD.FTZ R35, R63, R34 ;  /* 0x000000223f237221 */ /* 0x000fe20000010000 */
[----:B------:R-:W-:-:S02]  /*4120*/  IMAD.MOV.U32 R43, RZ, RZ, R55 ;  /* 0x000000ffff2b7224 */ /* 0x000fc400078e0037 */
[----:B-----5:R-:W-:Y:S01]  /*4130*/  FADD.FTZ R44, R41, R44 ;  /* 0x0000002c292c7221 */ /* 0x020fe20000010000 */
[----:B------:R-:W-:-:S01]  /*4140*/  FADD.FTZ R34, R62, R35 ;  /* 0x000000233e227221 */ /* 0x000fc20000010000 */
[----:B------:R-:W-:Y:S01]  /*4150*/  IMAD.MOV.U32 R42, RZ, RZ, R55 ;  /* 0x000000ffff2a7224 */ /* 0x000fe200078e0037 */
[----:B------:R-:W2:Y:S01]  /*4160*/  MUFU.EX2 R24, R24 ;  /* 0x0000001800187308 */ /* 0x000ea20000000800 */
[----:B0-----:R-:W-:-:S01]  /*4170*/  FADD.FTZ R35, R45, R44 ;  /* 0x0000002c2d237221 */ /* 0x001fc20000010000 */
[----:B------:R-:W-:-:S04]  /*4180*/  FADD.FTZ R65, R65, R34 ;  /* 0x0000002241417221 */ /* 0x000fc80000010000 */
[----:B------:R-:W-:Y:S02]  /*4190*/  FADD.FTZ R34, R52, R65 ;  /* 0x0000004134227221 */ /* 0x000fe40000010000 */
[----:B------:R-:W0:Y:S01]  /*41a0*/  MUFU.EX2 R25, R25 ;  /* 0x0000001900197308 */ /* 0x000e220000000800 */
[----:B-1----:R-:W-:-:S01]  /*41b0*/  FADD.FTZ R35, R54, R35 ;  /* 0x0000002336237221 */ /* 0x002fc20000010000 */
[----:B------:R-:W-:Y:S01]  /*41c0*/  FADD.FTZ R21, R67, R34 ;  /* 0x0000002243157221 */ /* 0x000fe20000010000 */
[----:B------:R-:W-:Y:S01]  /*41d0*/  F2FP.SATFINITE.E4M3.F32.PACK_AB_MERGE_C R45, R54, R45, RZ ;  /* 0x0000002d362d723e */ /* 0x000fe200048070ff */
[----:B------:R-:W-:Y:S02]  /*41e0*/  IMAD.MOV.U32 R54, RZ, RZ, R55 ;  /* 0x000000ffff367224 */ /* 0x000fe400078e0037 */
[----:B------:R-:W-:-:S01]  /*41f0*/  FADD.FTZ R34, R66, R21 ;  /* 0x0000001542227221 */ /* 0x000fc20000010000 */
[----:B------:R-:W-:Y:S01]  /*4200*/  F2FP.SATFINITE.E4M3.F32.PACK_AB_MERGE_C R66, R69, R66, RZ ;  /* 0x000000424542723e */ /* 0x000fe200048070ff */
[----:B------:R-:W1:Y:S01]  /*4210*/  MUFU.EX2 R49, R49 ;  /* 0x0000003100317308 */ /* 0x000e620000000800 */
[----:B--2---:R-:W-:-:S01]  /*4220*/  FADD.FTZ R44, R24, R35 ;  /* 0x00000023182c7221 */ /* 0x004fc20000010000 */
[----:B------:R-:W-:Y:S01]  /*4230*/  FADD.FTZ R69, R69, R34 ;  /* 0x0000002245457221 */ /* 0x000fe20000010000 */
[----:B------:R-:W-:Y:S01]  /*4240*/  F2FP.SATFINITE.E4M3.F32.PACK_AB_MERGE_C R138, R67, R52, R66 ;  /* 0x00000034438a723e */ /* 0x000fe20004807042 */
[----:B------:R-:W-:Y:S01]  /*4250*/  IMAD.MOV.U32 R52, RZ, RZ, R55 ;  /* 0x000000ffff347224 */ /* 0x000fe200078e0037 */
[----:B------:R-:W-:Y:S01]  /*4260*/  F2FP.SATFINITE.E4M3.F32.PACK_AB_MERGE_C R137, R41, R40, R45 ;  /* 0x000000282989723e */ /* 0x000fe2000480702d */
[----:B------:R-:W-:Y:S01]  /*4270*/  FADD.FTZ R14, R68, R69 ;  /* 0x00000045440e7221 */ /* 0x000fe20000010000 */
[----:B------:R-:W-:Y:S01]  /*4280*/  IMAD.MOV.U32 R45, RZ, RZ, R55 ;  /* 0x000000ffff2d7224 */ /* 0x000fe200078e0037 */
[----:B------:R-:W2:Y:S01]  /*4290*/  MUFU.EX2 R76, R76 ;  /* 0x0000004c004c7308 */ /* 0x000ea20000000800 */
[----:B0-----:R-:W-:-:S01]  /*42a0*/  FADD.FTZ R44, R25, R44 ;  /* 0x0000002c192c7221 */ /* 0x001fc20000010000 */
[----:B------:R-:W-:Y:S01]  /*42b0*/  FADD.FTZ R31, R71, R14 ;  /* 0x0000000e471f7221 */ /* 0x000fe20000010000 */
[----:B------:R-:W-:-:S02]  /*42c0*/  IMAD.MOV.U32 R41, RZ, RZ, R55 ;  /* 0x000000ffff297224 */ /* 0x000fc400078e0037 */
[--C-:B------:R-:W-:Y:S02]  /*42d0*/  IMAD.MOV.U32 R40, RZ, RZ, R55.reuse ;  /* 0x000000ffff287224 */ /* 0x100fe400078e0037 */
[----:B------:R-:W-:Y:S01]  /*42e0*/  IMAD.MOV.U32 R35, RZ, RZ, R55 ;  /* 0x000000ffff237224 */ /* 0x000fe200078e0037 */
[----:B------:R-:W0:Y:S01]  /*42f0*/  MUFU.EX2 R26, R26 ;  /* 0x0000001a001a7308 */ /* 0x000e220000000800 */
[----:B-1----:R-:W-:-:S01]  /*4300*/  FADD.FTZ R21, R49, R44 ;  /* 0x0000002c31157221 */ /* 0x002fc20000010000 */
[----:B------:R-:W-:-:S06]  /*4310*/  IMAD.MOV.U32 R44, RZ, RZ, R55 ;  /* 0x000000ffff2c7224 */ /* 0x000fcc00078e0037 */
[----:B------:R-:W1:Y:S01]  /*4320*/  MUFU.EX2 R70, R70 ;  /* 0x0000004600467308 */ /* 0x000e620000000800 */
[C---:B--2---:R-:W-:Y:S01]  /*4330*/  F2FP.SATFINITE.E4M3.F32.PACK_AB_MERGE_C R49, R76.reuse, R49, RZ ;  /* 0x000000314c31723e */ /* 0x044fe200048070ff */
[----:B------:R-:W-:-:S03]  /*4340*/  FADD.FTZ R76, R76, R21 ;  /* 0x000000154c4c7221 */ /* 0x000fc60000010000 */
[----:B------:R-:W-:Y:S01]  /*4350*/  F2FP.SATFINITE.E4M3.F32.PACK_AB_MERGE_C R139, R25, R24, R49 ;  /* 0x00000018198b723e */ /* 0x000fe20004807031 */
[----:B------:R-:W-:-:S01]  /*4360*/  FADD.FTZ R21, R5, R76 ;  /* 0x0000004c05157221 */ /* 0x000fc20000010000 */
[--C-:B------:R-:W-:Y:S01]  /*4370*/  IMAD.MOV.U32 R49, RZ, RZ, R55.reuse ;  /* 0x000000ffff317224 */ /* 0x100fe200078e0037 */
[----:B------:R-:W2:Y:S01]  /*4380*/  MUFU.EX2 R27, R27 ;  /* 0x0000001b001b7308 */ /* 0x000ea20000000800 */
[----:B------:R-:W-:Y:S02]  /*4390*/  IMAD.MOV.U32 R25, RZ, RZ, R55 ;  /* 0x000000ffff197224 */ /* 0x000fe400078e0037 */
[----:B0-----:R-:W-:Y:S01]  /*43a0*/  FADD.FTZ R14, R26, R21 ;  /* 0x000000151a0e7221 */ /* 0x001fe20000010000 */
[----:B------:R-:W-:-:S04]  /*43b0*/  IMAD.MOV.U32 R24, RZ, RZ, R55 ;  /* 0x000000ffff187224 */ /* 0x000fc800078e0037 */
[----:B------:R-:W0:Y:S01]  /*43c0*/  MUFU.EX2 R73, R73 ;  /* 0x0000004900497308 */ /* 0x000e220000000800 */
[----:B-1----:R-:W-:-:S07]  /*43d0*/  FADD.FTZ R34, R70, R31 ;  /* 0x0000001f46227221 */ /* 0x002fce0000010000 */
[----:B------:R-:W1:Y:S01]  /*43e0*/  MUFU.EX2 R74, R74 ;  /* 0x0000004a004a7308 */ /* 0x000e620000000800 */
[----:B--2---:R-:W-:-:S01]  /*43f0*/  FADD.FTZ R21, R27, R14 ;  /* 0x0000000e1b157221 */ /* 0x004fc20000010000 */
[----:B------:R-:W-:-:S03]  /*4400*/  F2FP.SATFINITE.E4M3.F32.PACK_AB_MERGE_C R31, R30, R27, RZ ;  /* 0x0000001b1e1f723e */ /* 0x000fc600048070ff */
[----:B------:R-:W-:Y:S01]  /*4410*/  FADD.FTZ R21, R30, R21 ;  /* 0x000000151e157221 */ /* 0x000fe20000010000 */
[----:B------:R-:W-:Y:S01]  /*4420*/  F2FP.SATFINITE.E4M3.F32.PACK_AB_MERGE_C R141, R26, R5, R31 ;  /* 0x000000051a8d723e */ /* 0x000fe2000480701f */
[----:B------:R-:W-:Y:S01]  /*4430*/  IMAD.MOV.U32 R26, RZ, RZ, R55 ;  /* 0x000000ffff1a7224 */ /* 0x000fe200078e0037 */
[----:B------:R-:W2:Y:S01]  /*4440*/  MUFU.EX2 R28, R28 ;  /* 0x0000001c001c7308 */ /* 0x000ea20000000800 */
[C---:B0-----:R-:W-:Y:S01]  /*4450*/  F2FP.SATFINITE.E4M3.F32.PACK_AB_MERGE_C R70, R73.reuse, R70, RZ ;  /* 0x000000464946723e */ /* 0x041fe200048070ff */
[----:B------:R-:W-:Y:S01]  /*4460*/  FADD.FTZ R73, R73, R34 ;  /* 0x0000002249497221 */ /* 0x000fe20000010000 */
[----:B------:R-:W-:Y:S02]  /*4470*/  MOV R31, R55 ;  /* 0x00000037001f7202 */ /* 0x000fe40000000f00 */
[----:B------:R-:W-:-:S03]  /*4480*/  F2FP.SATFINITE.E4M3.F32.PACK_AB_MERGE_C R140, R71, R68, R70 ;  /* 0x00000044478c723e */ /* 0x000fc60004807046 */
[----:B------:R-:W0:Y:S01]  /*4490*/  MUFU.EX2 R83, R83 ;  /* 0x0000005300537308 */ /* 0x000e220000000800 */
[----:B-1----:R-:W-:-:S07]  /*44a0*/  FADD.FTZ R14, R74, R73 ;  /* 0x000000494a0e7221 */ /* 0x002fce0000010000 */
[----:B------:R-:W1:Y:S01]  /*44b0*/  MUFU.EX2 R29, R29 ;  /* 0x0000001d001d7308 */ /* 0x000e620000000800 */
[----:B--2---:R-:W-:-:S07]  /*44c0*/  FADD.FTZ R30, R28, R21 ;  /* 0x000000151c1e7221 */ /* 0x004fce0000010000 */
[----:B------:R-:W-:Y:S01]  /*44d0*/  MUFU.EX2 R78, R78 ;  /* 0x0000004e004e7308 */ /* 0x000fe20000000800 */
[----:B0-----:R-:W-:-:S07]  /*44e0*/  FADD.FTZ R21, R83, R14 ;  /* 0x0000000e53157221 */ /* 0x001fce0000010000 */
[----:B------:R-:W0:Y:S01]  /*44f0*/  MUFU.EX2 R85, R85 ;  /* 0x0000005500557308 */ /* 0x000e220000000800 */
[----:B-1----:R-:W-:-:S07]  /*4500*/  FADD.FTZ R27, R29, R30 ;  /* 0x0000001e1d1b7221 */ /* 0x002fce0000010000 */
[----:B------:R-:W1:Y:S08]  /*4510*/  MUFU.EX2 R32, R32 ;  /* 0x0000002000207308 */ /* 0x000e700000000800 */
[----:B------:R-:W2:Y:S01]  /*4520*/  MUFU.EX2 R33, R33 ;  /* 0x0000002100217308 */ /* 0x000ea20000000800 */
[----:B0-----:R-:W-:Y:S01]  /*4530*/  F2FP.SATFINITE.E4M3.F32.PACK_AB_MERGE_C R34, R85, R78, RZ ;  /* 0x0000004e5522723e */ /* 0x001fe200048070ff */
[----:B------:R-:W-:-:S03]  /*4540*/  FADD.FTZ R78, R78, R21 ;  /* 0x000000154e4e7221 */ /* 0x000fc60000010000 */
[----:B------:R-:W-:Y:S01]  /*4550*/  F2FP.SATFINITE.E4M3.F32.PACK_AB_MERGE_C R142, R83, R74, R34 ;  /* 0x0000004a538e723e */ /* 0x000fe20004807022 */
[----:B------:R-:W-:-:S01]  /*4560*/  FADD.FTZ R85, R85, R78 ;  /* 0x0000004e55557221 */ /* 0x000fc20000010000 */
[----:B------:R-:W-:Y:S01]  /*4570*/  IMAD.MOV.U32 R34, RZ, RZ, R55 ;  /* 0x000000ffff227224 */ /* 0x000fe200078e0037 */
[----:B------:R-:W-:Y:S01]  /*4580*/  MUFU.EX2 R84, R84 ;  /* 0x0000005400547308 */ /* 0x000fe20000000800 */
[----:B-1----:R-:W-:-:S01]  /*4590*/  FADD.FTZ R30, R32, R27 ;  /* 0x0000001b201e7221 */ /* 0x002fc20000010000 */
[----:B------:R-:W-:-:S06]  /*45a0*/  IMAD.MOV.U32 R27, RZ, RZ, R55 ;  /* 0x000000ffff1b7224 */ /* 0x000fcc00078e0037 */
[----:B------:R-:W0:Y:S01]  /*45b0*/  MUFU.EX2 R89, R89 ;  /* 0x0000005900597308 */ /* 0x000e220000000800 */
[C---:B--2---:R-:W-:Y:S01]  /*45c0*/  F2FP.SATFINITE.E4M3.F32.PACK_AB_MERGE_C R32, R33.reuse, R32, RZ ;  /* 0x000000202120723e */ /* 0x044fe200048070ff */
[----:B------:R-:W-:Y:S01]  /*45d0*/  FADD.FTZ R33, R33, R30 ;  /* 0x0000001e21217221 */ /* 0x000fe20000010000 */
[--C-:B------:R-:W-:Y:S02]  /*45e0*/  IMAD.MOV.U32 R30, RZ, RZ, R55.reuse ;  /* 0x000000ffff1e7224 */ /* 0x100fe400078e0037 */
[----:B------:R-:W-:Y:S01]  /*45f0*/  F2FP.SATFINITE.E4M3.F32.PACK_AB_MERGE_C R143, R29, R28, R32 ;  /* 0x0000001c1d8f723e */ /* 0x000fe20004807020 */
[--C-:B------:R-:W-:Y:S02]  /*4600*/  IMAD.MOV.U32 R32, RZ, RZ, R55.reuse ;  /* 0x000000ffff207224 */ /* 0x100fe400078e0037 */
[----:B------:R-:W1:Y:S01]  /*4610*/  MUFU.EX2 R82, R82 ;  /* 0x0000005200527308 */ /* 0x000e620000000800 */
[--C-:B------:R-:W-:Y:S02]  /*4620*/  IMAD.MOV.U32 R29, RZ, RZ, R55.reuse ;  /* 0x000000ffff1d7224 */ /* 0x100fe400078e0037 */
[----:B------:R-:W-:-:S05]  /*4630*/  IMAD.MOV.U32 R28, RZ, RZ, R55 ;  /* 0x000000ffff1c7224 */ /* 0x000fca00078e0037 */
[----:B------:R2:W3:Y:S01]  /*4640*/  MUFU.EX2 R12, R36 ;  /* 0x00000024000c7308 */ /* 0x0004e20000000800 */
[----:B0-----:R-:W-:-:S07]  /*4650*/  F2FP.SATFINITE.E4M3.F32.PACK_AB_MERGE_C R7, R89, R84, RZ ;  /* 0x000000545907723e */ /* 0x001fce00048070ff */
[----:B------:R-:W0:Y:S01]  /*4660*/  MUFU.EX2 R87, R87 ;  /* 0x0000005700577308 */ /* 0x000e220000000800 */
[----:B-1----:R-:W-:-:S01]  /*4670*/  FADD.FTZ R6, R82, R85 ;  /* 0x0000005552067221 */ /* 0x002fc20000010000 */
[----:B--2---:R-:W-:-:S06]  /*4680*/  IMAD.MOV.U32 R36, RZ, RZ, R55 ;  /* 0x000000ffff247224 */ /* 0x004fcc00078e0037 */
[----:B------:R1:W2:Y:S01]  /*4690*/  MUFU.EX2 R13, R37 ;  /* 0x00000025000d7308 */ /* 0x0002a20000000800 */
[----:B---3--:R-:W-:-:S01]  /*46a0*/  FADD.FTZ R8, R12, R33 ;  /* 0x000000210c087221 */ /* 0x008fc20000010000 */
[----:B------:R-:W-:-:S06]  /*46b0*/  IMAD.MOV.U32 R33, RZ, RZ, R55 ;  /* 0x000000ffff217224 */ /* 0x000fcc00078e0037 */
[----:B------:R-:W3:Y:S01]  /*46c0*/  MUFU.EX2 R51, R51 ;  /* 0x0000003300337308 */ /* 0x000ee20000000800 */
[C---:B0-----:R-:W-:Y:S01]  /*46d0*/  F2FP.SATFINITE.E4M3.F32.PACK_AB_MERGE_C R144, R87.reuse, R82, R7 ;  /* 0x000000525790723e */ /* 0x041fe20004807007 */
[----:B------:R-:W-:Y:S01]  /*46e0*/  FADD.FTZ R87, R87, R6 ;  /* 0x0000000657577221 */ /* 0x000fe20000010000 */
[----:B-1----:R-:W-:-:S03]  /*46f0*/  IMAD.MOV.U32 R37, RZ, RZ, R55 ;  /* 0x000000ffff257224 */ /* 0x002fc600078e0037 */
[----:B------:R-:W-:Y:S02]  /*4700*/  FADD.FTZ R84, R84, R87 ;  /* 0x0000005754547221 */ /* 0x000fe40000010000 */
[----:B------:R-:W0:Y:S01]  /*4710*/  MUFU.EX2 R72, R72 ;  /* 0x0000004800487308 */ /* 0x000e220000000800 */
[----:B--2---:R-:W-:-:S01]  /*4720*/  FADD.FTZ R8, R13, R8 ;  /* 0x000000080d087221 */ /* 0x004fc20000010000 */
[----:B------:R-:W-:-:S06]  /*4730*/  FADD.FTZ R89, R89, R84 ;  /* 0x0000005459597221 */ /* 0x000fcc0000010000 */
[----:B------:R-:W-:Y:S01]  /*4740*/  MUFU.EX2 R88, R88 ;  /* 0x0000005800587308 */ /* 0x000fe20000000800 */
[----:B---3--:R-:W-:-:S07]  /*4750*/  FADD.FTZ R9, R51, R8 ;  /* 0x0000000833097221 */ /* 0x008fce0000010000 */
[----:B------:R-:W1:Y:S01]  /*4760*/  MUFU.EX2 R93, R93 ;  /* 0x0000005d005d7308 */ /* 0x000e620000000800 */
[C---:B0-----:R-:W-:Y:S01]  /*4770*/  F2FP.SATFINITE.E4M3.F32.PACK_AB_MERGE_C R51, R72.reuse, R51, RZ ;  /* 0x000000334833723e */ /* 0x041fe200048070ff */
[----:B------:R-:W-:-:S03]  /*4780*/  FADD.FTZ R72, R72, R9 ;  /* 0x0000000948487221 */ /* 0x000fc60000010000 */
[----:B------:R-:W-:Y:S01]  /*4790*/  F2FP.SATFINITE.E4M3.F32.PACK_AB_MERGE_C R145, R13, R12, R51 ;  /* 0x0000000c0d91723e */ /* 0x000fe20004807033 */
[----:B------:R-:W-:Y:S02]  /*47a0*/  IMAD.MOV.U32 R51, RZ, RZ, R55 ;  /* 0x000000ffff337224 */ /* 0x000fe400078e0037 */
[----:B------:R-:W0:Y:S08]  /*47b0*/  MUFU.EX2 R86, R86 ;  /* 0x0000005600567308 */ /* 0x000e300000000800 */
[----:B------:R-:W2:Y:S01]  /*47c0*/  MUFU.EX2 R99, R99 ;  /* 0x0000006300637308 */ /* 0x000ea20000000800 */
[----:B-1----:R-:W-:-:S07]  /*47d0*/  F2FP.SATFINITE.E4M3.F32.PACK_AB_MERGE_C R8, R93, R88, RZ ;  /* 0x000000585d08723e */ /* 0x002fce00048070ff */
[----:B------:R-:W1:Y:S01]  /*47e0*/  MUFU.EX2 R91, R91 ;  /* 0x0000005b005b7308 */ /* 0x000e620000000800 */
[----:B0-----:R-:W-:-:S07]  /*47f0*/  FADD.FTZ R6, R86, R89 ;  /* 0x0000005956067221 */ /* 0x001fce0000010000 */
[----:B------:R-:W0:Y:S01]  /*4800*/  MUFU.EX2 R14, R75 ;  /* 0x0000004b000e7308 */ /* 0x000e220000000800 */
[----:B--2---:R-:W-:-:S07]  /*4810*/  FADD.FTZ R9, R99, R72 ;  /* 0x0000004863097221 */ /* 0x004fce0000010000 */
[----:B------:R-:W2:Y:S01]  /*4820*/  MUFU.EX2 R102, R102 ;  /* 0x0000006600667308 */ /* 0x000ea20000000800 */
[C---:B-1----:R-:W-:Y:S01]  /*4830*/  F2FP.SATFINITE.E4M3.F32.PACK_AB_MERGE_C R146, R91.reuse, R86, R8 ;  /* 0x000000565b92723e */ /* 0x042fe20004807008 */
[----:B------:R-:W-:-:S04]  /*4840*/  FADD.FTZ R91, R91, R6 ;  /* 0x000000065b5b7221 */ /* 0x000fc80000010000 */
[----:B------:R-:W-:Y:S02]  /*4850*/  FADD.FTZ R8, R88, R91 ;  /* 0x0000005b58087221 */ /* 0x000fe40000010000 */
[----:B------:R-:W1:Y:S01]  /*4860*/  MUFU.EX2 R7, R90 ;  /* 0x0000005a00077308 */ /* 0x000e620000000800 */
[----:B0-----:R-:W-:-:S01]  /*4870*/  FADD.FTZ R9, R14, R9 ;  /* 0x000000090e097221 */ /* 0x001fc20000010000 */
[----:B------:R-:W-:-:S03]  /*4880*/  FADD.FTZ R8, R93, R8 ;  /* 0x000000085d087221 */ /* 0x000fc60000010000 */
[----:B--2---:R-:W-:Y:S01]  /*4890*/  FADD.FTZ R6, R102, R9 ;  /* 0x0000000966067221 */ /* 0x004fe20000010000 */
[----:B-1----:R-:W-:-:S03]  /*48a0*/  F2FP.SATFINITE.E4M3.F32.PACK_AB_MERGE_C R5, R7, R102, RZ ;  /* 0x000000660705723e */ /* 0x002fc600048070ff */
[----:B------:R-:W-:Y:S01]  /*48b0*/  FADD.FTZ R6, R7, R6 ;  /* 0x0000000607067221 */ /* 0x000fe20000010000 */
[----:B------:R-:W-:Y:S01]  /*48c0*/  F2FP.SATFINITE.E4M3.F32.PACK_AB_MERGE_C R147, R14, R99, R5 ;  /* 0x000000630e93723e */ /* 0x000fe20004807005 */
[----:B------:R-:W-:Y:S06]  /*48d0*/  @!P1 BRA `(.L_x_128) ;  /* 0x0000002c00849947 */ /* 0x000fec0003800000 */
[----:B------:R-:W-:Y:S01]  /*48e0*/  MOV R9, R64 ;  /* 0x0000004000097202 */ /* 0x000fe20000000f00 */
        /* <DEDUP_REMOVED lines=21> */
.L_x_138:
[----:B------:R-:W-:-:S04]  /*4a40*/  UISETP.NE.AND UP0, UPT, UR21, 0x1, UPT ;  /* 0x000000011500788c */ /* 0x000fc8000bf05270 */
[----:B------:R-:W-:-:S04]  /*4a50*/  USEL UR37, URZ, 0x1, UP0 ;  /* 0x000000013f257887 */ /* 0x000fc80008000000 */
[----:B------:R-:W-:Y:S01]  /*4a60*/  ULOP3.LUT UR37, UR20, UR37, URZ, 0x3c, !UPT ;  /* 0x0000002514257292 */ /* 0x000fe2000f8e3c3f */
[----:B------:R-:W-:Y:S11]  /*4a70*/  @!P0 BRA `(.L_x_129) ;  /* 0x0000000000048947 */ /* 0x000ff60003800000 */
[----:B------:R-:W-:Y:S01]  /*4a80*/  BPT.TRAP 0x1 ;  /* 0x000000040000795c */ /* 0x000fe20000300000 */
.L_x_129:
[----:B------:R-:W0:Y:S01]  /*4a90*/  S2UR UR6, SR_CgaCtaId ;  /* 0x00000000000679c3 */ /* 0x000e220000008800 */
[----:B------:R-:W-:Y:S01]  /*4aa0*/  UIADD3 UR38, UR21, 0x1, URZ ;  /* 0x0000000115267890 */ /* 0x000fe2000fffe03f */
[----:B------:R-:W-:Y:S01]  /*4ab0*/  MOV R2, 0x400 ;  /* 0x0000040000027802 */ /* 0x000fe20000000f00 */
[----:B------:R-:W-:Y:S02]  /*4ac0*/  IMAD.U32 R10, RZ, RZ, UR37 ;  /* 0x00000025ff0a7e24 */ /* 0x000fe4000f8e00ff */
[----:B------:R-:W-:-:S03]  /*4ad0*/  UISETP.NE.AND UP0, UPT, UR38, 0x2, UPT ;  /* 0x000000022600788c */ /* 0x000fc6000bf05270 */
[----:B------:R-:W-:Y:S01]  /*4ae0*/  SHF.L.U32 R10, R10, 0x1f, RZ ;  /* 0x0000001f0a0a7819 */ /* 0x000fe200000006ff */
[----:B------:R-:W-:-:S06]  /*4af0*/  USEL UR38, UR38, URZ, UP0 ;  /* 0x0000003f26267287 */ /* 0x000fcc0008000000 */
[----:B------:R-:W-:Y:S02]  /*4b00*/  IMAD.U32 R7, RZ, RZ, UR38 ;  /* 0x00000026ff077e24 */ /* 0x000fe4000f8e00ff */
[----:B0-----:R-:W-:-:S05]  /*4b10*/  IMAD.U32 R3, RZ, RZ, UR6 ;  /* 0x00000006ff037e24 */ /* 0x001fca000f8e00ff */
[----:B------:R-:W-:-:S05]  /*4b20*/  LEA R2, R3, R2, 0x18 ;  /* 0x0000000203027211 */ /* 0x000fca00078ec0ff */
[----:B------:R-:W-:-:S04]  /*4b30*/  IMAD R7, R7, 0x8, R2 ;  /* 0x0000000807077824 */ /* 0x000fc800078e0202 */
[----:B------:R0:W1:Y:S01]  /*4b40*/  SYNCS.PHASECHK.TRANS64.TRYWAIT P1, [R7+URZ+0x13230], R10 ;  /* 0x0132300a070075a7 */ /* 0x000062000802017f */
[----:B------:R-:W-:Y:S05]  /*4b50*/  @!P0 BRA `(.L_x_130) ;  /* 0x0000000000048947 */ /* 0x000fea0003800000 */
[----:B------:R-:W-:Y:S01]  /*4b60*/  BPT.TRAP 0x1 ;  /* 0x000000040000795c */ /* 0x000fe20000300000 */
.L_x_130:
[----:B-1----:R-:W-:Y:S05]  /*4b70*/  @P1 BRA `(.L_x_131) ;  /* 0x0000000000081947 */ /* 0x002fea0003800000 */
[----:B------:R-:W1:Y:S02]  /*4b80*/  SYNCS.PHASECHK.TRANS64.TRYWAIT P1, [R7+URZ+0x13230], R10 ;  /* 0x0132300a070075a7 */ /* 0x000e64000802017f */
[----:B-1----:R-:W-:Y:S05]  /*4b90*/  @!P1 BRA `(.L_x_132) ;  /* 0x0000008c00e49947 */ /* 0x002fea0003800000 */
.L_x_131:
        /* <DEDUP_REMOVED lines=64> */
.L_x_133:
[----:B------:R-:W-:Y:S01]  /*4fa0*/  R2UR UR12, R2 ;  /* 0x00000000020c72ca */ /* 0x000fe200000e0000 */
[----:B01----:R-:W-:-:S05]  /*4fb0*/  IMAD.U32 R10, RZ, RZ, UR20 ;  /* 0x00000014ff0a7e24 */ /* 0x003fca000f8e00ff */
[----:B------:R-:W-:-:S07]  /*4fc0*/  SHF.L.U32 R10, R10, 0x1f, RZ ;  /* 0x0000001f0a0a7819 */ /* 0x000fce00000006ff */
[----:B------:R-:W-:-:S09]  /*4fd0*/  ULEA UR12, UR21, UR12, 0x3 ;  /* 0x0000000c150c7291 */ /* 0x000fd2000f8e183f */
[----:B------:R0:W1:Y:S01]  /*4fe0*/  SYNCS.PHASECHK.TRANS64.TRYWAIT P1, [UR12+0x13250], R10 ;  /* 0x0132500aff0075a7 */ /* 0x000062000802014c */
[----:B------:R-:W-:Y:S05]  /*4ff0*/  @!P0 BRA `(.L_x_134) ;  /* 0x0000000000048947 */ /* 0x000fea0003800000 */
[----:B------:R-:W-:Y:S01]  /*5000*/  BPT.TRAP 0x1 ;  /* 0x000000040000795c */ /* 0x000fe20000300000 */
.L_x_134:
[----:B-1----:R-:W-:Y:S05]  /*5010*/  @P1 BRA `(.L_x_135) ;  /* 0x0000000000081947 */ /* 0x002fea0003800000 */
[----:B------:R-:W1:Y:S02]  /*5020*/  SYNCS.PHASECHK.TRANS64.TRYWAIT P1, [UR12+0x13250], R10 ;  /* 0x0132500aff0075a7 */ /* 0x000e64000802014c */
[----:B-1----:R-:W-:Y:S05]  /*5030*/  @!P1 BRA `(.L_x_136) ;  /* 0x0000008800d09947 */ /* 0x002fea0003800000 */
.L_x_135:
[C---:B01----:R-:W-:Y:S01]  /*5040*/  FMUL.FTZ R10, R0.reuse, R120 ;  /* 0x00000078000a7220 */ /* 0x043fe20000410000 */
[C---:B------:R-:W-:Y:S01]  /*5050*/  FMUL.FTZ R12, R0.reuse, R122 ;  /* 0x0000007a000c7220 */ /* 0x040fe20000410000 */
[C---:B------:R-:W-:Y:S01]  /*5060*/  FMUL.FTZ R11, R0.reuse, R121 ;  /* 0x00000079000b7220 */ /* 0x040fe20000410000 */
[C---:B------:R-:W-:Y:S01]  /*5070*/  FMUL.FTZ R13, R0.reuse, R123 ;  /* 0x0000007b000d7220 */ /* 0x040fe20000410000 */
[C---:B------:R-:W-:Y:S01]  /*5080*/  FMUL.FTZ R14, R0.reuse, R124 ;  /* 0x0000007c000e7220 */ /* 0x040fe20000410000 */
[C---:B------:R-:W-:Y:S01]  /*5090*/  FMUL.FTZ R20, R0.reuse, R126 ;  /* 0x0000007e00147220 */ /* 0x040fe20000410000 */
[----:B------:R-:W0:Y:S01]  /*50a0*/  MUFU.TANH R10, R10 ;  /* 0x0000000a000a7308 */ /* 0x000e220000002400 */
[C---:B------:R-:W-:Y:S01]  /*50b0*/  FMUL.FTZ R15, R0.reuse, R125 ;  /* 0x0000007d000f7220 */ /* 0x040fe20000410000 */
[C---:B------:R-:W-:Y:S01]  /*50c0*/  FMUL.FTZ R21, R0.reuse, R127 ;  /* 0x0000007f00157220 */ /* 0x040fe20000410000 */
[C---:B------:R-:W-:Y:S01]  /*50d0*/  FMUL.FTZ R120, R0.reuse, R128 ;  /* 0x0000008000787220 */ /* 0x040fe20000410000 */
[C---:B------:R-:W-:Y:S01]  /*50e0*/  FMUL.FTZ R122, R0.reuse, R130 ;  /* 0x00000082007a7220 */ /* 0x040fe20000410000 */
[C---:B------:R-:W-:Y:S01]  /*50f0*/  FMUL.FTZ R121, R0.reuse, R129 ;  /* 0x0000008100797220 */ /* 0x040fe20000410000 */
[C---:B------:R-:W-:Y:S01]  /*5100*/  FMUL.FTZ R123, R0.reuse, R131 ;  /* 0x00000083007b7220 */ /* 0x040fe20000410000 */
[C---:B------:R-:W-:Y:S01]  /*5110*/  FMUL.FTZ R124, R0.reuse, R132 ;  /* 0x00000084007c7220 */ /* 0x040fe20000410000 */
[----:B------:R-:W1:Y:S01]  /*5120*/  MUFU.TANH R12, R12 ;  /* 0x0000000c000c7308 */ /* 0x000e620000002400 */
[C---:B------:R-:W-:Y:S01]  /*5130*/  FMUL.FTZ R126, R0.reuse, R134 ;  /* 0x00000086007e7220 */ /* 0x040fe20000410000 */
[----:B------:R-:W-:Y:S01]  /*5140*/  FMUL.FTZ R125, R0, R133 ;  /* 0x00000085007d7220 */ /* 0x000fe20000410000 */
[----:B------:R-:W-:Y:S01]  /*5150*/  R2UR UR6, R2 ;  /* 0x00000000020672ca */ /* 0x000fe200000e0000 */
[C---:B------:R-:W-:Y:S01]  /*5160*/  FMUL.FTZ R127, R0.reuse, R135 ;  /* 0x00000087007f7220 */ /* 0x040fe20000410000 */
[C---:B------:R-:W-:Y:S01]  /*5170*/  FMUL.FTZ R104, R0.reuse, R104 ;  /* 0x0000006800687220 */ /* 0x040fe20000410000 */
[C---:B------:R-:W-:Y:S01]  /*5180*/  FMUL.FTZ R106, R0.reuse, R106 ;  /* 0x0000006a006a7220 */ /* 0x040fe20000410000 */
[----:B------:R-:W-:Y:S01]  /*5190*/  FMUL.FTZ R105, R0, R105 ;  /* 0x0000006900697220 */ /* 0x000fe20000410000 */
[----:B------:R-:W2:Y:S01]  /*51a0*/  MUFU.TANH R11, R11 ;  /* 0x0000000b000b7308 */ /* 0x000ea20000002400 */
[----:B0-----:R-:W-:Y:S01]  /*51b0*/  FMNMX.FTZ R128, R10, R5, !PT ;  /* 0x000000050a807209 */ /* 0x001fe20007810000 */
[C---:B------:R-:W-:Y:S01]  /*51c0*/  FMUL.FTZ R107, R0.reuse, R107 ;  /* 0x0000006b006b7220 */ /* 0x040fe20000410000 */
[C---:B------:R-:W-:Y:S01]  /*51d0*/  FMUL.FTZ R108, R0.reuse, R108 ;  /* 0x0000006c006c7220 */ /* 0x040fe20000410000 */
[C---:B------:R-:W-:Y:S01]  /*51e0*/  FMUL.FTZ R110, R0.reuse, R110 ;  /* 0x0000006e006e7220 */ /* 0x040fe20000410000 */
[C---:B------:R-:W-:Y:S01]  /*51f0*/  FMUL.FTZ R109, R0.reuse, R109 ;  /* 0x0000006d006d7220 */ /* 0x040fe20000410000 */
[C---:B------:R-:W-:Y:S01]  /*5200*/  FMUL.FTZ R111, R0.reuse, R111 ;  /* 0x0000006f006f7220 */ /* 0x040fe20000410000 */
[----:B------:R-:W-:Y:S01]  /*5210*/  FMUL.FTZ R112, R0, R112 ;  /* 0x0000007000707220 */ /* 0x000fe20000410000 */
[----:B------:R-:W0:Y:S01]  /*5220*/  MUFU.TANH R13, R13 ;  /* 0x0000000d000d7308 */ /* 0x000e220000002400 */
[----:B-1----:R-:W-:Y:S01]  /*5230*/  FMNMX.FTZ R130, R12, R9, !PT ;  /* 0x000000090c827209 */ /* 0x002fe20007810000 */
[----:B------:R-:W-:Y:S01]  /*5240*/  UIADD3 UR6, UR6, 0x1000, URZ ;  /* 0x0000100006067890 */ /* 0x000fe2000fffe03f */
[C---:B------:R-:W-:Y:S01]  /*5250*/  FMUL.FTZ R114, R0.reuse, R114 ;  /* 0x0000007200727220 */ /* 0x040fe20000410000 */
[C---:B------:R-:W-:Y:S01]  /*5260*/  FMUL.FTZ R113, R0.reuse, R113 ;  /* 0x0000007100717220 */ /* 0x040fe20000410000 */
[C---:B------:R-:W-:Y:S01]  /*5270*/  FMUL.FTZ R115, R0.reuse, R115 ;  /* 0x0000007300737220 */ /* 0x040fe20000410000 */
[----:B------:R-:W-:Y:S01]  /*5280*/  USHF.R.U32.HI UR6, URZ, 0x4, UR6 ;  /* 0x000000043f067899 */ /* 0x000fe20008011606 */
[C---:B------:R-:W-:Y:S01]  /*5290*/  FMUL.FTZ R116, R0.reuse, R116 ;  /* 0x0000007400747220 */ /* 0x040fe20000410000 */
[----:B------:R-:W1:Y:S01]  /*52a0*/  MUFU.TANH R14, R14 ;  /* 0x0000000e000e7308 */ /* 0x000e620000002400 */
[----:B--2---:R-:W-:Y:S01]  /*52b0*/  FMNMX.FTZ R129, R11, R128, !PT ;  /* 0x000000800b817209 */ /* 0x004fe20007810000 */
[----:B------:R-:W-:Y:S01]  /*52c0*/  ULOP3.LUT UR6, UR6, 0x3fff, URZ, 0xc0, !UPT ;  /* 0x00003fff06067892 */ /* 0x000fe2000f8ec03f */
[C---:B------:R-:W-:Y:S01]  /*52d0*/  FMUL.FTZ R118, R0.reuse, R118 ;  /* 0x0000007600767220 */ /* 0x040fe20000410000 */
[C---:B------:R-:W-:Y:S01]  /*52e0*/  FMUL.FTZ R117, R0.reuse, R117 ;  /* 0x0000007500757220 */ /* 0x040fe20000410000 */
[----:B------:R-:W-:Y:S01]  /*52f0*/  WARPGROUP.ARRIVE ;  /* 0x00000000000079c5 */ /* 0x000fe20000000000 */
[----:B------:R-:W-:Y:S01]  /*5300*/  ULOP3.LUT UR6, UR6, 0x10000, URZ, 0xfc, !UPT ;  /* 0x0001000006067892 */ /* 0x000fe2000f8efc3f */
[C---:B------:R-:W-:Y:S01]  /*5310*/  FMUL.FTZ R119, R0.reuse, R119 ;  /* 0x0000007700777220 */ /* 0x040fe20000410000 */
[----:B------:R-:W2:Y:S01]  /*5320*/  MUFU.TANH R20, R20 ;  /* 0x0000001400147308 */ /* 0x000ea20000002400 */
[----:B0-----:R-:W-:Y:S01]  /*5330*/  FMNMX.FTZ R131, R13, R130, !PT ;  /* 0x000000820d837209 */ /* 0x001fe20007810000 */
[----:B------:R-:W-:Y:S01]  /*5340*/  UIMAD UR10, UR21, 0x280, UR6 ;  /* 0x00000280150a78a4 */ /* 0x000fe2000f8e0206 */
[C---:B------:R-:W-:Y:S01]  /*5350*/  FMUL.FTZ R88, R0.reuse, R88 ;  /* 0x0000005800587220 */ /* 0x040fe20000410000 */
[----:B------:R-:W-:Y:S01]  /*5360*/  UMOV UR11, 0xc0000010 ;  /* 0xc0000010000b7882 */ /* 0x000fe20000000000 */
[C---:B------:R-:W-:Y:S01]  /*5370*/  FMUL.FTZ R90, R0.reuse, R90 ;  /* 0x0000005a005a7220 */ /* 0x040fe20000410000 */
[C---:B------:R-:W-:Y:S01]  /*5380*/  FMUL.FTZ R89, R0.reuse, R89 ;  /* 0x0000005900597220 */ /* 0x040fe20000410000 */
[----:B------:R-:W-:Y:S01]  /*5390*/  FMUL.FTZ R91, R0, R91 ;  /* 0x0000005b005b7220 */ /* 0x000fe20000410000 */
[----:B------:R-:W0:Y:S01]  /*53a0*/  MUFU.TANH R15, R15 ;  /* 0x0000000f000f7308 */ /* 0x000e220000002400 */
[----:B-1----:R-:W-:Y:S01]  /*53b0*/  FMNMX.FTZ R128, R14, R129, !PT ;  /* 0x000000810e807209 */ /* 0x002fe20007810000 */
[C---:B------:R-:W-:Y:S01]  /*53c0*/  FMUL.FTZ R92, R0.reuse, R92 ;  /* 0x0000005c005c7220 */ /* 0x040fe20000410000 */
[----:B------:R-:W-:Y:S01]  /*53d0*/  QGMMA.64x64x32.F32.E4M3.E4M3 R24, R152, gdesc[UR8], R24, gsb0 ;  /* 0x00e0000898187df3 */ /* 0x000fe20008000818 */
[C---:B------:R-:W-:Y:S01]  /*53e0*/  FMUL.FTZ R94, R0.reuse, R94 ;  /* 0x0000005e005e7220 */ /* 0x040fe20000410000 */
[C---:B------:R-:W-:Y:S01]  /*53f0*/  FMUL.FTZ R93, R0.reuse, R93 ;  /* 0x0000005d005d7220 */ /* 0x040fe20000410000 */
[C---:B------:R-:W-:Y:S01]  /*5400*/  FMUL.FTZ R95, R0.reuse, R95 ;  /* 0x0000005f005f7220 */ /* 0x040fe20000410000 */
[----:B------:R-:W-:Y:S01]  /*5410*/  FMUL.FTZ R96, R0, R96 ;  /* 0x0000006000607220 */ /* 0x000fe20000410000 */
[----:B------:R-:W1:Y:S01]  /*5420*/  MUFU.TANH R21, R21 ;  /* 0x0000001500157308 */ /* 0x000e620000002400 */
[----:B--2---:R-:W-:Y:S01]  /*5430*/  FMNMX.FTZ R130, R20, R131, !PT ;  /* 0x0000008314827209 */ /* 0x004fe20007810000 */
[C---:B------:R-:W-:Y:S01]  /*5440*/  FMUL.FTZ R98, R0.reuse, R98 ;  /* 0x0000006200627220 */ /* 0x040fe20000410000 */
[C---:B------:R-:W-:Y:S01]  /*5450*/  FMUL.FTZ R97, R0.reuse, R97 ;  /* 0x0000006100617220 */ /* 0x040fe20000410000 */
[C---:B------:R-:W-:Y:S01]  /*5460*/  FMUL.FTZ R99, R0.reuse, R99 ;  /* 0x0000006300637220 */ /* 0x040fe20000410000 */
[C---:B------:R-:W-:Y:S01]  /*5470*/  FMUL.FTZ R100, R0.reuse, R100 ;  /* 0x0000006400647220 */ /* 0x040fe20000410000 */
[C---:B------:R-:W-:Y:S01]  /*5480*/  FMUL.FTZ R102, R0.reuse, R102 ;  /* 0x0000006600667220 */ /* 0x040fe20000410000 */
[C---:B------:R-:W-:Y:S01]  /*5490*/  FMUL.FTZ R101, R0.reuse, R101 ;  /* 0x0000006500657220 */ /* 0x040fe20000410000 */
[----:B------:R-:W2:Y:S01]  /*54a0*/  MUFU.TANH R120, R120 ;  /* 0x0000007800787308 */ /* 0x000ea20000002400 */
[----:B0-----:R-:W-:Y:S01]  /*54b0*/  FMNMX.FTZ R129, R15, R128, !PT ;  /* 0x000000800f817209 */ /* 0x001fe20007810000 */
[C---:B------:R-:W-:Y:S01]  /*54c0*/  FMUL.FTZ R103, R0.reuse, R103 ;  /* 0x0000006700677220 */ /* 0x040fe20000410000 */
[C---:B------:R-:W-:Y:S01]  /*54d0*/  FMUL.FTZ R72, R0.reuse, R72 ;  /* 0x0000004800487220 */ /* 0x040fe20000410000 */
[C---:B------:R-:W-:Y:S01]  /*54e0*/  FMUL.FTZ R74, R0.reuse, R74 ;  /* 0x0000004a004a7220 */ /* 0x040fe20000410000 */
[C---:B------:R-:W-:Y:S01]  /*54f0*/  FMUL.FTZ R73, R0.reuse, R73 ;  /* 0x0000004900497220 */ /* 0x040fe20000410000 */
[C---:B------:R-:W-:Y:S01]  /*5500*/  FMUL.FTZ R75, R0.reuse, R75 ;  /* 0x0000004b004b7220 */ /* 0x040fe20000410000 */
[C---:B------:R-:W-:Y:S01]  /*5510*/  FMUL.FTZ R76, R0.reuse, R76 ;  /* 0x0000004c004c7220 */ /* 0x040fe20000410000 */
[----:B------:R-:W0:Y:S01]  /*5520*/  MUFU.TANH R122, R122 ;  /* 0x0000007a007a7308 */ /* 0x000e220000002400 */
[----:B-1----:R-:W-:Y:S01]  /*5530*/  FMNMX.FTZ R131, R21, R130, !PT ;  /* 0x0000008215837209 */ /* 0x002fe20007810000 */
[C---:B------:R-:W-:Y:S01]  /*5540*/  FMUL.FTZ R78, R0.reuse, R78 ;  /* 0x0000004e004e7220 */ /* 0x040fe20000410000 */
[C---:B------:R-:W-:Y:S01]  /*5550*/  FMUL.FTZ R77, R0.reuse, R77 ;  /* 0x0000004d004d7220 */ /* 0x040fe20000410000 */
        /* <DEDUP_REMOVED lines=11> */
[----:B------:R-:W-:Y:S01]  /*5610*/  FMUL.FTZ R56, R0, R56 ;  /* 0x0000003800387220 */ /* 0x000fe20000410000 */
[----:B------:R-:W2:Y:S01]  /*5620*/  MUFU.TANH R123, R123 ;  /* 0x0000007b007b7308 */ /* 0x000ea20000002400 */
[----:B0-----:R-:W-:Y:S01]  /*5630*/  FMNMX.FTZ R130, R122, R131, !PT ;  /* 0x000000837a827209 */ /* 0x001fe20007810000 */
[----:B------:R-:W-:Y:S01]  /*5640*/  UIADD3 UR6, UR10, 0x80, URZ ;  /* 0x000000800a067890 */ /* 0x000fe2000fffe03f */
[C---:B------:R-:W-:Y:S01]  /*5650*/  FMUL.FTZ R57, R0.reuse, R57 ;  /* 0x0000003900397220 */ /* 0x040fe20000410000 */
[C---:B------:R-:W-:Y:S01]  /*5660*/  FMUL.FTZ R59, R0.reuse, R59 ;  /* 0x0000003b003b7220 */ /* 0x040fe20000410000 */
[C---:B------:R-:W-:Y:S01]  /*5670*/  FMUL.FTZ R60, R0.reuse, R60 ;  /* 0x0000003c003c7220 */ /* 0x040fe20000410000 */
[----:B------:R-:W-:Y:S01]  /*5680*/  UMOV UR7, 0xc0000010 ;  /* 0xc000001000077882 */ /* 0x000fe20000000000 */
        /* <DEDUP_REMOVED lines=8> */
[C---:B------:R-:W-:Y:S01]  /*5710*/  FMUL.FTZ R68, R0.reuse, R68 ;  /* 0x0000004400447220 */ /* 0x040fe20000410000 */
[----:B------:R-:W1:Y:S01]  /*5720*/  MUFU.TANH R126, R126 ;  /* 0x0000007e007e7308 */ /* 0x000e620000002400 */
[----:B--2---:R-:W-:Y:S01]  /*5730*/  FMNMX.FTZ R131, R123, R130, !PT ;  /* 0x000000827b837209 */ /* 0x004fe20007810000 */
[C---:B------:R-:W-:Y:S01]  /*5740*/  FMUL.FTZ R69, R0.reuse, R69 ;  /* 0x0000004500457220 */ /* 0x040fe20000410000 */
[C---:B------:R-:W-:Y:S01]  /*5750*/  FMUL.FTZ R70, R0.reuse, R70 ;  /* 0x0000004600467220 */ /* 0x040fe20000410000 */
[----:B------:R-:W-:Y:S01]  /*5760*/  FMUL.FTZ R71, R0, R71 ;  /* 0x0000004700477220 */ /* 0x000fe20000410000 */
[----:B------:R-:W-:-:S03]  /*5770*/  UMOV UR11, 0xc0000010 ;  /* 0xc0000010000b7882 */ /* 0x000fc60000000000 */
[----:B------:R-:W2:Y:S01]  /*5780*/  MUFU.TANH R125, R125 ;  /* 0x0000007d007d7308 */ /* 0x000ea20000002400 */
[----:B0-----:R-:W-:-:S07]  /*5790*/  FMNMX.FTZ R128, R124, R129, !PT ;  /* 0x000000817c807209 */ /* 0x001fce0007810000 */
[----:B------:R-:W0:Y:S01]  /*57a0*/  MUFU.TANH R127, R127 ;  /* 0x0000007f007f7308 */ /* 0x000e220000002400 */
[----:B-1----:R-:W-:-:S07]  /*57b0*/  FMNMX.FTZ R130, R126, R131, !PT ;  /* 0x000000837e827209 */ /* 0x002fce0007810000 */
[----:B------:R-:W1:Y:S01]  /*57c0*/  MUFU.TANH R104, R104 ;  /* 0x0000006800687308 */ /* 0x000e620000002400 */
[----:B--2---:R-:W-:Y:S01]  /*57d0*/  FMNMX.FTZ R129, R125, R128, !PT ;  /* 0x000000807d817209 */ /* 0x004fe20007810000 */
[----:B------:R-:W-:Y:S01]  /*57e0*/  FMUL.FTZ R128, R0, R58 ;  /* 0x0000003a00807220 */ /* 0x000fe20000410000 */
[----:B------:R-:W-:Y:S02]  /*57f0*/  WARPGROUP.DEPBAR.LE gsb0, 0x0 ;  /* 0x00008000000079c5 */ /* 0x000fe40000010000 */
[----:B------:R-:W-:-:S06]  /*5800*/  WARPGROUP.ARRIVE ;  /* 0x00000000000079c5 */ /* 0x000fcc0000000000 */
[----:B------:R-:W2:Y:S01]  /*5810*/  S2R R155, SR_TID.X ;  /* 0x00000000009b7919 */ /* 0x000ea20000002100 */
[----:B------:R-:W3:Y:S01]  /*5820*/  MUFU.TANH R106, R106 ;  /* 0x0000006a006a7308 */ /* 0x000ee20000002400 */
[----:B0-----:R-:W-:Y:S01]  /*5830*/  FMNMX.FTZ R131, R127, R130, !PT ;  /* 0x000000827f837209 */ /* 0x001fe20007810000 */
[----:B------:R-:W-:Y:S01]  /*5840*/  QGMMA.64x64x32.F32.E4M3.E4M3 R24, R148, gdesc[UR4], R24, gsb0 ;  /* 0x00e0000494187df3 */ /* 0x000fe20008000818 */
[----:B------:R-:W-:Y:S01]  /*5850*/  UIADD3 UR6, UR10, 0x100, URZ ;  /* 0x000001000a067890 */ /* 0x000fe2000fffe03f */
[----:B------:R-:W-:-:S04]  /*5860*/  UMOV UR7, 0xc0000010 ;  /* 0xc000001000077882 */ /* 0x000fc80000000000 */
[----:B------:R-:W0:Y:S01]  /*5870*/  MUFU.TANH R105, R105 ;  /* 0x0000006900697308 */ /* 0x000e220000002400 */
[----:B-1----:R-:W-:-:S07]  /*5880*/  FMNMX.FTZ R130, R104, R129, !PT ;  /* 0x0000008168827209 */ /* 0x002fce0007810000 */
[----:B------:R-:W1:Y:S01]  /*5890*/  MUFU.TANH R107, R107 ;  /* 0x0000006b006b7308 */ /* 0x000e620000002400 */
[----:B---3--:R-:W-:-:S07]  /*58a0*/  FMNMX.FTZ R58, R106, R131, !PT ;  /* 0x000000836a3a7209 */ /* 0x008fce0007810000 */
[----:B------:R-:W3:Y:S01]  /*58b0*/  MUFU.TANH R108, R108 ;  /* 0x0000006c006c7308 */ /* 0x000ee20000002400 */
[----:B0-----:R-:W-:Y:S02]  /*58c0*/  FMNMX.FTZ R129, R105, R130, !PT ;  /* 0x0000008269817209 */ /* 0x001fe40007810000 */
[----:B--2---:R-:W-:-:S05]  /*58d0*/  LOP3.LUT P1, RZ, R155, 0x7f, RZ, 0xc0, !PT ;  /* 0x0000007f9bff7812 */ /* 0x004fca000782c0ff */
[----:B------:R-:W0:Y:S01]  /*58e0*/  MUFU.TANH R110, R110 ;  /* 0x0000006e006e7308 */ /* 0x000e220000002400 */
[----:B-1----:R-:W-:-:S07]  /*58f0*/  FMNMX.FTZ R131, R107, R58, !PT ;  /* 0x0000003a6b837209 */ /* 0x002fce0007810000 */
[----:B------:R-:W1:Y:S01]  /*5900*/  MUFU.TANH R109, R109 ;  /* 0x0000006d006d7308 */ /* 0x000e620000002400 */
[----:B---3--:R-:W-:-:S07]  /*5910*/  FMNMX.FTZ R58, R108, R129, !PT ;  /* 0x000000816c3a7209 */ /* 0x008fce0007810000 */
[----:B------:R-:W2:Y:S01]  /*5920*/  MUFU.TANH R111, R111 ;  /* 0x0000006f006f7308 */ /* 0x000ea20000002400 */
[----:B0-----:R-:W-:-:S07]  /*5930*/  FMNMX.FTZ R130, R110, R131, !PT ;  /* 0x000000836e827209 */ /* 0x001fce0007810000 */
[----:B------:R-:W0:Y:S01]  /*5940*/  MUFU.TANH R112, R112 ;  /* 0x0000007000707308 */ /* 0x000e220000002400 */
[----:B-1----:R-:W-:-:S07]  /*5950*/  FMNMX.FTZ R129, R109, R58, !PT ;  /* 0x0000003a6d817209 */ /* 0x002fce0007810000 */
[----:B------:R-:W1:Y:S01]  /*5960*/  MUFU.TANH R114, R114 ;  /* 0x0000007200727308 */ /* 0x000e620000002400 */
[----:B--2---:R-:W-:-:S07]  /*5970*/  FMNMX.FTZ R131, R111, R130, !PT ;  /* 0x000000826f837209 */ /* 0x004fce0007810000 */
[----:B------:R-:W2:Y:S01]  /*5980*/  MUFU.TANH R113, R113 ;  /* 0x0000007100717308 */ /* 0x000ea20000002400 */
[----:B0-----:R-:W-:-:S07]  /*5990*/  FMNMX.FTZ R58, R112, R129, !PT ;  /* 0x00000081703a7209 */ /* 0x001fce0007810000 */
[----:B------:R-:W0:Y:S01]  /*59a0*/  MUFU.TANH R115, R115 ;  /* 0x0000007300737308 */ /* 0x000e220000002400 */
[----:B-1----:R-:W-:Y:S01]  /*59b0*/  FMNMX.FTZ R130, R114, R131, !PT ;  /* 0x0000008372827209 */ /* 0x002fe20007810000 */
[----:B------:R-:W-:Y:S02]  /*59c0*/  WARPGROUP.DEPBAR.LE gsb0, 0x0 ;  /* 0x00008000000079c5 */ /* 0x000fe40000010000 */
[----:B------:R-:W-:-:S04]  /*59d0*/  WARPGROUP.ARRIVE ;  /* 0x00000000000079c5 */ /* 0x000fc80000000000 */
[----:B------:R-:W1:Y:S01]  /*59e0*/  MUFU.TANH R116, R116 ;  /* 0x0000007400747308 */ /* 0x000e620000002400 */
[----:B--2---:R-:W-:Y:S01]  /*59f0*/  FMNMX.FTZ R129, R113, R58, !PT ;  /* 0x0000003a71817209 */ /* 0x004fe20007810000 */
[----:B------:R-:W-:Y:S01]  /*5a00*/  QGMMA.64x64x32.F32.E4M3.E4M3 R24, R136, gdesc[UR4], R24, gsb0 ;  /* 0x00e0000488187df3 */ /* 0x000fe20008000818 */
[----:B------:R-:W-:Y:S01]  /*5a10*/  UIADD3 UR6, UR10, 0x180, URZ ;  /* 0x000001800a067890 */ /* 0x000fe2000fffe03f */
[----:B------:R-:W-:Y:S01]  /*5a20*/  UMOV UR7, 0xc0000010 ;  /* 0xc000001000077882 */ /* 0x000fe20000000000 */
[----:B------:R-:W-:-:S03]  /*5a30*/  UIADD3 UR10, UR10, 0x200, URZ ;  /* 0x000002000a0a7890 */ /* 0x000fc6000fffe03f */
        /* <DEDUP_REMOVED lines=19> */
[----:B0-----:R-:W-:Y:S01]  /*5b70*/  FMNMX.FTZ R58, R92, R129, !PT ;  /* 0x000000815c3a7209 */ /* 0x001fe20007810000 */
[----:B------:R-:W-:Y:S02]  /*5b80*/  WARPGROUP.DEPBAR.LE gsb0, 0x0 ;  /* 0x00008000000079c5 */ /* 0x000fe40000010000 */
[----:B------:R-:W-:-:S04]  /*5b90*/  WARPGROUP.ARRIVE ;  /* 0x00000000000079c5 */ /* 0x000fc80000000000 */
[----:B------:R-:W0:Y:S01]  /*5ba0*/  MUFU.TANH R95, R95 ;  /* 0x0000005f005f7308 */ /* 0x000e220000002400 */
[----:B-1----:R-:W-:Y:S01]  /*5bb0*/  FMNMX.FTZ R130, R94, R131, !PT ;  /* 0x000000835e827209 */ /* 0x002fe20007810000 */
[----:B------:R-:W-:Y:S06]  /*5bc0*/  QGMMA.64x64x32.F32.E4M3.E4M3 R24, R140, gdesc[UR4], R24, gsb0 ;  /* 0x00e000048c187df3 */ /* 0x000fec0008000818 */
[----:B------:R-:W1:Y:S01]  /*5bd0*/  MUFU.TANH R96, R96 ;  /* 0x0000006000607308 */ /* 0x000e620000002400 */
[----:B--2---:R-:W-:-:S07]  /*5be0*/  FMNMX.FTZ R129, R93, R58, !PT ;  /* 0x0000003a5d817209 */ /* 0x004fce0007810000 */
[----:B------:R-:W2:Y:S01]  /*5bf0*/  MUFU.TANH R98, R98 ;  /* 0x0000006200627308 */ /* 0x000ea20000002400 */
[----:B0-----:R-:W-:-:S07]  /*5c00*/  FMNMX.FTZ R131, R95, R130, !PT ;  /* 0x000000825f837209 */ /* 0x001fce0007810000 */
[----:B------:R-:W0:Y:S01]  /*5c10*/  MUFU.TANH R97, R97 ;  /* 0x0000006100617308 */ /* 0x000e220000002400 */
[----:B-1----:R-:W-:Y:S01]  /*5c20*/  FMNMX.FTZ R58, R96, R129, !PT ;  /* 0x00000081603a7209 */ /* 0x002fe20007810000 */
[----:B------:R-:W-:-:S06]  /*5c30*/  FMUL.FTZ R129, R0, R64 ;  /* 0x0000004000817220 */ /* 0x000fcc0000410000 */
        /* <DEDUP_REMOVED lines=13> */
[----:B--2---:R-:W-:Y:S01]  /*5d10*/  FMNMX.FTZ R133, R103, R64, !PT ;  /* 0x0000004067857209 */ /* 0x004fe20007810000 */
[----:B------:R-:W-:Y:S02]  /*5d20*/  WARPGROUP.DEPBAR.LE gsb0, 0x0 ;  /* 0x00008000000079c5 */ /* 0x000fe40000010000 */
[----:B------:R-:W-:-:S04]  /*5d30*/  WARPGROUP.ARRIVE ;  /* 0x00000000000079c5 */ /* 0x000fc80000000000 */
[----:B------:R-:W2:Y:S01]  /*5d40*/  MUFU.TANH R73, R73 ;  /* 0x0000004900497308 */ /* 0x000ea20000002400 */
[----:B0-----:R-:W-:Y:S01]  /*5d50*/  FMNMX.FTZ R58, R72, R131, !PT ;  /* 0x00000083483a7209 */ /* 0x001fe20007810000 */
[----:B------:R-:W-:Y:S06]  /*5d60*/  QGMMA.64x64x32.F32.E4M3.E4M3 R24, R144, gdesc[UR8], R24, gsb0 ;  /* 0x00e0000890187df3 */ /* 0x000fec0008000818 */
        /* <DEDUP_REMOVED lines=20> */
[----:B------:R-:W-:-:S06]  /*5eb0*/  WARPGROUP.DEPBAR.LE gsb0, 0x0 ;  /* 0x00008000000079c5 */ /* 0x000fcc0000010000 */
        /* <DEDUP_REMOVED lines=37> */
[----:B--2---:R-:W-:Y:S02]  /*6110*/  FMNMX.FTZ R130, R69, R58, !PT ;  /* 0x0000003a45827209 */ /* 0x004fe40007810000 */
[----:B0-----:R-:W-:-:S03]  /*6120*/  FMNMX.FTZ R64, R70, R133, !PT ;  /* 0x0000008546407209 */ /* 0x001fc60007810000 */
[----:B------:R-:W0:Y:S01]  /*6130*/  SHFL.BFLY PT, R133, R130, 0x2, 0x1f ;  /* 0x0c401f0082857f89 */ /* 0x000e2200000e0000 */
[----:B-1----:R-:W-:-:S05]  /*6140*/  FMNMX.FTZ R131, R71, R64, !PT ;  /* 0x0000004047837209 */ /* 0x002fca0007810000 */
[----:B------:R-:W1:Y:S01]  /*6150*/  SHFL.BFLY PT, R58, R131, 0x2, 0x1f ;  /* 0x0c401f00833a7f89 */ /* 0x000e6200000e0000 */
[----:B0-----:R-:W-:Y:S02]  /*6160*/  FMNMX.FTZ R133, R130, R133, !PT ;  /* 0x0000008582857209 */ /* 0x001fe40007810000 */
[----:B-1----:R-:W-:-:S03]  /*6170*/  FMNMX.FTZ R132, R131, R58, !PT ;  /* 0x0000003a83847209 */ /* 0x002fc60007810000 */
[----:B------:R-:W0:Y:S04]  /*6180*/  SHFL.BFLY PT, R58, R133, 0x1, 0x1f ;  /* 0x0c201f00853a7f89 */ /* 0x000e2800000e0000 */
[----:B------:R-:W1:Y:S01]  /*6190*/  SHFL.BFLY PT, R135, R132, 0x1, 0x1f ;  /* 0x0c201f0084877f89 */ /* 0x000e6200000e0000 */
[----:B0-----:R-:W-:Y:S02]  /*61a0*/  FMNMX.FTZ R58, R133, R58, !PT ;  /* 0x0000003a853a7209 */ /* 0x001fe40007810000 */
[----:B-1----:R-:W-:-:S03]  /*61b0*/  FMNMX.FTZ R64, R132, R135, !PT ;  /* 0x0000008784407209 */ /* 0x002fc60007810000 */
[----:B------:R-:W-:Y:S01]  /*61c0*/  FADD.FTZ R5, -R58, R5 ;  /* 0x000000053a057221 */ /* 0x000fe20000010100 */
[----:B------:R-:W-:-:S03]  /*61d0*/  IMAD.U32 R135, RZ, RZ, UR22 ;  /* 0x00000016ff877e24 */ /* 0x000fc6000f8e00ff */
[----:B------:R-:W-:Y:S01]  /*61e0*/  FMUL.FTZ R131, R5, UR22 ;  /* 0x0000001605837c20 */ /* 0x000fe20008410000 */
[----:B------:R-:W-:-:S01]  /*61f0*/  FADD.FTZ R5, -R64, R9 ;  /* 0x0000000940057221 */ /* 0x000fc20000010100 */
[----:B------:R-:W-:Y:S02]  /*6200*/  FFMA.FTZ R130, R58, R135, -8 ;  /* 0xc10000003a827423 */ /* 0x000fe40000010087 */
[----:B------:R0:W-:Y:S01]  /*6210*/  MUFU.EX2 R9, R131 ;  /* 0x0000008300097308 */ /* 0x0001e20000000800 */
[----:B------:R-:W-:Y:S01]  /*6220*/  FMUL.FTZ R5, R5, UR22 ;  /* 0x0000001605057c20 */ /* 0x000fe20008410000 */
[--C-:B------:R-:W-:Y:S01]  /*6230*/  FFMA.FTZ R132, R65, UR22, -R130.reuse ;  /* 0x0000001641847c23 */ /* 0x100fe20008010882 */
[----:B------:R-:W-:-:S01]  /*6240*/  FFMA.FTZ R65, R68, UR22, -R130 ;  /* 0x0000001644417c23 */ /* 0x000fc20008010882 */
[--C-:B------:R-:W-:Y:S01]  /*6250*/  FFMA.FTZ R68, R69, UR22, -R130.reuse ;  /* 0x0000001645447c23 */ /* 0x100fe20008010882 */
[----:B------:R-:W-:-:S01]  /*6260*/  FFMA.FTZ R10, R10, UR22, -R130 ;  /* 0x000000160a0a7c23 */ /* 0x000fc20008010882 */
[--C-:B------:R-:W-:Y:S01]  /*6270*/  FFMA.FTZ R11, R11, UR22, -R130.reuse ;  /* 0x000000160b0b7c23 */ /* 0x100fe20008010882 */
[----:B------:R-:W-:-:S01]  /*6280*/  FFMA.FTZ R14, R14, UR22, -R130 ;  /* 0x000000160e0e7c23 */ /* 0x000fc20008010882 */
[----:B------:R-:W-:Y:S01]  /*6290*/  MUFU.EX2 R5, R5 ;  /* 0x0000000500057308 */ /* 0x000fe20000000800 */
[----:B0-----:R-:W-:Y:S01]  /*62a0*/  MOV R131, UR22 ;  /* 0x0000001600837c02 */ /* 0x001fe20008000f00 */
[--C-:B------:R-:W-:Y:S01]  /*62b0*/  FFMA.FTZ R15, R15, UR22, -R130.reuse ;  /* 0x000000160f0f7c23 */ /* 0x100fe20008010882 */
[----:B------:R-:W-:-:S01]  /*62c0*/  FFMA.FTZ R120, R120, UR22, -R130 ;  /* 0x0000001678787c23 */ /* 0x000fc20008010882 */
[--C-:B------:R-:W-:Y:S01]  /*62d0*/  FFMA.FTZ R121, R121, UR22, -R130.reuse ;  /* 0x0000001679797c23 */ /* 0x100fe20008010882 */
[----:B------:R-:W-:-:S01]  /*62e0*/  FFMA.FTZ R124, R124, UR22, -R130 ;  /* 0x000000167c7c7c23 */ /* 0x000fc20008010882 */
[----:B------:R-:W-:Y:S01]  /*62f0*/  FFMA.FTZ R69, R64, R131, -8 ;  /* 0xc100000040457423 */ /* 0x000fe20000010083 */
[----:B------:R-:W-:-:S01]  /*6300*/  FFMA.FTZ R125, R125, UR22, -R130 ;  /* 0x000000167d7d7c23 */ /* 0x000fc20008010882 */
[----:B------:R-:W0:Y:S01]  /*6310*/  MUFU.EX2 R10, R10 ;  /* 0x0000000a000a7308 */ /* 0x000e220000000800 */
        /* <DEDUP_REMOVED lines=11> */
[----:B------:R-:W-:Y:S01]  /*63d0*/  FFMA.FTZ R105, R105, UR22, -R130 ;  /* 0x0000001669697c23 */ /* 0x000fe20008010882 */
[----:B------:R-:W-:-:S01]  /*63e0*/  FFMA.FTZ R107, R107, UR22, -R69 ;  /* 0x000000166b6b7c23 */ /* 0x000fc20008010845 */
[----:B------:R-:W-:Y:S01]  /*63f0*/  FFMA.FTZ R108, R108, UR22, -R130 ;  /* 0x000000166c6c7c23 */ /* 0x000fe20008010882 */
[----:B------:R-:W-:-:S01]  /*6400*/  FFMA.FTZ R110, R110, UR22, -R69 ;  /* 0x000000166e6e7c23 */ /* 0x000fc20008010845 */
[----:B------:R-:W2:Y:S01]  /*6410*/  MUFU.EX2 R11, R11 ;  /* 0x0000000b000b7308 */ /* 0x000ea20000000800 */
[----:B0-----:R-:W-:-:S01]  /*6420*/  FFMA.FTZ R8, R9, R8, R10 ;  /* 0x0000000809087223 */ /* 0x001fc2000001000a */
[----:B------:R-:W-:Y:S01]  /*6430*/  FFMA.FTZ R109, R109, UR22, -R130 ;  /* 0x000000166d6d7c23 */ /* 0x000fe20008010882 */
[----:B------:R-:W-:-:S01]  /*6440*/  FFMA.FTZ R111, R111, UR22, -R69 ;  /* 0x000000166f6f7c23 */ /* 0x000fc20008010845 */
[----:B------:R-:W-:Y:S01]  /*6450*/  FFMA.FTZ R112, R112, UR22, -R130 ;  /* 0x0000001670707c23 */ /* 0x000fe20008010882 */
[----:B------:R-:W-:-:S01]  /*6460*/  FFMA.FTZ R114, R114, UR22, -R69 ;  /* 0x0000001672727c23 */ /* 0x000fc20008010845 */
[----:B------:R-:W-:Y:S01]  /*6470*/  FFMA.FTZ R113, R113, UR22, -R130 ;  /* 0x0000001671717c23 */ /* 0x000fe20008010882 */
[----:B------:R-:W-:-:S01]  /*6480*/  FFMA.FTZ R115, R115, UR22, -R69 ;  /* 0x0000001673737c23 */ /* 0x000fc20008010845 */
[----:B------:R-:W0:Y:S01]  /*6490*/  MUFU.EX2 R13, R13 ;  /* 0x0000000d000d7308 */ /* 0x000e220000000800 */
[----:B-1----:R-:W-:-:S01]  /*64a0*/  FFMA.FTZ R6, R5, R6, R12 ;  /* 0x0000000605067223 */ /* 0x002fc2000001000c */
[----:B------:R-:W-:Y:S01]  /*64b0*/  FFMA.FTZ R116, R116, UR22, -R130 ;  /* 0x0000001674747c23 */ /* 0x000fe20008010882 */
[----:B------:R-:W-:-:S01]  /*64c0*/  FFMA.FTZ R118, R118, UR22, -R69 ;  /* 0x0000001676767c23 */ /* 0x000fc20008010845 */
[----:B------:R-:W-:Y:S01]  /*64d0*/  FFMA.FTZ R117, R117, UR22, -R130 ;  /* 0x0000001675757c23 */ /* 0x000fe20008010882 */
[----:B------:R-:W-:-:S01]  /*64e0*/  FFMA.FTZ R119, R119, UR22, -R69 ;  /* 0x0000001677777c23 */ /* 0x000fc20008010845 */
[----:B------:R-:W-:Y:S01]  /*64f0*/  FFMA.FTZ R88, R88, UR22, -R130 ;  /* 0x0000001658587c23 */ /* 0x000fe20008010882 */
[----:B------:R-:W-:-:S01]  /*6500*/  FFMA.FTZ R90, R90, UR22, -R69 ;  /* 0x000000165a5a7c23 */ /* 0x000fc20008010845 */
[----:B------:R-:W1:Y:S01]  /*6510*/  MUFU.EX2 R14, R14 ;  /* 0x0000000e000e7308 */ /* 0x000e620000000800 */
[----:B--2---:R-:W-:-:S01]  /*6520*/  FADD.FTZ R131, R11, R8 ;  /* 0x000000080b837221 */ /* 0x004fc20000010000 */
[----:B------:R-:W-:Y:S01]  /*6530*/  FFMA.FTZ R89, R89, UR22, -R130 ;  /* 0x0000001659597c23 */ /* 0x000fe20008010882 */
[----:B------:R-:W-:-:S01]  /*6540*/  FFMA.FTZ R91, R91, UR22, -R69 ;  /* 0x000000165b5b7c23 */ /* 0x000fc20008010845 */
[----:B------:R-:W-:Y:S01]  /*6550*/  FFMA.FTZ R92, R92, UR22, -R130 ;  /* 0x000000165c5c7c23 */ /* 0x000fe20008010882 */
[----:B------:R-:W-:-:S01]  /*6560*/  FFMA.FTZ R94, R94, UR22, -R69 ;  /* 0x000000165e5e7c23 */ /* 0x000fc20008010845 */
[----:B------:R-:W-:Y:S01]  /*6570*/  FFMA.FTZ R93, R93, UR22, -R130 ;  /* 0x000000165d5d7c23 */ /* 0x000fe20008010882 */
[----:B------:R-:W-:-:S01]  /*6580*/  FFMA.FTZ R95, R95, UR22, -R69 ;  /* 0x000000165f5f7c23 */ /* 0x000fc20008010845 */
[----:B------:R-:W2:Y:S01]  /*6590*/  MUFU.EX2 R20, R20 ;  /* 0x0000001400147308 */ /* 0x000ea20000000800 */
[----:B0-----:R-:W-:-:S01]  /*65a0*/  FADD.FTZ R133, R13, R6 ;  /* 0x000000060d857221 */ /* 0x001fc20000010000 */
[----:B------:R-:W-:Y:S01]  /*65b0*/  FFMA.FTZ R96, R96, UR22, -R130 ;  /* 0x0000001660607c23 */ /* 0x000fe20008010882 */
[----:B------:R-:W-:-:S01]  /*65c0*/  FFMA.FTZ R98, R98, UR22, -R69 ;  /* 0x0000001662627c23 */ /* 0x000fc20008010845 */
[----:B------:R-:W-:Y:S01]  /*65d0*/  FFMA.FTZ R97, R97, UR22, -R130 ;  /* 0x0000001661617c23 */ /* 0x000fe20008010882 */
[----:B------:R-:W-:-:S01]  /*65e0*/  FFMA.FTZ R99, R99, UR22, -R69 ;  /* 0x0000001663637c23 */ /* 0x000fc20008010845 */
[----:B------:R-:W-:Y:S01]  /*65f0*/  FFMA.FTZ R100, R100, UR22, -R130 ;  /* 0x0000001664647c23 */ /* 0x000fe20008010882 */
[----:B------:R-:W-:-:S01]  /*6600*/  FFMA.FTZ R102, R102, UR22, -R69 ;  /* 0x0000001666667c23 */ /* 0x000fc20008010845 */
[----:B------:R-:W0:Y:S01]  /*6610*/  MUFU.EX2 R15, R15 ;  /* 0x0000000f000f7308 */ /* 0x000e220000000800 */
[----:B-1----:R-:W-:-:S01]  /*6620*/  FADD.FTZ R6, R14, R131 ;  /* 0x000000830e067221 */ /* 0x002fc20000010000 */
        /* <DEDUP_REMOVED lines=36> */
[----:B------:R-:W-:-:S02]  /*6870*/  FFMA.FTZ R67, R67, UR22, -R69 ;  /* 0x0000001643437c23 */ /* 0x000fc40008010845 */
[----:B------:R-:W2:Y:S01]  /*6880*/  MUFU.EX2 R123, R123 ;  /* 0x0000007b007b7308 */ /* 0x000ea20000000800 */
[----:B0-----:R-:W-:-:S07]  /*6890*/  FADD.FTZ R8, R122, R133 ;  /* 0x000000857a087221 */ /* 0x001fce0000010000 */
[----:B------:R-:W0:Y:S01]  /*68a0*/  MUFU.EX2 R124, R124 ;  /* 0x0000007c007c7308 */ /* 0x000e220000000800 */
[----:B-1----:R-:W-:-:S07]  /*68b0*/  FADD.FTZ R131, R121, R6 ;  /* 0x0000000679837221 */ /* 0x002fce0000010000 */
[----:B------:R-:W1:Y:S01]  /*68c0*/  MUFU.EX2 R126, R126 ;  /* 0x0000007e007e7308 */ /* 0x000e620000000800 */
[----:B--2---:R-:W-:-:S07]  /*68d0*/  FADD.FTZ R133, R123, R8 ;  /* 0x000000087b857221 */ /* 0x004fce0000010000 */
        /* <DEDUP_REMOVED lines=101> */
[----:B--2---:R-:W-:-:S01]  /*6f30*/  FADD.FTZ R131, R85, R6 ;  /* 0x0000000655837221 */ /* 0x004fc20000010000 */
[----:B------:R-:W-:-:S05]  /*6f40*/  @!P1 VIADD R6, R7, 0x13240 ;  /* 0x0001324007069836 */ /* 0x000fca0000000000 */
[----:B------:R-:W-:Y:S01]  /*6f50*/  @!P1 PRMT R6, RZ, 0x654, R6 ;  /* 0x00000654ff069816 */ /* 0x000fe20000000006 */
[----:B------:R-:W2:Y:S01]  /*6f60*/  MUFU.EX2 R128, R128 ;  /* 0x0000008000807308 */ /* 0x000ea20000000800 */
[----:B0-----:R-:W-:-:S01]  /*6f70*/  FADD.FTZ R133, R87, R8 ;  /* 0x0000000857857221 */ /* 0x001fc20000010000 */
[----:B------:R-:W-:Y:S01]  /*6f80*/  FFMA.FTZ R8, R70, UR22, -R69 ;  /* 0x0000001646087c23 */ /* 0x000fe20008010845 */
[----:B------:R0:W-:Y:S05]  /*6f90*/  @!P1 SYNCS.ARRIVE.TRANS64.RED.A1T0 RZ, [R6+URZ], RZ ;  /* 0x000000ff06ff99a7 */ /* 0x0001ea000810043f */
[----:B------:R-:W3:Y:S01]  /*6fa0*/  MUFU.EX2 R57, R57 ;  /* 0x0000003900397308 */ /* 0x000ee20000000800 */
[----:B-1----:R-:W-:-:S07]  /*6fb0*/  FADD.FTZ R70, R56, R131 ;  /* 0x0000008338467221 */ /* 0x002fce0000010000 */
[----:B------:R-:W1:Y:S01]  /*6fc0*/  MUFU.EX2 R59, R59 ;  /* 0x0000003b003b7308 */ /* 0x000e620000000800 */
[----:B--2---:R-:W-:-:S07]  /*6fd0*/  FADD.FTZ R130, R128, R133 ;  /* 0x0000008580827221 */ /* 0x004fce0000010000 */
[----:B------:R-:W2:Y:S01]  /*6fe0*/  MUFU.EX2 R60, R60 ;  /* 0x0000003c003c7308 */ /* 0x000ea20000000800 */
[----:B---3--:R-:W-:-:S01]  /*6ff0*/  FADD.FTZ R131, R57, R70 ;  /* 0x0000004639837221 */ /* 0x008fc20000010000 */
[----:B------:R-:W-:-:S06]  /*7000*/  FFMA.FTZ R70, R71, UR22, -R69 ;  /* 0x0000001647467c23 */ /* 0x000fcc0008010845 */
        /* <DEDUP_REMOVED lines=8> */
[----:B------:R-:W0:Y:S01]  /*7090*/  MUFU.EX2 R66, R66 ;  /* 0x0000004200427308 */ /* 0x000e220000000800 */
[----:B--2---:R-:W-:-:S07]  /*70a0*/  FADD.FTZ R69, R63, R134 ;  /* 0x000000863f457221 */ /* 0x004fce0000010000 */
[----:B------:R-:W-:Y:S01]  /*70b0*/  MUFU.EX2 R132, R132 ;  /* 0x0000008400847308 */ /* 0x000fe20000000800 */
[----:B---3--:R-:W-:-:S07]  /*70c0*/  FADD.FTZ R71, R129, R130 ;  /* 0x0000008281477221 */ /* 0x008fce0000010000 */
[----:B------:R-:W1:Y:S01]  /*70d0*/  MUFU.EX2 R67, R67 ;  /* 0x0000004300437308 */ /* 0x000e620000000800 */
[----:B0-----:R-:W-:-:S07]  /*70e0*/  FADD.FTZ R6, R66, R69 ;  /* 0x0000004542067221 */ /* 0x001fce0000010000 */
[----:B------:R-:W0:Y:S08]  /*70f0*/  MUFU.EX2 R65, R65 ;  /* 0x0000004100417308 */ /* 0x000e300000000800 */
[----:B------:R2:W3:Y:S01]  /*7100*/  MUFU.EX2 R7, R8 ;  /* 0x0000000800077308 */ /* 0x0004e20000000800 */
[----:B-1----:R-:W-:-:S07]  /*7110*/  FADD.FTZ R6, R67, R6 ;  /* 0x0000000643067221 */ /* 0x002fce0000010000 */
[----:B------:R-:W1:Y:S01]  /*7120*/  MUFU.EX2 R68, R68 ;  /* 0x0000004400447308 */ /* 0x000e620000000800 */
[----:B--2---:R-:W-:-:S04]  /*7130*/  FADD.FTZ R8, R132, R71 ;  /* 0x0000004784087221 */ /* 0x004fc80000010000 */
[----:B0-----:R-:W-:-:S03]  /*7140*/  FADD.FTZ R69, R65, R8 ;  /* 0x0000000841457221 */ /* 0x001fc60000010000 */
[----:B------:R-:W0:Y:S01]  /*7150*/  MUFU.EX2 R70, R70 ;  /* 0x0000004600467308 */ /* 0x000e220000000800 */
[----:B---3--:R-:W-:-:S01]  /*7160*/  FADD.FTZ R71, R7, R6 ;  /* 0x0000000607477221 */ /* 0x008fc20000010000 */
[----:B-1----:R-:W-:-:S03]  /*7170*/  FADD.FTZ R8, R68, R69 ;  /* 0x0000004544087221 */ /* 0x002fc60000010000 */
[----:B0-----:R-:W-:Y:S01]  /*7180*/  FADD.FTZ R6, R70, R71 ;  /* 0x0000004746067221 */ /* 0x001fe20000010000 */
[----:B------:R-:W-:Y:S06]  /*7190*/  @!P0 BRA `(.L_x_137) ;  /* 0x0000000000048947 */ /* 0x000fec0003800000 */
[----:B------:R-:W-:Y:S01]  /*71a0*/  BPT.TRAP 0x1 ;  /* 0x000000040000795c */ /* 0x000fe20000300000 */
.L_x_137:
[----:B------:R-:W-:Y:S01]  /*71b0*/  R2UR UR7, R3 ;  /* 0x00000000030772ca */ /* 0x000fe200000e0000 */
[----:B------:R-:W-:Y:S01]  /*71c0*/  UIADD3 UR6, UR12, 0x13260, URZ ;  /* 0x000132600c067890 */ /* 0x000fe2000fffe03f */
[----:B------:R-:W-:Y:S01]  /*71d0*/  ISETP.LT.AND P1, PT, RZ, UR23, PT ;  /* 0x00000017ff007c0c */ /* 0x000fe2000bf21270 */
[----:B------:R-:W-:Y:S01]  /*71e0*/  UMOV UR20, UR37 ;  /* 0x0000002500147c82 */ /* 0x000fe20008000000 */
[----:B------:R-:W-:Y:S01]  /*71f0*/  F2FP.SATFINITE.E4M3.F32.PACK_AB_MERGE_C R14, R15, R14, RZ ;  /* 0x0000000e0f0e723e */ /* 0x000fe200048070ff */
[----:B------:R-:W-:Y:S01]  /*7200*/  UMOV UR21, UR38 ;  /* 0x0000002600157c82 */ /* 0x000fe20008000000 */
[----:B------:R-:W-:Y:S01]  /*7210*/  F2FP.SATFINITE.E4M3.F32.PACK_AB_MERGE_C R20, R21, R20, RZ ;  /* 0x000000141514723e */ /* 0x000fe200048070ff */
[-C--:B------:R-:W-:Y:S01]  /*7220*/  FMUL.FTZ R24, R24, R9.reuse ;  /* 0x0000000918187220 */ /* 0x080fe20000410000 */
[----:B------:R-:W-:Y:S01]  /*7230*/  F2FP.SATFINITE.E4M3.F32.PACK_AB_MERGE_C R124, R125, R124, RZ ;  /* 0x0000007c7d7c723e */ /* 0x000fe200048070ff */
[-C--:B------:R-:W-:Y:S01]  /*7240*/  FMUL.FTZ R25, R25, R9.reuse ;  /* 0x0000000919197220 */ /* 0x080fe20000410000 */
[----:B------:R-:W-:Y:S01]  /*7250*/  F2FP.SATFINITE.E4M3.F32.PACK_AB_MERGE_C R126, R127, R126, RZ ;  /* 0x0000007e7f7e723e */ /* 0x000fe200048070ff */
[-C--:B------:R-:W-:Y:S01]  /*7260*/  FMUL.FTZ R28, R28, R9.reuse ;  /* 0x000000091c1c7220 */ /* 0x080fe20000410000 */
[----:B------:R-:W-:Y:S01]  /*7270*/  F2FP.SATFINITE.E4M3.F32.PACK_AB_MERGE_C R108, R109, R108, RZ ;  /* 0x0000006c6d6c723e */ /* 0x000fe200048070ff */
[----:B------:R-:W-:Y:S01]  /*7280*/  UPRMT UR6, UR7, 0x654, UR6 ;  /* 0x0000065407067896 */ /* 0x000fe20008000006 */
[----:B------:R-:W-:Y:S01]  /*7290*/  F2FP.SATFINITE.E4M3.F32.PACK_AB_MERGE_C R110, R111, R110, RZ ;  /* 0x0000006e6f6e723e */ /* 0x000fe200048070ff */
[----:B------:R-:W-:Y:S01]  /*72a0*/  UIADD3 UR7, UR23, -0x1, URZ ;  /* 0xffffffff17077890 */ /* 0x000fe2000fffe03f */
[----:B------:R-:W-:Y:S01]  /*72b0*/  F2FP.SATFINITE.E4M3.F32.PACK_AB_MERGE_C R116, R117, R116, RZ ;  /* 0x000000747574723e */ /* 0x000fe200048070ff */
[-C--:B------:R-:W-:Y:S01]  /*72c0*/  FMUL.FTZ R29, R29, R9.reuse ;  /* 0x000000091d1d7220 */ /* 0x080fe20000410000 */
[----:B------:R-:W-:Y:S01]  /*72d0*/  F2FP.SATFINITE.E4M3.F32.PACK_AB_MERGE_C R118, R119, R118, RZ ;  /* 0x000000767776723e */ /* 0x000fe200048070ff */
[-C--:B------:R-:W-:Y:S01]  /*72e0*/  FMUL.FTZ R32, R32, R9.reuse ;  /* 0x0000000920207220 */ /* 0x080fe20000410000 */
[----:B------:R-:W-:Y:S01]  /*72f0*/  F2FP.SATFINITE.E4M3.F32.PACK_AB_MERGE_C R92, R93, R92, RZ ;  /* 0x0000005c5d5c723e */ /* 0x000fe200048070ff */
[-C--:B------:R-:W-:Y:S01]  /*7300*/  FMUL.FTZ R33, R33, R9.reuse ;  /* 0x0000000921217220 */ /* 0x080fe20000410000 */
[----:B------:R-:W-:Y:S01]  /*7310*/  F2FP.SATFINITE.E4M3.F32.PACK_AB_MERGE_C R94, R95, R94, RZ ;  /* 0x0000005e5f5e723e */ /* 0x000fe200048070ff */
[----:B------:R-:W-:Y:S01]  /*7320*/  SYNCS.ARRIVE.TRANS64.RED.A1T0 RZ, [UR6], RZ ;  /* 0x000000ffffff79a7 */ /* 0x000fe20008100406 */
        /* <DEDUP_REMOVED lines=58> */
[----:B------:R-:W-:Y:S01]  /*76d0*/  F2FP.SATFINITE.E4M3.F32.PACK_AB_MERGE_C R147, R67, R66, R7 ;  /* 0x000000424393723e */ /* 0x000fe20004807007 */
[----:B------:R-:W-:Y:S06]  /*76e0*/  @P1 BRA `(.L_x_138) ;  /* 0xffffffd000d41947 */ /* 0x000fec000383ffff */
.L_x_128:
[----:B------:R-:W-:Y:S06]  /*76f0*/  BAR.ARV 0x8, 0x1a0 ;  /* 0x0206800000007b1d */ /* 0x000fec0000002000 */
[----:B------:R-:W-:Y:S05]  /*7700*/  @!P0 BRA `(.L_x_139) ;  /* 0x0000000000048947 */ /* 0x000fea0003800000 */
[----:B------:R-:W-:Y:S01]  /*7710*/  BPT.TRAP 0x1 ;  /* 0x000000040000795c */ /* 0x000fe20000300000 */
.L_x_139:
[----:B------:R-:W-:Y:S02]  /*7720*/  IMAD.U32 R0, RZ, RZ, UR37 ;  /* 0x00000025ff007e24 */ /* 0x000fe4000f8e00ff */
[----:B------:R-:W-:-:S03]  /*7730*/  IMAD.U32 R15, RZ, RZ, UR38 ;  /* 0x00000026ff0f7e24 */ /* 0x000fc6000f8e00ff */
[----:B------:R-:W-:Y:S01]  /*7740*/  SHF.L.U32 R0, R0, 0x1f, RZ ;  /* 0x0000001f00007819 */ /* 0x000fe200000006ff */
[----:B------:R-:W-:-:S04]  /*7750*/  IMAD R15, R15, 0x8, R2 ;  /* 0x000000080f0f7824 */ /* 0x000fc800078e0202 */
[----:B------:R0:W1:Y:S01]  /*7760*/  SYNCS.PHASECHK.TRANS64.TRYWAIT P1, [R15+URZ+0x13250], R0 ;  /* 0x013250000f0075a7 */ /* 0x000062000802017f */
[----:B------:R-:W-:Y:S05]  /*7770*/  @!P0 BRA `(.L_x_140) ;  /* 0x0000000000048947 */ /* 0x000fea0003800000 */
[----:B------:R-:W-:Y:S01]  /*7780*/  BPT.TRAP 0x1 ;  /* 0x000000040000795c */ /* 0x000fe20000300000 */
.L_x_140:
[----:B------:R-:W-:Y:S01]  /*7790*/  VIADD R2, R2, 0x1000 ;  /* 0x0000100002027836 */ /* 0x000fe20000000000 */
[----:B-1----:R-:W-:Y:S06]  /*77a0*/  @P1 BRA `(.L_x_141) ;  /* 0x0000000000081947 */ /* 0x002fec0003800000 */
[----:B------:R-:W1:Y:S02]  /*77b0*/  SYNCS.PHASECHK.TRANS64.TRYWAIT P1, [R15+URZ+0x13250], R0 ;  /* 0x013250000f0075a7 */ /* 0x000e64000802017f */
[----:B-1----:R-:W-:Y:S05]  /*77c0*/  @!P1 BRA `(.L_x_142) ;  /* 0x0000006400049947 */ /* 0x002fea0003800000 */
.L_x_141:
[----:B------:R-:W-:Y:S01]  /*77d0*/  SHF.R.U32.HI R2, RZ, 0x4, R2 ;  /* 0x00000004ff027819 */ /* 0x000fe20000011602 */
[----:B------:R-:W-:Y:S05]  /*77e0*/  WARPSYNC.ALL ;  /* 0x0000000000007948 */ /* 0x000fea0003800000 */
[----:B------:R-:W-:Y:S01]  /*77f0*/  LOP3.LUT R2, R2, 0x3fff, RZ, 0xc0, !PT ;  /* 0x00003fff02027812 */ /* 0x000fe200078ec0ff */
[----:B------:R-:W-:Y:S01]  /*7800*/  WARPGROUP.ARRIVE ;  /* 0x00000000000079c5 */ /* 0x000fe20000000000 */
[----:B------:R-:W-:Y:S01]  /*7810*/  MOV R5, UR38 ;  /* 0x0000002600057c02 */ /* 0x000fe20008000f00 */
[----:B------:R-:W-:Y:S01]  /*7820*/  ULDC.64 UR10, c[0x0][0x9a0] ;  /* 0x00026800000a7ab9 */ /* 0x000fe20000000a00 */
[----:B------:R-:W-:Y:S01]  /*7830*/  LOP3.LUT R2, R2, 0x10000, RZ, 0xfc, !PT ;  /* 0x0001000002027812 */ /* 0x000fe200078efcff */
[----:B------:R-:W-:Y:S01]  /*7840*/  UISETP.NE.U32.AND UP0, UPT, UR10, URZ, UPT ;  /* 0x0000003f0a00728c */ /* 0x000fe2000bf05070 */
[----:B------:R-:W-:-:S03]  /*7850*/  IMAD.MOV.U32 R7, RZ, RZ, 0x3f800000 ;  /* 0x3f800000ff077424 */ /* 0x000fc600078e00ff */
[----:B------:R-:W-:Y:S01]  /*7860*/  IMAD R4, R5, 0x280, R2 ;  /* 0x0000028005047824 */ /* 0x000fe200078e0202 */
[----:B------:R-:W-:Y:S01]  /*7870*/  UISETP.NE.AND.EX UP0, UPT, UR11, URZ, UPT, UP0 ;  /* 0x0000003f0b00728c */ /* 0x000fe2000bf05300 */
[----:B------:R-:W-:-:S03]  /*7880*/  IMAD.MOV.U32 R5, RZ, RZ, -0x3ffffff0 ;  /* 0xc0000010ff057424 */ /* 0x000fc600078e00ff */
[----:B------:R-:W-:Y:S02]  /*7890*/  R2UR UR6, R4 ;  /* 0x00000000040672ca */ /* 0x000fe400000e0000 */
[----:B------:R-:W-:Y:S02]  /*78a0*/  R2UR UR7, R5 ;  /* 0x00000000050772ca */ /* 0x000fe400000e0000 */
[----:B------:R-:W-:-:S03]  /*78b0*/  PLOP3.LUT P1, PT, PT, PT, UP0, 0x80, 0x0 ;  /* 0x000000000000781c */ /* 0x000fc60003f2f008 */
[----:B------:R-:W-:Y:S01]  /*78c0*/  @UP0 ULDC.64 UR12, c[0x0][0x9c8] ;  /* 0x00027200000c0ab9 */ /* 0x000fe20000000a00 */
[----:B------:R-:W-:Y:S02]  /*78d0*/  @UP0 USHF.R.S32.HI UR9, URZ, 0x1f, UR42 ;  /* 0x0000001f3f090899 */ /* 0x000fe4000801142a */
[----:B------:R-:W-:Y:S02]  /*78e0*/  @UP0 UIMAD UR8, UR41, UR12, URZ ;  /* 0x0000000c290802a4 */ /* 0x000fe4000f8e023f */
[----:B------:R-:W-:Y:S02]  /*78f0*/  @UP0 UIMAD.WIDE.U32 UR4, UR40, UR12, URZ ;  /* 0x0000000c280402a5 */ /* 0x000fe4000f8e003f */
[----:B------:R-:W-:-:S07]  /*7900*/  @UP0 UIMAD UR8, UR40, UR13, UR8 ;  /* 0x0000000d280802a4 */ /* 0x000fce000f8e0208 */
[----:B------:R-:W-:Y:S01]  /*7910*/  QGMMA.64x64x32.F32.E4M3.E4M3 R24, R152, gdesc[UR4], R24, gsb0 ;  /* 0x00e0000498187df3 */ /* 0x000fe20008000818 */
[----:B------:R-:W-:Y:S01]  /*7920*/  @UP0 ULDC.64 UR12, c[0x0][0x9d0] ;  /* 0x00027400000c0ab9 */ /* 0x000fe20000000a00 */
[----:B------:R-:W-:Y:S02]  /*7930*/  @UP0 UIADD3 UR5, UR5, UR8, URZ ;  /* 0x0000000805050290 */ /* 0x000fe4000fffe03f */
[----:B------:R-:W-:Y:S02]  /*7940*/  @UP0 UIMAD UR8, UR9, UR12, URZ ;  /* 0x0000000c090802a4 */ /* 0x000fe4000f8e023f */
[----:B------:R-:W-:Y:S02]  /*7950*/  @UP0 UIMAD.WIDE.U32 UR4, UR42, UR12, UR4 ;  /* 0x0000000c2a0402a5 */ /* 0x000fe4000f8e0004 */
[----:B------:R-:W-:Y:S02]  /*7960*/  @UP0 UIMAD UR8, UR42, UR13, UR8 ;  /* 0x0000000d2a0802a4 */ /* 0x000fe4000f8e0208 */
[----:B------:R-:W-:-:S02]  /*7970*/  @UP0 ULEA UR6, UP1, UR4, UR10, 0x2 ;  /* 0x0000000a04060291 */ /* 0x000fc4000f82103f */
[----:B------:R-:W-:-:S04]  /*7980*/  @UP0 UIADD3 UR5, UR5, UR8, URZ ;  /* 0x0000000805050290 */ /* 0x000fc8000fffe03f */
[----:B------:R-:W-:Y:S01]  /*7990*/  @UP0 ULEA.HI.X UR5, UR4, UR11, UR5, 0x2, UP1 ;  /* 0x0000000b04050291 */ /* 0x000fe200088f1405 */
[----:B------:R-:W-:Y:S02]  /*79a0*/  VIADD R10, R4, 0x80 ;  /* 0x00000080040a7836 */ /* 0x000fe40000000000 */
[----:B------:R-:W-:Y:S01]  /*79b0*/  @UP0 UMOV UR4, UR6 ;  /* 0x0000000600040c82 */ /* 0x000fe20008000000 */
[----:B------:R-:W-:Y:S02]  /*79c0*/  IMAD.MOV.U32 R11, RZ, RZ, -0x3ffffff0 ;  /* 0xc0000010ff0b7424 */ /* 0x000fe400078e00ff */
[----:B------:R-:W-:Y:S02]  /*79d0*/  IMAD.U32 R12, RZ, RZ, UR4 ;  /* 0x00000004ff0c7e24 */ /* 0x000fe4000f8e00ff */
[----:B------:R-:W-:Y:S01]  /*79e0*/  IMAD.U32 R13, RZ, RZ, UR5 ;  /* 0x00000005ff0d7e24 */ /* 0x000fe2000f8e00ff */
[----:B------:R-:W-:Y:S02]  /*79f0*/  R2UR UR6, R10 ;  /* 0x000000000a0672ca */ /* 0x000fe400000e0000 */
[----:B------:R-:W-:-:S02]  /*7a00*/  R2UR UR7, R11 ;  /* 0x000000000b0772ca */ /* 0x000fc400000e0000 */
[----:B------:R2:W3:Y:S01]  /*7a10*/  @P1 LDG.E R7, desc[UR54][R12.64] ;  /* 0x000000360c071981 */ /* 0x0004e2000c1e1900 */
[----:B------:R-:W-:Y:S02]  /*7a20*/  WARPGROUP.DEPBAR.LE gsb0, 0x0 ;  /* 0x00008000000079c5 */ /* 0x000fe40000010000 */
[----:B------:R-:W-:-:S08]  /*7a30*/  WARPGROUP.ARRIVE ;  /* 0x00000000000079c5 */ /* 0x000fd00000000000 */
[----:B------:R-:W-:Y:S01]  /*7a40*/  QGMMA.64x64x32.F32.E4M3.E4M3 R24, R148, gdesc[UR4], R24, gsb0 ;  /* 0x00e0000494187df3 */ /* 0x000fe20008000818 */
[----:B------:R-:W-:Y:S01]  /*7a50*/  VIADD R10, R4, 0x100 ;  /* 0x00000100040a7836 */ /* 0x000fe20000000000 */
[----:B------:R-:W-:-:S04]  /*7a60*/  MOV R11, 0xc0000010 ;  /* 0xc0000010000b7802 */ /* 0x000fc80000000f00 */
[----:B------:R-:W-:Y:S02]  /*7a70*/  R2UR UR6, R10 ;  /* 0x000000000a0672ca */ /* 0x000fe400000e0000 */
[----:B------:R-:W-:Y:S01]  /*7a80*/  R2UR UR7, R11 ;  /* 0x000000000b0772ca */ /* 0x000fe200000e0000 */
[----:B------:R-:W-:Y:S02]  /*7a90*/  VIADD R10, R4, 0x180 ;  /* 0x00000180040a7836 */ /* 0x000fe40000000000 */
[----:B------:R-:W-:Y:S01]  /*7aa0*/  IMAD.MOV.U32 R11, RZ, RZ, -0x3ffffff0 ;  /* 0xc0000010ff0b7424 */ /* 0x000fe200078e00ff */
[----:B------:R-:W-:Y:S02]  /*7ab0*/  WARPGROUP.DEPBAR.LE gsb0, 0x0 ;  /* 0x00008000000079c5 */ /* 0x000fe40000010000 */
[----:B------:R-:W-:-:S07]  /*7ac0*/  WARPGROUP.ARRIVE ;  /* 0x00000000000079c5 */ /* 0x000fce0000000000 */
[----:B------:R-:W-:Y:S01]  /*7ad0*/  QGMMA.64x64x32.F32.E4M3.E4M3 R24, R136, gdesc[UR4], R24, gsb0 ;  /* 0x00e0000488187df3 */ /* 0x000fe20008000818 */
[----:B------:R-:W-:Y:S02]  /*7ae0*/  R2UR UR6, R10 ;  /* 0x000000000a0672ca */ /* 0x000fe400000e0000 */
[----:B------:R-:W-:Y:S01]  /*7af0*/  R2UR UR7, R11 ;  /* 0x000000000b0772ca */ /* 0x000fe200000e0000 */
[----:B------:R-:W0:Y:S04]  /*7b00*/  SHFL.BFLY PT, R5, R8, 0x2, 0x1f ;  /* 0x0c401f0008057f89 */ /* 0x000e2800000e0000 */
[----:B------:R-:W4:Y:S01]  /*7b10*/  SHFL.BFLY PT, R11, R6, 0x2, 0x1f ;  /* 0x0c401f00060b7f89 */ /* 0x000f2200000e0000 */
[----:B------:R-:W-:Y:S01]  /*7b20*/  VIADD R4, R4, 0x200 ;  /* 0x0000020004047836 */ /* 0x000fe20000000000 */
[----:B------:R-:W-:-:S02]  /*7b30*/  WARPGROUP.DEPBAR.LE gsb0, 0x0 ;  /* 0x00008000000079c5 */ /* 0x000fc40000010000 */
[----:B------:R-:W-:-:S06]  /*7b40*/  WARPGROUP.ARRIVE ;  /* 0x00000000000079c5 */ /* 0x000fcc0000000000 */
[----:B------:R-:W-:Y:S01]  /*7b50*/  QGMMA.64x64x32.F32.E4M3.E4M3 R24, R140, gdesc[UR4], R24, gsb0 ;  /* 0x00e000048c187df3 */ /* 0x000fe20008000818 */
[----:B01----:R-:W-:-:S01]  /*7b60*/  FADD.FTZ R0, R5, R8 ;  /* 0x0000000805007221 */ /* 0x003fc20000010000 */
[----:B------:R-:W-:Y:S01]  /*7b70*/  IMAD.MOV.U32 R5, RZ, RZ, -0x3ffffff0 ;  /* 0xc0000010ff057424 */ /* 0x000fe200078e00ff */
[----:B------:R-:W-:-:S04]  /*7b80*/  R2UR UR6, R4 ;  /* 0x00000000040672ca */ /* 0x000fc800000e0000 */
[----:B------:R-:W-:Y:S01]  /*7b90*/  R2UR UR7, R5 ;  /* 0x00000000050772ca */ /* 0x000fe200000e0000 */
[----:B------:R-:W0:Y:S01]  /*7ba0*/  SHFL.BFLY PT, R9, R0, 0x1, 0x1f ;  /* 0x0c201f0000097f89 */ /* 0x000e2200000e0000 */
[----:B----4-:R-:W-:-:S05]  /*7bb0*/  FADD.FTZ R11, R11, R6 ;  /* 0x000000060b0b7221 */ /* 0x010fca0000010000 */
[----:B------:R-:W1:Y:S01]  /*7bc0*/  SHFL.BFLY PT, R2, R11, 0x1, 0x1f ;  /* 0x0c201f000b027f89 */ /* 0x000e6200000e0000 */
[----:B------:R-:W-:Y:S02]  /*7bd0*/  IMAD.MOV.U32 R4, RZ, RZ, RZ ;  /* 0x000000ffff047224 */ /* 0x000fe400078e00ff */
[----:B0-----:R-:W-:-:S05]  /*7be0*/  FADD.FTZ R5, R0, R9 ;  /* 0x0000000900057221 */ /* 0x001fca0000010000 */
[----:B------:R-:W-:Y:S01]  /*7bf0*/  FSETP.NE.FTZ.AND P1, PT, R5, RZ, PT ;  /* 0x000000ff0500720b */ /* 0x000fe20003f35000 */
[----:B-1----:R-:W-:-:S01]  /*7c00*/  FADD.FTZ R10, R11, R2 ;  /* 0x000000020b0a7221 */ /* 0x002fc20000010000 */
[----:B------:R-:W-:Y:S01]  /*7c10*/  FMUL.FTZ R6, R5, 0.00390625 ;  /* 0x3b80000005067820 */ /* 0x000fe20000410000 */
[----:B------:R-:W-:Y:S02]  /*7c20*/  WARPGROUP.DEPBAR.LE gsb0, 0x0 ;  /* 0x00008000000079c5 */ /* 0x000fe40000010000 */
[----:B------:R-:W-:-:S06]  /*7c30*/  WARPGROUP.ARRIVE ;  /* 0x00000000000079c5 */ /* 0x000fcc0000000000 */
[----:B------:R-:W-:Y:S01]  /*7c40*/  QGMMA.64x64x32.F32.E4M3.E4M3 R24, R144, gdesc[UR4], R24, gsb0 ;  /* 0x00e0000490187df3 */ /* 0x000fe20008000818 */
[----:B--2---:R-:W-:Y:S01]  /*7c50*/  FMUL.FTZ R12, R10, 0.00390625 ;  /* 0x3b8000000a0c7820 */ /* 0x004fe20000410000 */
[----:B------:R-:W-:Y:S01]  /*7c60*/  FSETP.NE.FTZ.AND P2, PT, R6, RZ, PT ;  /* 0x000000ff0600720b */ /* 0x000fe20003f55000 */
[----:B------:R-:W-:Y:S03]  /*7c70*/  @P1 MUFU.RCP R4, R5 ;  /* 0x0000000500041308 */ /* 0x000fe60000001000 */
[----:B------:R-:W-:Y:S02]  /*7c80*/  FSETP.NE.FTZ.AND P3, PT, R12, RZ, PT ;  /* 0x000000ff0c00720b */ /* 0x000fe40003f75000 */
[----:B------:R-:W-:Y:S01]  /*7c90*/  FSETP.NE.FTZ.AND P1, PT, R10, RZ, PT ;  /* 0x000000ff0a00720b */ /* 0x000fe20003f35000 */
[----:B------:R-:W-:-:S06]  /*7ca0*/  IMAD.MOV.U32 R8, RZ, RZ, RZ ;  /* 0x000000ffff087224 */ /* 0x000fcc00078e00ff */
[----:B------:R-:W0:Y:S08]  /*7cb0*/  @P2 MUFU.LG2 R6, R6 ;  /* 0x0000000600062308 */ /* 0x000e300000000c00 */
[----:B------:R-:W1:Y:S08]  /*7cc0*/  @P3 MUFU.LG2 R9, R12 ;  /* 0x0000000c00093308 */ /* 0x000e700000000c00 */
[----:B------:R-:W2:Y:S01]  /*7cd0*/  @P1 MUFU.RCP R8, R10 ;  /* 0x0000000a00081308 */ /* 0x000ea20000001000 */
[----:B------:R-:W-:Y:S01]  /*7ce0*/  IMAD.U32 R11, RZ, RZ, UR22 ;  /* 0x00000016ff0b7e24 */ /* 0x000fe2000f8e00ff */
[----:B------:R-:W-:Y:S01]  /*7cf0*/  MOV R14, UR22 ;  /* 0x00000016000e7c02 */ /* 0x000fe20008000f00 */
[----:B0-----:R-:W-:-:S02]  /*7d00*/  @P2 FMUL.FTZ R6, R6, 0.69314718246459960938 ;  /* 0x3f31721806062820 */ /* 0x001fc40000410000 */
[----:B------:R-:W-:Y:S02]  /*7d10*/  @P2 FMUL.FTZ R5, R11, 0.69314718246459960938 ;  /* 0x3f3172180b052820 */ /* 0x000fe40000410000 */
[----:B------:R-:W-:Y:S01]  /*7d20*/  @P3 FMUL.FTZ R14, R14, 0.69314718246459960938 ;  /* 0x3f3172180e0e3820 */ /* 0x000fe20000410000 */
[----:B-1----:R-:W-:Y:S01]  /*7d30*/  @P3 FMUL.FTZ R9, R9, 0.69314718246459960938 ;  /* 0x3f31721809093820 */ /* 0x002fe20000410000 */
[----:B------:R-:W-:Y:S02]  /*7d40*/  IMAD.MOV.U32 R2, RZ, RZ, -0x800000 ;  /* 0xff800000ff027424 */ /* 0x000fe400078e00ff */
[----:B------:R-:W-:Y:S01]  /*7d50*/  @P2 FFMA.FTZ R2, R5, R58, R6 ;  /* 0x0000003a05022223 */ /* 0x000fe20000010006 */
[----:B------:R-:W-:Y:S02]  /*7d60*/  IMAD.MOV.U32 R0, RZ, RZ, -0x800000 ;  /* 0xff800000ff007424 */ /* 0x000fe400078e00ff */
[----:B------:R-:W-:Y:S01]  /*7d70*/  @P3 FFMA.FTZ R0, R14, R64, R9 ;  /* 0x000000400e003223 */ /* 0x000fe20000010009 */
[-C--:B---3--:R-:W-:Y:S01]  /*7d80*/  FMUL.FTZ R5, R4, R7.reuse ;  /* 0x0000000704057220 */ /* 0x088fe20000410000 */
[----:B--2---:R-:W-:Y:S01]  /*7d90*/  FMUL.FTZ R62, R8, R7 ;  /* 0x00000007083e7220 */ /* 0x004fe20000410000 */
[----:B------:R-:W-:-:S02]  /*7da0*/  WARPGROUP.DEPBAR.LE gsb0, 0x0 ;  /* 0x00008000000079c5 */ /* 0x000fc40000010000 */
[----:B------:R-:W-:Y:S05]  /*7db0*/  @!P0 BRA `(.L_x_143) ;  /* 0x0000000000048947 */ /* 0x000fea0003800000 */
[----:B------:R-:W-:Y:S01]  /*7dc0*/  BPT.TRAP 0x1 ;  /* 0x000000040000795c */ /* 0x000fe20000300000 */
.L_x_143:
[----:B------:R-:W-:Y:S01]  /*7dd0*/  VIADD R4, R15, 0x13260 ;  /* 0x000132600f047836 */ /* 0x000fe20000000000 */
[----:B------:R-:W-:Y:S01]  /*7de0*/  UIADD3 UR38, UR38, 0x1, URZ ;  /* 0x0000000126267890 */ /* 0x000fe2000fffe03f */
[-C--:B------:R-:W-:Y:S01]  /*7df0*/  FMUL.FTZ R56, R33, R5.reuse ;  /* 0x0000000521387220 */ /* 0x080fe20000410000 */
[-C--:B------:R-:W-:Y:S01]  /*7e00*/  FMUL.FTZ R59, R25, R5.reuse ;  /* 0x00000005193b7220 */ /* 0x080fe20000410000 */
[-C--:B------:R-:W-:Y:S01]  /*7e10*/  FMUL.FTZ R57, R32, R5.reuse ;  /* 0x0000000520397220 */ /* 0x080fe20000410000 */
[----:B------:R-:W-:Y:S01]  /*7e20*/  PRMT R4, R3, 0x654, R4 ;  /* 0x0000065403047816 */ /* 0x000fe20000000004 */
[----:B------:R-:W-:Y:S01]  /*7e30*/  UISETP.NE.AND UP0, UPT, UR38, 0x2, UPT ;  /* 0x000000022600788c */ /* 0x000fe2000bf05270 */
[-C--:B------:R-:W-:Y:S01]  /*7e40*/  FMUL.FTZ R33, R37, R5.reuse ;  /* 0x0000000525217220 */ /* 0x080fe20000410000 */
[-C--:B------:R-:W-:Y:S01]  /*7e50*/  FMUL.FTZ R20, R41, R5.reuse ;  /* 0x0000000529147220 */ /* 0x080fe20000410000 */
[----:B------:R0:W-:Y:S01]  /*7e60*/  SYNCS.ARRIVE.TRANS64.RED.A1T0 RZ, [R4+URZ], RZ ;  /* 0x000000ff04ff79a7 */ /* 0x0001e2000810043f */
[-C--:B------:R-:W-:Y:S01]  /*7e70*/  FMUL.FTZ R15, R45, R5.reuse ;  /* 0x000000052d0f7220 */ /* 0x080fe20000410000 */
[-C--:B------:R-:W-:Y:S01]  /*7e80*/  FMUL.FTZ R61, R24, R5.reuse ;  /* 0x00000005183d7220 */ /* 0x080fe20000410000 */
[-C--:B------:R-:W-:Y:S01]  /*7e90*/  FMUL.FTZ R32, R40, R5.reuse ;  /* 0x0000000528207220 */ /* 0x080fe20000410000 */
[-C--:B------:R-:W-:Y:S01]  /*7ea0*/  FMUL.FTZ R25, R44, R5.reuse ;  /* 0x000000052c197220 */ /* 0x080fe20000410000 */
[-C--:B------:R-:W-:Y:S01]  /*7eb0*/  FMUL.FTZ R45, R26, R62.reuse ;  /* 0x0000003e1a2d7220 */ /* 0x080fe20000410000 */
[-C--:B------:R-:W-:Y:S01]  /*7ec0*/  FMUL.FTZ R41, R27, R62.reuse ;  /* 0x0000003e1b297220 */ /* 0x080fe20000410000 */
[-C--:B------:R-:W-:Y:S01]  /*7ed0*/  FMUL.FTZ R37, R34, R62.reuse ;  /* 0x0000003e22257220 */ /* 0x080fe20000410000 */
[----:B------:R-:W-:Y:S01]  /*7ee0*/  USEL UR4, URZ, 0x1, UP0 ;  /* 0x000000013f047887 */ /* 0x000fe20008000000 */
[-C--:B------:R-:W-:Y:S01]  /*7ef0*/  FMUL.FTZ R60, R28, R5.reuse ;  /* 0x000000051c3c7220 */ /* 0x080fe20000410000 */
[-C--:B------:R-:W-:Y:S01]  /*7f00*/  FMUL.FTZ R58, R29, R5.reuse ;  /* 0x000000051d3a7220 */ /* 0x080fe20000410000 */
[-C--:B------:R-:W-:Y:S01]  /*7f10*/  FMUL.FTZ R36, R36, R5.reuse ;  /* 0x0000000524247220 */ /* 0x080fe20000410000 */
[-C--:B------:R-:W-:Y:S01]  /*7f20*/  FMUL.FTZ R12, R48, R5.reuse ;  /* 0x00000005300c7220 */ /* 0x080fe20000410000 */
[-C--:B------:R-:W-:Y:S01]  /*7f30*/  FMUL.FTZ R8, R49, R5.reuse ;  /* 0x0000000531087220 */ /* 0x080fe20000410000 */
        /* <DEDUP_REMOVED lines=10> */
[----:B------:R-:W-:Y:S01]  /*7fe0*/  PLOP3.LUT P0, PT, PT, PT, PT, 0x8, 0x0 ;  /* 0x000000000000781c */ /* 0x000fe20003f0e170 */
[-C--:B------:R-:W-:Y:S01]  /*7ff0*/  FMUL.FTZ R13, R47, R62.reuse ;  /* 0x0000003e2f0d7220 */ /* 0x080fe20000410000 */
[-C--:B------:R-:W-:Y:S01]  /*8000*/  FMUL.FTZ R10, R50, R62.reuse ;  /* 0x0000003e320a7220 */ /* 0x080fe20000410000 */
[-C--:B------:R-:W-:Y:S01]  /*8010*/  FMUL.FTZ R6, R51, R62.reuse ;  /* 0x0000003e33067220 */ /* 0x080fe20000410000 */
[-C--:B------:R-:W-:Y:S01]  /*8020*/  FMUL.FTZ R9, R54, R62.reuse ;  /* 0x0000003e36097220 */ /* 0x080fe20000410000 */
[----:B------:R-:W-:Y:S01]  /*8030*/  FMUL.FTZ R55, R55, R62 ;  /* 0x0000003e37377220 */ /* 0x000fe20000410000 */
[----:B------:R-:W-:-:S02]  /*8040*/  UIADD3 UR36, UR36, 0x1, URZ ;  /* 0x0000000124247890 */ /* 0x000fc4000fffe03f */
[----:B------:R-:W-:Y:S02]  /*8050*/  USEL UR38, UR38, URZ, UP0 ;  /* 0x0000003f26267287 */ /* 0x000fe40008000000 */
[----:B0-----:R-:W-:-:S12]  /*8060*/  ULOP3.LUT UR37, UR37, UR4, URZ, 0x3c, !UPT ;  /* 0x0000000425257292 */ /* 0x001fd8000f8e3c3f */
.L_x_121:
[----:B------:R-:W0:Y:S01]  /*8070*/  S2R R4, SR_CgaCtaId ;  /* 0x0000000000047919 */ /* 0x000e220000008800 */
[----:B------:R-:W-:Y:S01]  /*8080*/  MOV R3, 0x400 ;  /* 0x0000040000037802 */ /* 0x000fe20000000f00 */
[----:B------:R-:W-:Y:S01]  /*8090*/  BSSY B0, `(.L_x_144) ;  /* 0x00001bf000007945 */ /* 0x000fe20003800000 */
[----:B------:R-:W-:Y:S02]  /*80a0*/  BAR.SYNC.DEFER_BLOCKING 0x5, 0x200 ;  /* 0x0148000000007b1d */ /* 0x000fe40000010000 */
[----:B0-----:R-:W-:-:S05]  /*80b0*/  LEA R3, R4, R3, 0x18 ;  /* 0x0000000304037211 */ /* 0x001fca00078ec0ff */
[----:B------:R-:W0:Y:S02]  /*80c0*/  LDS.128 R28, [R3+0x132d0] ;  /* 0x0132d000031c7984 */ /* 0x000e240000000c00 */
[----:B0-----:R-:W-:Y:S01]  /*80d0*/  R2UR UR5, R30 ;  /* 0x000000001e0572ca */ /* 0x001fe200000e0000 */
[----:B------:R-:W-:Y:S06]  /*80e0*/  BAR.ARV 0x4, 0x200 ;  /* 0x0108000000007b1d */ /* 0x000fec0000002000 */
[----:B------:R-:W-:Y:S08]  /*80f0*/  @P0 BRA `(.L_x_145) ;  /* 0x0000001000800947 */ /* 0x000ff00003800000 */
[----:B------:R-:W0:Y:S01]  /*8100*/  S2R R35, SR_TID.X ;  /* 0x0000000000237919 */ /* 0x000e220000002100 */
[----:B------:R-:W-:Y:S01]  /*8110*/  ULDC.64 UR6, c[0x4][0x38] ;  /* 0x01000e0000067ab9 */ /* 0x000fe20000000a00 */
[----:B------:R-:W2:Y:S01]  /*8120*/  LDL R38, [R1] ;  /* 0x0000000001267983 */ /* 0x000ea20000100800 */
[----:B0-----:R-:W-:-:S05]  /*8130*/  IMAD.SHL.U32 R4, R35, 0x4, RZ ;  /* 0x0000000423047824 */ /* 0x001fca00078e00ff */
[----:B------:R-:W-:-:S04]  /*8140*/  LOP3.LUT R4, R4, 0xc, RZ, 0xc0, !PT ;  /* 0x0000000c04047812 */ /* 0x000fc800078ec0ff */
[----:B------:R-:W-:-:S05]  /*8150*/  IADD3 R4, P0, R4, UR6, RZ ;  /* 0x0000000604047c10 */ /* 0x000fca000ff1e0ff */
[----:B------:R-:W-:Y:S01]  /*8160*/  IMAD.X R5, RZ, RZ, UR7, P0 ;  /* 0x00000007ff057e24 */ /* 0x000fe200080e06ff */
[----:B------:R-:W0:Y:S01]  /*8170*/  S2R R30, SR_SWINHI ;  /* 0x00000000001e7919 */ /* 0x000e220000002f00 */
[----:B------:R-:W-:Y:S01]  /*8180*/  F2FP.BF16.F32.PACK_AB R9, R9, R10 ;  /* 0x0000000a0909723e */ /* 0x000fe200000010ff */
[----:B------:R-:W-:Y:S02]  /*8190*/  ULDC.64 UR6, c[0x0][0xbd8] ;  /* 0x0002f60000067ab9 */ /* 0x000fe40000000a00 */
[----:B------:R1:W3:Y:S01]  /*81a0*/  LDG.E.CONSTANT R28, desc[UR54][R4.64] ;  /* 0x00000036041c7981 */ /* 0x0002e2000c1e9900 */
[----:B------:R-:W-:Y:S01]  /*81b0*/  F2FP.BF16.F32.PACK_AB R8, R7, R8 ;  /* 0x000000080708723e */ /* 0x000fe200000010ff */
[----:B------:R-:W-:Y:S01]  /*81c0*/  ULEA UR4, UP1, UR40, UR6, 0x2 ;  /* 0x0000000628047291 */ /* 0x000fe2000f82103f */
[----:B------:R-:W-:Y:S01]  /*81d0*/  F2FP.BF16.F32.PACK_AB R10, R55, R6 ;  /* 0x00000006370a723e */ /* 0x000fe200000010ff */
[----:B------:R-:W-:Y:S01]  /*81e0*/  UISETP.NE.U32.AND UP0, UPT, UR6, URZ, UPT ;  /* 0x0000003f0600728c */ /* 0x000fe2000bf05070 */
[----:B------:R-:W-:Y:S01]  /*81f0*/  F2FP.BF16.F32.PACK_AB R21, R21, R24 ;  /* 0x000000181515723e */ /* 0x000fe200000010ff */
[----:B------:R-:W-:Y:S01]  /*8200*/  ULEA.HI.X UR6, UR40, UR7, UR41, 0x2, UP1 ;  /* 0x0000000728067291 */ /* 0x000fe200088f1429 */
[----:B------:R-:W-:Y:S01]  /*8210*/  F2FP.BF16.F32.PACK_AB R14, R13, R14 ;  /* 0x0000000e0d0e723e */ /* 0x000fe200000010ff */
[----:B------:R-:W-:Y:S01]  /*8220*/  UISETP.NE.AND.EX UP0, UPT, UR7, URZ, UPT, UP0 ;  /* 0x0000003f0700728c */ /* 0x000fe2000bf05300 */
[----:B------:R-:W-:-:S02]  /*8230*/  F2FP.BF16.F32.PACK_AB R11, R11, R12 ;  /* 0x0000000c0b0b723e */ /* 0x000fc400000010ff */
[----:B-1----:R-:W-:Y:S02]  /*8240*/  LOP3.LUT P0, R4, R35, 0x3, RZ, 0xc0, !PT ;  /* 0x0000000323047812 */ /* 0x002fe4000780c0ff */
[----:B------:R-:W-:Y:S02]  /*8250*/  F2FP.BF16.F32.PACK_AB R60, R60, R61 ;  /* 0x0000003d3c3c723e */ /* 0x000fe400000010ff */
[----:B------:R-:W-:Y:S02]  /*8260*/  ISETP.EQ.OR P0, PT, R4, 0x3, !P0 ;  /* 0x000000030400780c */ /* 0x000fe40004702670 */
[----:B------:R-:W-:Y:S02]  /*8270*/  F2FP.BF16.F32.PACK_AB R44, R44, R45 ;  /* 0x0000002d2c2c723e */ /* 0x000fe400000010ff */
[----:B------:R-:W-:Y:S02]  /*8280*/  SEL R39, R11, R8, P0 ;  /* 0x000000080b277207 */ /* 0x000fe40000000000 */
[----:B------:R-:W-:-:S02]  /*8290*/  SEL R43, R8, R11, P0 ;  /* 0x0000000b082b7207 */ /* 0x000fc40000000000 */
[----:B------:R-:W-:Y:S02]  /*82a0*/  SEL R49, R21, R14, P0 ;  /* 0x0000000e15317207 */ /* 0x000fe40000000000 */
[----:B------:R-:W-:Y:S02]  /*82b0*/  SEL R21, R14, R21, P0 ;  /* 0x000000150e157207 */ /* 0x000fe40000000000 */
[----:B------:R-:W-:Y:S02]  /*82c0*/  F2FP.BF16.F32.PACK_AB R59, R58, R59 ;  /* 0x0000003b3a3b723e */ /* 0x000fe400000010ff */
[----:B------:R-:W-:Y:S02]  /*82d0*/  MOV R4, R3 ;  /* 0x0000000300047202 */ /* 0x000fe40000000f00 */
[----:B0-----:R-:W-:Y:S02]  /*82e0*/  MOV R5, R30 ;  /* 0x0000001e00057202 */ /* 0x001fe40000000f00 */
[----:B------:R-:W-:-:S02]  /*82f0*/  F2FP.BF16.F32.PACK_AB R41, R40, R41 ;  /* 0x000000292829723e */ /* 0x000fc400000010ff */
[----:B------:R-:W-:Y:S02]  /*8300*/  F2FP.BF16.F32.PACK_AB R36, R36, R57 ;  /* 0x000000392424723e */ /* 0x000fe400000010ff */
[----:B------:R-:W-:Y:S02]  /*8310*/  F2FP.BF16.F32.PACK_AB R34, R34, R37 ;  /* 0x000000252222723e */ /* 0x000fe400000010ff */
[----:B------:R-:W-:Y:S02]  /*8320*/  F2FP.BF16.F32.PACK_AB R33, R33, R56 ;  /* 0x000000382121723e */ /* 0x000fe400000010ff */
[----:B------:R-:W-:Y:S02]  /*8330*/  F2FP.BF16.F32.PACK_AB R27, R26, R27 ;  /* 0x0000001b1a1b723e */ /* 0x000fe400000010ff */
[----:B------:R-:W-:Y:S02]  /*8340*/  F2FP.BF16.F32.PACK_AB R25, R25, R32 ;  /* 0x000000201919723e */ /* 0x000fe400000010ff */
[----:B------:R-:W-:-:S02]  /*8350*/  F2FP.BF16.F32.PACK_AB R20, R15, R20 ;  /* 0x000000140f14723e */ /* 0x000fc400000010ff */
[----:B------:R-:W-:Y:S02]  /*8360*/  SEL R15, R60, R59, P0 ;  /* 0x0000003b3c0f7207 */ /* 0x000fe40000000000 */
[----:B------:R-:W-:Y:S02]  /*8370*/  SEL R45, R44, R41, P0 ;  /* 0x000000292c2d7207 */ /* 0x000fe40000000000 */
[----:B------:R-:W-:Y:S02]  /*8380*/  SEL R59, R59, R60, P0 ;  /* 0x0000003c3b3b7207 */ /* 0x000fe40000000000 */
[----:B------:R-:W-:Y:S02]  /*8390*/  SEL R35, R36, R33, P0 ;  /* 0x0000002124237207 */ /* 0x000fe40000000000 */
[----:B------:R-:W-:Y:S02]  /*83a0*/  SEL R37, R25, R20, P0 ;  /* 0x0000001419257207 */ /* 0x000fe40000000000 */
[----:B------:R-:W-:-:S02]  /*83b0*/  SEL R41, R41, R44, P0 ;  /* 0x0000002c29297207 */ /* 0x000fc40000000000 */
[----:B------:R-:W-:Y:S02]  /*83c0*/  SEL R47, R34, R27, P0 ;  /* 0x0000001b222f7207 */ /* 0x000fe40000000000 */
[----:B------:R-:W-:Y:S02]  /*83d0*/  SEL R33, R33, R36, P0 ;  /* 0x0000002421217207 */ /* 0x000fe40000000000 */
[----:B------:R-:W-:Y:S02]  /*83e0*/  SEL R25, R20, R25, P0 ;  /* 0x0000001914197207 */ /* 0x000fe40000000000 */
[----:B------:R-:W-:Y:S02]  /*83f0*/  SEL R27, R27, R34, P0 ;  /* 0x000000221b1b7207 */ /* 0x000fe40000000000 */
[----:B------:R-:W-:Y:S02]  /*8400*/  SEL R51, R9, R10, P0 ;  /* 0x0000000a09337207 */ /* 0x000fe40000000000 */
[----:B------:R-:W-:Y:S01]  /*8410*/  SEL R53, R10, R9, P0 ;  /* 0x000000090a357207 */ /* 0x000fe20000000000 */
[----:B--2---:R-:W-:-:S03]  /*8420*/  IMAD.WIDE R6, R38, 0x2, R4 ;  /* 0x0000000226067825 */ /* 0x004fc600078e0204 */
[C---:B------:R-:W-:Y:S02]  /*8430*/  IADD3 R55, P3, R6.reuse, 0x20, RZ ;  /* 0x0000002006377810 */ /* 0x040fe40007f7e0ff */
[C---:B------:R-:W-:Y:S02]  /*8440*/  IADD3 R61, P1, R6.reuse, 0x60, RZ ;  /* 0x00000060063d7810 */ /* 0x040fe40007f3e0ff */
[----:B------:R-:W-:Y:S02]  /*8450*/  LOP3.LUT R8, R55, 0x380, RZ, 0xc0, !PT ;  /* 0x0000038037087812 */ /* 0x000fe400078ec0ff */
[----:B------:R-:W-:Y:S01]  /*8460*/  LOP3.LUT R13, R6, 0x380, RZ, 0xc0, !PT ;  /* 0x00000380060d7812 */ /* 0x000fe200078ec0ff */
[----:B------:R-:W-:Y:S01]  /*8470*/  IMAD.X R9, RZ, RZ, R7, P1 ;  /* 0x000000ffff097224 */ /* 0x000fe200008e0607 */
[----:B------:R-:W-:Y:S02]  /*8480*/  LOP3.LUT R14, R61, 0x380, RZ, 0xc0, !PT ;  /* 0x000003803d0e7812 */ /* 0x000fe400078ec0ff */
[----:B------:R-:W-:-:S02]  /*8490*/  SHF.R.U64 R8, R8, 0x3, RZ ;  /* 0x0000000308087819 */ /* 0x000fc400000012ff */
[----:B------:R-:W-:Y:S02]  /*84a0*/  SHF.R.U64 R13, R13, 0x3, RZ ;  /* 0x000000030d0d7819 */ /* 0x000fe400000012ff */
[----:B------:R-:W-:Y:S02]  /*84b0*/  SHF.R.U64 R14, R14, 0x3, RZ ;  /* 0x000000030e0e7819 */ /* 0x000fe400000012ff */
[----:B------:R-:W-:Y:S02]  /*84c0*/  IADD3 R57, P2, R6, 0x40, RZ ;  /* 0x0000004006397810 */ /* 0x000fe40007f5e0ff */
[----:B------:R-:W-:Y:S02]  /*84d0*/  LOP3.LUT R12, R8, R55, RZ, 0x3c, !PT ;  /* 0x00000037080c7212 */ /* 0x000fe400078e3cff */
[----:B------:R-:W-:Y:S01]  /*84e0*/  LOP3.LUT R6, R13, R6, RZ, 0x3c, !PT ;  /* 0x000000060d067212 */ /* 0x000fe200078e3cff */
[----:B------:R-:W-:Y:S01]  /*84f0*/  IMAD.X R11, RZ, RZ, R7, P2 ;  /* 0x000000ffff0b7224 */ /* 0x000fe200010e0607 */
[----:B------:R-:W-:-:S02]  /*8500*/  LOP3.LUT R8, R14, R61, RZ, 0x3c, !PT ;  /* 0x0000003d0e087212 */ /* 0x000fc400078e3cff */
[----:B------:R-:W-:Y:S02]  /*8510*/  MOV R46, R6 ;  /* 0x00000006002e7202 */ /* 0x000fe40000000f00 */
[----:B------:R-:W-:Y:S02]  /*8520*/  LOP3.LUT R10, R57, 0x380, RZ, 0xc0, !PT ;  /* 0x00000380390a7812 */ /* 0x000fe400078ec0ff */
[----:B------:R-:W-:Y:S01]  /*8530*/  IADD3.X R13, RZ, R7, RZ, P3, !PT ;  /* 0x00000007ff0d7210 */ /* 0x000fe20001ffe4ff */
[----:B------:R-:W-:Y:S01]  /*8540*/  IMAD.U32 R7, RZ, RZ, UR6 ;  /* 0x00000006ff077e24 */ /* 0x000fe2000f8e00ff */
[----:B------:R-:W-:Y:S01]  /*8550*/  SHF.R.U64 R10, R10, 0x3, RZ ;  /* 0x000000030a0a7819 */ /* 0x000fe200000012ff */
[----:B------:R-:W-:Y:S01]  /*8560*/  ULDC.64 UR6, c[0x0][0xbe0] ;  /* 0x0002f80000067ab9 */ /* 0x000fe20000000a00 */
[----:B------:R-:W-:Y:S02]  /*8570*/  MOV R44, R12 ;  /* 0x0000000c002c7202 */ /* 0x000fe40000000f00 */
[----:B------:R-:W-:-:S02]  /*8580*/  LOP3.LUT R10, R10, R57, RZ, 0x3c, !PT ;  /* 0x000000390a0a7212 */ /* 0x000fc400078e3cff */
[----:B------:R-:W-:Y:S02]  /*8590*/  PLOP3.LUT P1, PT, PT, PT, UP0, 0x80, 0x0 ;  /* 0x000000000000781c */ /* 0x000fe40003f2f008 */
[----:B------:R-:W-:Y:S02]  /*85a0*/  MOV R42, R10 ;  /* 0x0000000a002a7202 */ /* 0x000fe40000000f00 */
[----:B---3--:R-:W-:Y:S01]  /*85b0*/  LOP3.LUT R14, R28, 0x2, RZ, 0x3c, !PT ;  /* 0x000000021c0e7812 */ /* 0x008fe200078e3cff */
[----:B------:R-:W-:Y:S04]  /*85c0*/  SHFL.IDX PT, R15, R15, R28, 0x1c1f ;  /* 0x001c1f1c0f0f7589 */ /* 0x000fe800000e0000 */
[----:B------:R-:W0:Y:S04]  /*85d0*/  SHFL.IDX PT, R6, R59, R14, 0x1c1f ;  /* 0x001c1f0e3b067589 */ /* 0x000e2800000e0000 */
[----:B------:R-:W-:Y:S04]  /*85e0*/  SHFL.IDX PT, R45, R45, R28, 0x1c1f ;  /* 0x001c1f1c2d2d7589 */ /* 0x000fe800000e0000 */
[----:B------:R1:W2:Y:S04]  /*85f0*/  SHFL.IDX PT, R30, R41, R14, 0x1c1f ;  /* 0x001c1f0e291e7589 */ /* 0x0002a800000e0000 */
[----:B------:R-:W-:Y:S04]  /*8600*/  SHFL.IDX PT, R35, R35, R28, 0x1c1f ;  /* 0x001c1f1c23237589 */ /* 0x000fe800000e0000 */
[----:B------:R-:W-:Y:S01]  /*8610*/  SHFL.IDX PT, R37, R37, R28, 0x1c1f ;  /* 0x001c1f1c25257589 */ /* 0x000fe200000e0000 */
[----:B-1----:R-:W-:-:S03]  /*8620*/  MOV R41, R8 ;  /* 0x0000000800297202 */ /* 0x002fc60000000f00 */
[----:B------:R-:W1:Y:S04]  /*8630*/  SHFL.IDX PT, R20, R33, R14, 0x1c1f ;  /* 0x001c1f0e21147589 */ /* 0x000e6800000e0000 */
[----:B------:R-:W3:Y:S01]  /*8640*/  SHFL.IDX PT, R24, R25, R14, 0x1c1f ;  /* 0x001c1f0e19187589 */ /* 0x000ee200000e0000 */
[----:B0-----:R-:W-:Y:S02]  /*8650*/  SEL R8, R15, R6, P0 ;  /* 0x000000060f087207 */ /* 0x001fe40000000000 */
[----:B------:R-:W-:Y:S01]  /*8660*/  SEL R10, R6, R15, P0 ;  /* 0x0000000f060a7207 */ /* 0x000fe20000000000 */
[----:B------:R-:W-:Y:S04]  /*8670*/  SHFL.IDX PT, R47, R47, R28, 0x1c1f ;  /* 0x001c1f1c2f2f7589 */ /* 0x000fe800000e0000 */
[----:B------:R-:W-:Y:S01]  /*8680*/  SHFL.IDX PT, R39, R39, R28, 0x1c1f ;  /* 0x001c1f1c27277589 */ /* 0x000fe200000e0000 */
[----:B--2---:R-:W-:-:S03]  /*8690*/  SEL R9, R45, R30, P0 ;  /* 0x0000001e2d097207 */ /* 0x004fc60000000000 */
[----:B------:R-:W-:Y:S01]  /*86a0*/  SHFL.IDX PT, R49, R49, R28, 0x1c1f ;  /* 0x001c1f1c31317589 */ /* 0x000fe200000e0000 */
[----:B------:R-:W-:-:S03]  /*86b0*/  SEL R11, R30, R45, P0 ;  /* 0x0000002d1e0b7207 */ /* 0x000fc60000000000 */
[----:B------:R-:W-:Y:S01]  /*86c0*/  SHFL.IDX PT, R51, R51, R28, 0x1c1f ;  /* 0x001c1f1c33337589 */ /* 0x000fe200000e0000 */
[----:B------:R-:W-:Y:S01]  /*86d0*/  BAR.SYNC.DEFER_BLOCKING 0x1, 0x180 ;  /* 0x0046000000007b1d */ /* 0x000fe20000010000 */
[----:B-1----:R-:W-:Y:S01]  /*86e0*/  SEL R12, R35, R20, P0 ;  /* 0x00000014230c7207 */ /* 0x002fe20000000000 */
[----:B------:R-:W-:Y:S01]  /*86f0*/  UISETP.NE.U32.AND UP1, UPT, UR6, URZ, UPT ;  /* 0x0000003f0600728c */ /* 0x000fe2000bf25070 */
[----:B------:R-:W-:Y:S01]  /*8700*/  IMAD.U32 R6, RZ, RZ, UR4 ;  /* 0x00000004ff067e24 */ /* 0x000fe2000f8e00ff */
[----:B---3--:R-:W-:Y:S02]  /*8710*/  SEL R32, R37, R24, P0 ;  /* 0x0000001825207207 */ /* 0x008fe40000000000 */
[----:B------:R-:W-:Y:S01]  /*8720*/  SEL R34, R24, R37, P0 ;  /* 0x0000002518227207 */ /* 0x000fe20000000000 */
[----:B------:R-:W0:Y:S04]  /*8730*/  SHFL.IDX PT, R36, R27, R14, 0x1c1f ;  /* 0x001c1f0e1b247589 */ /* 0x000e2800000e0000 */
[----:B------:R-:W1:Y:S04]  /*8740*/  SHFL.IDX PT, R26, R43, R14, 0x1c1f ;  /* 0x001c1f0e2b1a7589 */ /* 0x000e6800000e0000 */
[----:B------:R-:W2:Y:S04]  /*8750*/  SHFL.IDX PT, R38, R21, R14, 0x1c1f ;  /* 0x001c1f0e15267589 */ /* 0x000ea800000e0000 */
[----:B------:R3:W4:Y:S04]  /*8760*/  SHFL.IDX PT, R40, R53, R14, 0x1c1f ;  /* 0x001c1f0e35287589 */ /* 0x00072800000e0000 */
[----:B------:R4:W-:Y:S01]  /*8770*/  STSM.16.M88.4 [R46], R8 ;  /* 0x000000082e007844 */ /* 0x0009e20000000200 */
[----:B---3--:R-:W-:-:S02]  /*8780*/  SEL R14, R20, R35, P0 ;  /* 0x00000023140e7207 */ /* 0x008fc40000000000 */
[----:B0-----:R-:W-:Y:S02]  /*8790*/  SEL R13, R47, R36, P0 ;  /* 0x000000242f0d7207 */ /* 0x001fe40000000000 */
[----:B------:R-:W-:Y:S02]  /*87a0*/  SEL R15, R36, R47, P0 ;  /* 0x0000002f240f7207 */ /* 0x000fe40000000000 */
[----:B-1----:R-:W-:Y:S02]  /*87b0*/  SEL R24, R39, R26, P0 ;  /* 0x0000001a27187207 */ /* 0x002fe40000000000 */
[----:B------:R-:W-:Y:S01]  /*87c0*/  SEL R26, R26, R39, P0 ;  /* 0x000000271a1a7207 */ /* 0x000fe20000000000 */
[----:B------:R0:W-:Y:S01]  /*87d0*/  STSM.16.M88.4 [R44], R12 ;  /* 0x0000000c2c007844 */ /* 0x0001e20000000200 */
[----:B--2---:R-:W-:Y:S02]  /*87e0*/  SEL R33, R49, R38, P0 ;  /* 0x0000002631217207 */ /* 0x004fe40000000000 */
[----:B------:R-:W-:-:S02]  /*87f0*/  SEL R35, R38, R49, P0 ;  /* 0x0000003126237207 */ /* 0x000fc40000000000 */
[----:B----4-:R-:W-:Y:S02]  /*8800*/  SEL R25, R51, R40, P0 ;  /* 0x0000002833197207 */ /* 0x010fe40000000000 */
[----:B------:R-:W-:Y:S01]  /*8810*/  SEL R27, R40, R51, P0 ;  /* 0x00000033281b7207 */ /* 0x000fe20000000000 */
[----:B------:R0:W-:Y:S04]  /*8820*/  STSM.16.M88.4 [R42], R32 ;  /* 0x000000202a007844 */ /* 0x0001e80000000200 */
[----:B------:R0:W-:Y:S01]  /*8830*/  STSM.16.M88.4 [R41], R24 ;  /* 0x0000001829007844 */ /* 0x0001e20000000200 */
[----:B------:R-:W-:Y:S01]  /*8840*/  BAR.SYNC.DEFER_BLOCKING 0x1, 0x180 ;  /* 0x0046000000007b1d */ /* 0x000fe20000010000 */
[----:B------:R-:W-:-:S07]  /*8850*/  UISETP.NE.AND.EX UP1, UPT, UR7, URZ, UPT, UP1 ;  /* 0x0000003f0700728c */ /* 0x000fce000bf25310 */
[----:B------:R-:W1:Y:S01]  /*8860*/  LDC R28, c[0x0][0xa88] ;  /* 0x0002a200ff1c7b82 */ /* 0x000e620000000800 */
[----:B------:R-:W-:-:S03]  /*8870*/  PLOP3.LUT P0, PT, PT, PT, UP1, 0x80, 0x0 ;  /* 0x000000000000781c */ /* 0x000fc60003f0f018 */
[----:B------:R-:W-:Y:S02]  /*8880*/  @UP1 ULDC.64 UR6, c[0x0][0xbe0] ;  /* 0x0002f80000061ab9 */ /* 0x000fe40000000a00 */
[----:B------:R-:W-:-:S06]  /*8890*/  @UP1 UIMAD.WIDE UR6, UR40, 0x4, UR6 ;  /* 0x00000004280618a5 */ /* 0x000fcc000f8e0206 */
[----:B------:R-:W-:Y:S02]  /*88a0*/  IMAD.U32 R8, RZ, RZ, UR6 ;  /* 0x00000006ff087e24 */ /* 0x000fe4000f8e00ff */
[----:B------:R-:W-:Y:S01]  /*88b0*/  IMAD.U32 R9, RZ, RZ, UR7 ;  /* 0x00000007ff097e24 */ /* 0x000fe2000f8e00ff */
[----:B------:R-:W2:Y:S01]  /*88c0*/  @P1 LDG.E R20, desc[UR54][R6.64] ;  /* 0x0000003606141981 */ /* 0x000ea2000c1e1900 */
[----:B------:R-:W-:-:S03]  /*88d0*/  UMOV UR4, URZ ;  /* 0x0000003f00047c82 */ /* 0x000fc60008000000 */
[----:B-1----:R0:W5:Y:S01]  /*88e0*/  @P0 LDG.E R28, desc[UR54][R8.64] ;  /* 0x00000036081c0981 */ /* 0x002162000c1e1900 */
[----:B--2---:R-:W-:Y:S01]  /*88f0*/  @P1 R2UR UR4, R20 ;  /* 0x00000000140412ca */ /* 0x004fe200000e0000 */
[----:B0-----:R-:W-:-:S14]  /*8900*/  @P0 BRA `(.L_x_146) ;  /* 0x0000000000100947 */ /* 0x001fdc0003800000 */
[----:B------:R-:W-:Y:S05]  /*8910*/  @!P1 BRA `(.L_x_146) ;  /* 0x00000000000c9947 */ /* 0x000fea0003800000 */
[----:B------:R-:W2:Y:S04]  /*8920*/  LDG.E R9, desc[UR54][R6.64] ;  /* 0x0000003606097981 */ /* 0x000ea8000c1e1900 */
[----:B-----5:R-:W2:Y:S02]  /*8930*/  LDG.E R28, desc[UR54][R6.64+0x4] ;  /* 0x00000436061c7981 */ /* 0x020ea4000c1e1900 */
[----:B--2---:R-:W-:-:S07]  /*8940*/  IMAD.IADD R28, R28, 0x1, -R9 ;  /* 0x000000011c1c7824 */ /* 0x004fce00078e0a09 */
.L_x_146:
[----:B------:R-:W-:Y:S01]  /*8950*/  USHF.R.S32.HI UR11, URZ, 0x1f, UR43 ;  /* 0x0000001f3f0b7899 */ /* 0x000fe2000801142b */
[----:B------:R-:W-:Y:S01]  /*8960*/  IMAD R11, R19, 0xc0, R157 ;  /* 0x000000c0130b7824 */ /* 0x000fe200078e029d */
[----:B------:R-:W-:Y:S01]  /*8970*/  ULDC.64 UR12, c[0x0][0xb70] ;  /* 0x0002dc00000c7ab9 */ /* 0x000fe20000000a00 */
[----:B------:R-:W-:Y:S01]  /*8980*/  USHF.R.S32.HI UR9, URZ, 0x1f, UR4 ;  /* 0x0000001f3f097899 */ /* 0x000fe20008011404 */
[----:B------:R-:W-:Y:S01]  /*8990*/  IMAD R7, R16, 0x40, R18 ;  /* 0x0000004010077824 */ /* 0x000fe200078e0212 */
[----:B------:R-:W-:Y:S01]  /*89a0*/  UIMAD UR10, UR11, UR12, URZ ;  /* 0x0000000c0b0a72a4 */ /* 0x000fe2000f8e023f */
[----:B------:R-:W-:Y:S01]  /*89b0*/  SHF.R.S32.HI R6, RZ, 0x1f, R11 ;  /* 0x0000001fff067819 */ /* 0x000fe2000001140b */
[----:B------:R-:W-:Y:S01]  /*89c0*/  UMOV UR8, UR4 ;  /* 0x0000000400087c82 */ /* 0x000fe20008000000 */
[----:B------:R-:W-:Y:S01]  /*89d0*/  USEL UR41, UR41, URZ, !UP0 ;  /* 0x0000003f29297287 */ /* 0x000fe2000c000000 */
[----:B------:R-:W-:Y:S01]  /*89e0*/  IMAD.WIDE R4, R7, 0x2, R4 ;  /* 0x0000000207047825 */ /* 0x000fe200078e0204 */
[----:B------:R-:W-:Y:S01]  /*89f0*/  UIMAD.WIDE.U32 UR6, UR43, UR12, UR8 ;  /* 0x0000000c2b0672a5 */ /* 0x000fe2000f8e0008 */
[----:B------:R-:W-:Y:S01]  /*8a00*/  LOP3.LUT P0, RZ, R22, 0x3, RZ, 0xc0, !PT ;  /* 0x0000000316ff7812 */ /* 0x000fe2000780c0ff */
[----:B------:R-:W-:Y:S01]  /*8a10*/  UIMAD UR10, UR43, UR13, UR10 ;  /* 0x0000000d2b0a72a4 */ /* 0x000fe2000f8e020a */
[----:B------:R-:W-:Y:S01]  /*8a20*/  VIADD R7, R11, 0x8 ;  /* 0x000000080b077836 */ /* 0x000fe20000000000 */
[----:B------:R-:W-:Y:S01]  /*8a30*/  USEL UR40, UR40, URZ, !UP0 ;  /* 0x0000003f28287287 */ /* 0x000fe2000c000000 */
[C---:B------:R-:W-:Y:S01]  /*8a40*/  LOP3.LUT R25, R4.reuse, 0x380, RZ, 0xc0, !PT ;  /* 0x0000038004197812 */ /* 0x040fe200078ec0ff */
[----:B------:R-:W-:Y:S01]  /*8a50*/  ULDC.64 UR12, c[0x0][0xb78] ;  /* 0x0002de00000c7ab9 */ /* 0x000fe20000000a00 */
[----:B------:R-:W-:Y:S01]  /*8a60*/  UIADD3 UR7, UR7, UR10, URZ ;  /* 0x0000000a07077290 */ /* 0x000fe2000fffe03f */
[----:B------:R-:W-:Y:S01]  /*8a70*/  IADD3 R15, P3, R4, 0x3000, RZ ;  /* 0x00003000040f7810 */ /* 0x000fe20007f7e0ff */
[----:B------:R-:W-:Y:S01]  /*8a80*/  UIMAD UR8, UR41, UR12, URZ ;  /* 0x0000000c290872a4 */ /* 0x000fe2000f8e023f */
[----:B------:R-:W-:Y:S01]  /*8a90*/  SHF.R.U64 R25, R25, 0x3, RZ ;  /* 0x0000000319197819 */ /* 0x000fe200000012ff */
[----:B------:R-:W-:-:S02]  /*8aa0*/  UIMAD.WIDE.U32 UR6, UR40, UR12, UR6 ;  /* 0x0000000c280672a5 */ /* 0x000fc4000f8e0006 */
[----:B------:R-:W-:Y:S01]  /*8ab0*/  UIMAD UR8, UR40, UR13, UR8 ;  /* 0x0000000d280872a4 */ /* 0x000fe2000f8e0208 */
[----:B------:R-:W-:Y:S01]  /*8ac0*/  LOP3.LUT R24, R25, R4, RZ, 0x3c, !PT ;  /* 0x0000000419187212 */ /* 0x000fe200078e3cff */
[----:B------:R-:W-:Y:S02]  /*8ad0*/  IMAD.MOV.U32 R25, RZ, RZ, R5 ;  /* 0x000000ffff197224 */ /* 0x000fe400078e0005 */
[----:B------:R-:W-:Y:S02]  /*8ae0*/  IADD3 R8, P1, R11, UR6, RZ ;  /* 0x000000060b087c10 */ /* 0x000fe4000ff3e0ff */
[----:B------:R-:W-:-:S04]  /*8af0*/  MOV R9, UR8 ;  /* 0x0000000800097c02 */ /* 0x000fc80008000f00 */
[----:B------:R-:W-:Y:S01]  /*8b00*/  IADD3.X R9, R6, UR7, R9, P1, !PT ;  /* 0x0000000706097c10 */ /* 0x000fe20008ffe409 */
[----:B------:R-:W-:Y:S01]  /*8b10*/  ULDC.64 UR6, c[0x0][0xb40] ;  /* 0x0002d00000067ab9 */ /* 0x000fe20000000a00 */
[-C--:B-----5:R-:W-:Y:S02]  /*8b20*/  ISETP.GE.OR P1, PT, R11, R28.reuse, P0 ;  /* 0x0000001c0b00720c */ /* 0x0a0fe40000726670 */
[----:B------:R-:W-:Y:S02]  /*8b30*/  LEA R32, P2, R8, UR6, 0x2 ;  /* 0x0000000608207c11 */ /* 0x000fe4000f8410ff */
[----:B------:R-:W-:Y:S02]  /*8b40*/  IADD3 R11, P4, R4, 0x4800, RZ ;  /* 0x00004800040b7810 */ /* 0x000fe40007f9e0ff */
[----:B------:R-:W-:Y:S01]  /*8b50*/  LEA.HI.X R33, R8, UR7, R9, 0x2, P2 ;  /* 0x0000000708217c11 */ /* 0x000fe200090f1409 */
[----:B------:R-:W-:Y:S01]  /*8b60*/  ULDC.64 UR6, c[0x0][0xaa0] ;  /* 0x0002a80000067ab9 */ /* 0x000fe20000000a00 */
[----:B------:R-:W-:Y:S01]  /*8b70*/  IADD3 R17, P2, R4, 0x1800, RZ ;  /* 0x0000180004117810 */ /* 0x000fe20007f5e0ff */
[--C-:B------:R-:W-:Y:S01]  /*8b80*/  IMAD.X R9, RZ, RZ, R5.reuse, P3 ;  /* 0x000000ffff097224 */ /* 0x100fe200018e0605 */
[----:B------:R-:W-:Y:S01]  /*8b90*/  ISETP.GE.OR P0, PT, R7, R28, P0 ;  /* 0x0000001c0700720c */ /* 0x000fe20000706670 */
[--C-:B------:R-:W-:Y:S01]  /*8ba0*/  IMAD.X R7, RZ, RZ, R5.reuse, P4 ;  /* 0x000000ffff077224 */ /* 0x100fe200020e0605 */
[----:B------:R-:W-:Y:S01]  /*8bb0*/  LOP3.LUT R10, R17, 0x380, RZ, 0xc0, !PT ;  /* 0x00000380110a7812 */ /* 0x000fe200078ec0ff */
[----:B------:R-:W-:Y:S01]  /*8bc0*/  IMAD.X R13, RZ, RZ, R5, P2 ;  /* 0x000000ffff0d7224 */ /* 0x000fe200010e0605 */
[----:B------:R-:W-:Y:S01]  /*8bd0*/  LOP3.LUT R8, R15, 0x380, RZ, 0xc0, !PT ;  /* 0x000003800f087812 */ /* 0x000fe200078ec0ff */
[----:B------:R-:W-:Y:S01]  /*8be0*/  @!P1 STG.E desc[UR54][R32.64], R2 ;  /* 0x0000000220009986 */ /* 0x000fe2000c101936 */
[----:B------:R-:W-:-:S02]  /*8bf0*/  SHF.R.U64 R10, R10, 0x3, RZ ;  /* 0x000000030a0a7819 */ /* 0x000fc400000012ff */
[----:B------:R-:W-:Y:S02]  /*8c00*/  LOP3.LUT R6, R11, 0x380, RZ, 0xc0, !PT ;  /* 0x000003800b067812 */ /* 0x000fe400078ec0ff */
[----:B------:R-:W-:Y:S01]  /*8c10*/  LOP3.LUT R12, R10, R17, RZ, 0x3c, !PT ;  /* 0x000000110a0c7212 */ /* 0x000fe200078e3cff */
[----:B------:R-:W-:Y:S01]  /*8c20*/  IMAD.U32 R17, RZ, RZ, UR6 ;  /* 0x00000006ff117e24 */ /* 0x000fe2000f8e00ff */
[----:B------:R-:W-:Y:S01]  /*8c30*/  SHF.R.U64 R8, R8, 0x3, RZ ;  /* 0x0000000308087819 */ /* 0x000fe200000012ff */
[----:B------:R-:W-:Y:S01]  /*8c40*/  UIMAD UR6, UR9, UR6, URZ ;  /* 0x00000006090672a4 */ /* 0x000fe2000f8e023f */
[----:B------:R-:W-:Y:S01]  /*8c50*/  SHF.R.U64 R4, R6, 0x3, RZ ;  /* 0x0000000306047819 */ /* 0x000fe200000012ff */
[----:B------:R0:W-:Y:S01]  /*8c60*/  @!P0 STG.E desc[UR54][R32.64+0x20], R0 ;  /* 0x0000200020008986 */ /* 0x0001e2000c101936 */
[----:B------:R-:W-:Y:S02]  /*8c70*/  SHF.R.S32.HI R21, RZ, 0x1f, R18 ;  /* 0x0000001fff157819 */ /* 0x000fe40000011412 */
[----:B------:R-:W-:Y:S01]  /*8c80*/  MOV R20, R18 ;  /* 0x0000001200147202 */ /* 0x000fe20000000f00 */
[----:B------:R-:W-:Y:S01]  /*8c90*/  UIMAD UR6, UR4, UR7, UR6 ;  /* 0x00000007040672a4 */ /* 0x000fe2000f8e0206 */
[----:B------:R-:W-:Y:S01]  /*8ca0*/  LOP3.LUT R8, R8, R15, RZ, 0x3c, !PT ;  /* 0x0000000f08087212 */ /* 0x000fe200078e3cff */
[----:B------:R-:W5:Y:S01]  /*8cb0*/  LD.E.128 R24, desc[UR54][R24.64] ;  /* 0x0000003618187980 */ /* 0x000f62000c101d00 */
[----:B------:R-:W-:Y:S01]  /*8cc0*/  LOP3.LUT R6, R4, R11, RZ, 0x3c, !PT ;  /* 0x0000000b04067212 */ /* 0x000fe200078e3cff */
[----:B------:R-:W-:Y:S01]  /*8cd0*/  IMAD.WIDE.U32 R20, R17, UR4, R20 ;  /* 0x0000000411147c25 */ /* 0x000fe2000f8e0014 */
[----:B------:R-:W-:Y:S01]  /*8ce0*/  ULDC UR4, c[0x0][0xa8c] ;  /* 0x0002a30000047ab9 */ /* 0x000fe20000000800 */
[----:B------:R-:W5:Y:S01]  /*8cf0*/  LD.E.128 R12, desc[UR54][R12.64] ;  /* 0x000000360c0c7980 */ /* 0x000f62000c101d00 */
[----:B------:R-:W-:Y:S01]  /*8d00*/  ISETP.GE.AND P0, PT, R18, UR4, PT ;  /* 0x0000000412007c0c */ /* 0x000fe2000bf06270 */
[----:B0-----:R-:W-:-:S02]  /*8d10*/  VIADD R0, R16, 0x30 ;  /* 0x0000003010007836 */ /* 0x001fc40000000000 */
[----:B------:R-:W5:Y:S01]  /*8d20*/  LD.E.128 R8, desc[UR54][R8.64] ;  /* 0x0000003608087980 */ /* 0x000f62000c101d00 */
[----:B------:R-:W-:Y:S02]  /*8d30*/  IMAD R17, R19, -0xc0, R28 ;  /* 0xffffff4013117824 */ /* 0x000fe400078e021c */
[----:B------:R-:W-:Y:S01]  /*8d40*/  VIADD R21, R21, UR6 ;  /* 0x0000000615157c36 */ /* 0x000fe20008000000 */
[----:B------:R-:W5:Y:S01]  /*8d50*/  LD.E.128 R4, desc[UR54][R6.64] ;  /* 0x0000003606047980 */ /* 0x000f62000c101d00 */
[----:B------:R-:W-:Y:S01]  /*8d60*/  ULDC.64 UR6, c[0x0][0xae0] ;  /* 0x0002b80000067ab9 */ /* 0x000fe20000000a00 */
[----:B------:R-:W-:Y:S01]  /*8d70*/  @!PT LDS RZ, [RZ] ;  /* 0x00000000fffff984 */ /* 0x000fe20000000800 */
[----:B------:R-:W-:Y:S01]  /*8d80*/  @!PT LDS RZ, [RZ] ;  /* 0x00000000fffff984 */ /* 0x000fe20000000800 */
[----:B------:R-:W-:Y:S01]  /*8d90*/  @!PT LDS RZ, [RZ] ;  /* 0x00000000fffff984 */ /* 0x000fe20000000800 */
[----:B------:R-:W-:Y:S01]  /*8da0*/  @!PT LDS RZ, [RZ] ;  /* 0x00000000fffff984 */ /* 0x000fe20000000800 */
[----:B------:R0:W-:Y:S06]  /*8db0*/  MEMBAR.ALL.CTA ;  /* 0x0000000000007992 */ /* 0x0001ec0000008000 */
[----:B0-----:R-:W0:Y:S01]  /*8dc0*/  FENCE.VIEW.ASYNC.S ;  /* 0x00000000000073c6 */ /* 0x001e220000000000 */
[----:B------:R-:W-:Y:S01]  /*8dd0*/  UIMAD UR4, UR11, UR6, URZ ;  /* 0x000000060b0472a4 */ /* 0x000fe2000f8e023f */
[----:B------:R-:W-:Y:S01]  /*8de0*/  ISETP.GE.OR P3, PT, R0, R17, P0 ;  /* 0x000000110000720c */ /* 0x000fe20000766670 */
[----:B------:R-:W-:-:S02]  /*8df0*/  IMAD.U32 R33, RZ, RZ, UR6 ;  /* 0x00000006ff217e24 */ /* 0x000fc4000f8e00ff */
[C---:B------:R-:W-:Y:S01]  /*8e00*/  VIADD R0, R16.reuse, 0x60 ;  /* 0x0000006010007836 */ /* 0x040fe20000000000 */
[----:B------:R-:W-:Y:S01]  /*8e10*/  UIMAD UR4, UR43, UR7, UR4 ;  /* 0x000000072b0472a4 */ /* 0x000fe2000f8e0204 */
[----:B------:R-:W-:Y:S02]  /*8e20*/  VIADD R2, R16, 0x90 ;  /* 0x0000009010027836 */ /* 0x000fe40000000000 */
[----:B------:R-:W-:Y:S01]  /*8e30*/  IMAD.WIDE.U32 R20, R33, UR43, R20 ;  /* 0x0000002b21147c25 */ /* 0x000fe2000f8e0014 */
[-C--:B------:R-:W-:Y:S01]  /*8e40*/  ISETP.GE.OR P1, PT, R0, R17.reuse, P0 ;  /* 0x000000110000720c */ /* 0x080fe20000726670 */
[----:B------:R-:W-:Y:S01]  /*8e50*/  ULDC.64 UR6, c[0x0][0xae8] ;  /* 0x0002ba0000067ab9 */ /* 0x000fe20000000a00 */
[-C--:B------:R-:W-:Y:S01]  /*8e60*/  ISETP.GE.OR P2, PT, R2, R17.reuse, P0 ;  /* 0x000000110200720c */ /* 0x080fe20000746670 */
[----:B------:R-:W-:Y:S01]  /*8e70*/  VIADD R21, R21, UR4 ;  /* 0x0000000415157c36 */ /* 0x000fe20008000000 */
[----:B------:R-:W-:Y:S01]  /*8e80*/  ISETP.GE.OR P0, PT, R16, R17, P0 ;  /* 0x000000111000720c */ /* 0x000fe20000706670 */
[----:B------:R-:W-:-:S02]  /*8e90*/  UIMAD UR4, UR41, UR6, URZ ;  /* 0x00000006290472a4 */ /* 0x000fc4000f8e023f */
[----:B------:R-:W-:Y:S01]  /*8ea0*/  MOV R35, UR6 ;  /* 0x0000000600237c02 */ /* 0x000fe20008000f00 */
[----:B------:R-:W-:Y:S01]  /*8eb0*/  VIADD R3, R3, 0x13220 ;  /* 0x0001322003037836 */ /* 0x000fe20000000000 */
[----:B------:R-:W-:-:S03]  /*8ec0*/  UIMAD UR4, UR40, UR7, UR4 ;  /* 0x00000007280472a4 */ /* 0x000fc6000f8e0204 */
[----:B------:R-:W-:Y:S01]  /*8ed0*/  IMAD.WIDE.U32 R34, R35, UR40, R20 ;  /* 0x0000002823227c25 */ /* 0x000fe2000f8e0014 */
[----:B------:R-:W-:Y:S02]  /*8ee0*/  PRMT R3, RZ, 0x654, R3 ;  /* 0x00000654ff037816 */ /* 0x000fe40000000003 */
[--C-:B------:R-:W-:Y:S01]  /*8ef0*/  SHF.R.S32.HI R17, RZ, 0x1f, R16.reuse ;  /* 0x0000001fff117819 */ /* 0x100fe20000011410 */
[----:B------:R-:W-:Y:S01]  /*8f00*/  VIADD R37, R35, UR4 ;  /* 0x0000000423257c36 */ /* 0x000fe20008000000 */
[----:B0-----:R0:W-:Y:S01]  /*8f10*/  SYNCS.ARRIVE.TRANS64.RED.A1T0 RZ, [R3+URZ], RZ ;  /* 0x000000ff03ff79a7 */ /* 0x0011e2000810043f */
[----:B------:R-:W-:Y:S01]  /*8f20*/  BSSY B1, `(.L_x_147) ;  /* 0x000000e000017945 */ /* 0x000fe20003800000 */
[----:B------:R-:W-:-:S03]  /*8f30*/  IMAD.WIDE R32, R19, 0xc0, R16 ;  /* 0x000000c013207825 */ /* 0x000fc600078e0210 */
[----:B------:R-:W-:Y:S05]  /*8f40*/  @P0 BRA `(.L_x_148) ;  /* 0x00000000002c0947 */ /* 0x000fea0003800000 */
[----:B------:R-:W-:Y:S01]  /*8f50*/  ULDC.64 UR6, c[0x0][0xad8] ;  /* 0x0002b60000067ab9 */ /* 0x000fe20000000a00 */
[----:B------:R-:W-:Y:S02]  /*8f60*/  IMAD.MOV.U32 R2, RZ, RZ, R34 ;  /* 0x000000ffff027224 */ /* 0x000fe400078e0022 */
[----:B------:R-:W-:Y:S02]  /*8f70*/  IMAD R19, R33, UR6, RZ ;  /* 0x0000000621137c24 */ /* 0x000fe4000f8e02ff */
[----:B0-----:R-:W-:Y:S02]  /*8f80*/  IMAD.MOV.U32 R3, RZ, RZ, R37 ;  /* 0x000000ffff037224 */ /* 0x001fe400078e0025 */
[C---:B------:R-:W-:Y:S02]  /*8f90*/  IMAD R19, R32.reuse, UR7, R19 ;  /* 0x0000000720137c24 */ /* 0x040fe4000f8e0213 */
[----:B------:R-:W-:Y:S01]  /*8fa0*/  IMAD.WIDE.U32 R2, R32, UR6, R2 ;  /* 0x0000000620027c25 */ /* 0x000fe2000f8e0002 */
[----:B------:R-:W-:-:S03]  /*8fb0*/  ULDC.64 UR6, c[0x0][0xa80] ;  /* 0x0002a00000067ab9 */ /* 0x000fc60000000a00 */
[----:B------:R-:W-:Y:S01]  /*8fc0*/  IMAD.IADD R3, R3, 0x1, R19 ;  /* 0x0000000103037824 */ /* 0x000fe200078e0213 */
[----:B------:R-:W-:-:S04]  /*8fd0*/  LEA R20, P0, R2, UR6, 0x1 ;  /* 0x0000000602147c11 */ /* 0x000fc8000f8008ff */
[----:B------:R-:W-:-:S05]  /*8fe0*/  LEA.HI.X R21, R2, UR7, R3, 0x1, P0 ;  /* 0x0000000702157c11 */ /* 0x000fca00080f0c03 */
[----:B-----5:R1:W-:Y:S04]  /*8ff0*/  STG.E.128 desc[UR54][R20.64], R24 ;  /* 0x0000001814007986 */ /* 0x0203e8000c101d36 */
.L_x_148:
[----:B------:R-:W-:Y:S05]  /*9000*/  BSYNC B1 ;  /* 0x0000000000017941 */ /* 0x000fea0003800000 */
.L_x_147:
[----:B------:R-:W-:Y:S04]  /*9010*/  BSSY B1, `(.L_x_149) ;  /* 0x000000f000017945 */ /* 0x000fe80003800000 */
[----:B------:R-:W-:Y:S05]  /*9020*/  @P3 BRA `(.L_x_150) ;  /* 0x0000000000343947 */ /* 0x000fea0003800000 */
[----:B------:R-:W-:Y:S01]  /*9030*/  IADD3 R19, P0, R32, 0x30, RZ ;  /* 0x0000003020137810 */ /* 0x000fe20007f1e0ff */
[----:B------:R-:W-:Y:S01]  /*9040*/  ULDC.64 UR6, c[0x0][0xad8] ;  /* 0x0002b60000067ab9 */ /* 0x000fe20000000a00 */
[----:B------:R-:W-:Y:S01]  /*9050*/  MOV R2, R34 ;  /* 0x0000002200027202 */ /* 0x000fe20000000f00 */
[----:B0-----:R-:W-:Y:S02]  /*9060*/  IMAD.MOV.U32 R3, RZ, RZ, R37 ;  /* 0x000000ffff037224 */ /* 0x001fe400078e0025 */
[----:B------:R-:W-:Y:S02]  /*9070*/  IMAD.X R0, RZ, RZ, R33, P0 ;  /* 0x000000ffff007224 */ /* 0x000fe400000e0621 */
[----:B------:R-:W-:-:S04]  /*9080*/  IMAD.WIDE.U32 R2, R19, UR6, R2 ;  /* 0x0000000613027c25 */ /* 0x000fc8000f8e0002 */
[----:B------:R-:W-:-:S04]  /*9090*/  IMAD R0, R0, UR6, RZ ;  /* 0x0000000600007c24 */ /* 0x000fc8000f8e02ff */
[----:B------:R-:W-:Y:S01]  /*90a0*/  IMAD R19, R19, UR7, R0 ;  /* 0x0000000713137c24 */ /* 0x000fe2000f8e0200 */
[----:B------:R-:W-:Y:S02]  /*90b0*/  ULDC.64 UR6, c[0x0][0xa80] ;  /* 0x0002a00000067ab9 */ /* 0x000fe40000000a00 */
[----:B-1----:R-:W-:Y:S01]  /*90c0*/  LEA R20, P0, R2, UR6, 0x1 ;  /* 0x0000000602147c11 */ /* 0x002fe2000f8008ff */
[----:B------:R-:W-:-:S05]  /*90d0*/  IMAD.IADD R3, R3, 0x1, R19 ;  /* 0x0000000103037824 */ /* 0x000fca00078e0213 */
[----:B------:R-:W-:-:S05]  /*90e0*/  LEA.HI.X R21, R2, UR7, R3, 0x1, P0 ;  /* 0x0000000702157c11 */ /* 0x000fca00080f0c03 */
[----:B-----5:R2:W-:Y:S02]  /*90f0*/  STG.E.128 desc[UR54][R20.64], R12 ;  /* 0x0000000c14007986 */ /* 0x0205e4000c101d36 */
.L_x_150:
[----:B------:R-:W-:Y:S05]  /*9100*/  BSYNC B1 ;  /* 0x0000000000017941 */ /* 0x000fea0003800000 */
.L_x_149:
[----:B------:R-:W-:Y:S04]  /*9110*/  BSSY B1, `(.L_x_151) ;  /* 0x000000f000017945 */ /* 0x000fe80003800000 */
[----:B------:R-:W-:Y:S05]  /*9120*/  @P1 BRA `(.L_x_152) ;  /* 0x0000000000341947 */ /* 0x000fea0003800000 */
[----:B--2--5:R-:W-:Y:S01]  /*9130*/  IADD3 R13, P0, R32, 0x60, RZ ;  /* 0x00000060200d7810 */ /* 0x024fe20007f1e0ff */
[----:B------:R-:W-:Y:S01]  /*9140*/  ULDC.64 UR6, c[0x0][0xad8] ;  /* 0x0002b60000067ab9 */ /* 0x000fe20000000a00 */
[----:B------:R-:W-:Y:S02]  /*9150*/  IMAD.MOV.U32 R2, RZ, RZ, R34 ;  /* 0x000000ffff027224 */ /* 0x000fe400078e0022 */
[----:B0-----:R-:W-:Y:S02]  /*9160*/  IMAD.MOV.U32 R3, RZ, RZ, R37 ;  /* 0x000000ffff037224 */ /* 0x001fe400078e0025 */
[----:B------:R-:W-:Y:S02]  /*9170*/  IMAD.X R0, RZ, RZ, R33, P0 ;  /* 0x000000ffff007224 */ /* 0x000fe400000e0621 */
[----:B------:R-:W-:-:S04]  /*9180*/  IMAD.WIDE.U32 R2, R13, UR6, R2 ;  /* 0x000000060d027c25 */ /* 0x000fc8000f8e0002 */
[----:B------:R-:W-:-:S04]  /*9190*/  IMAD R0, R0, UR6, RZ ;  /* 0x0000000600007c24 */ /* 0x000fc8000f8e02ff */
[----:B------:R-:W-:Y:S01]  /*91a0*/  IMAD R13, R13, UR7, R0 ;  /* 0x000000070d0d7c24 */ /* 0x000fe2000f8e0200 */
[----:B------:R-:W-:Y:S02]  /*91b0*/  ULDC.64 UR6, c[0x0][0xa80] ;  /* 0x0002a00000067ab9 */ /* 0x000fe40000000a00 */
[----:B------:R-:W-:Y:S01]  /*91c0*/  LEA R12, P0, R2, UR6, 0x1 ;  /* 0x00000006020c7c11 */ /* 0x000fe2000f8008ff */
[----:B------:R-:W-:-:S05]  /*91d0*/  IMAD.IADD R3, R3, 0x1, R13 ;  /* 0x0000000103037824 */ /* 0x000fca00078e020d */
[----:B------:R-:W-:-:S05]  /*91e0*/  LEA.HI.X R13, R2, UR7, R3, 0x1, P0 ;  /* 0x00000007020d7c11 */ /* 0x000fca00080f0c03 */
[----:B------:R3:W-:Y:S02]  /*91f0*/  STG.E.128 desc[UR54][R12.64], R8 ;  /* 0x000000080c007986 */ /* 0x0007e4000c101d36 */
.L_x_152:
[----:B------:R-:W-:Y:S05]  /*9200*/  BSYNC B1 ;  /* 0x0000000000017941 */ /* 0x000fea0003800000 */
.L_x_151:
[----:B------:R-:W-:Y:S05]  /*9210*/  @P2 BRA `(.L_x_153) ;  /* 0x0000000800982947 */ /* 0x000fea0003800000 */
[----:B---3-5:R-:W-:Y:S01]  /*9220*/  IADD3 R9, P0, R32, 0x90, RZ ;  /* 0x0000009020097810 */ /* 0x028fe20007f1e0ff */
[----:B------:R-:W-:Y:S01]  /*9230*/  ULDC.64 UR6, c[0x0][0xad8] ;  /* 0x0002b60000067ab9 */ /* 0x000fe20000000a00 */
[----:B------:R-:W-:Y:S02]  /*9240*/  IMAD.MOV.U32 R2, RZ, RZ, R34 ;  /* 0x000000ffff027224 */ /* 0x000fe400078e0022 */
[----:B------:R-:W-:Y:S01]  /*9250*/  IADD3.X R32, RZ, R33, RZ, P0, !PT ;  /* 0x00000021ff207210 */ /* 0x000fe200007fe4ff */
[----:B0-----:R-:W-:-:S04]  /*9260*/  IMAD.MOV.U32 R3, RZ, RZ, R37 ;  /* 0x000000ffff037224 */ /* 0x001fc800078e0025 */
[----:B------:R-:W-:Y:S02]  /*9270*/  IMAD R32, R32, UR6, RZ ;  /* 0x0000000620207c24 */ /* 0x000fe4000f8e02ff */
[----:B------:R-:W-:-:S04]  /*9280*/  IMAD.WIDE.U32 R2, R9, UR6, R2 ;  /* 0x0000000609027c25 */ /* 0x000fc8000f8e0002 */
[----:B------:R-:W-:Y:S01]  /*9290*/  IMAD R9, R9, UR7, R32 ;  /* 0x0000000709097c24 */ /* 0x000fe2000f8e0220 */
[----:B------:R-:W-:Y:S02]  /*92a0*/  ULDC.64 UR6, c[0x0][0xa80] ;  /* 0x0002a00000067ab9 */ /* 0x000fe40000000a00 */
[----:B------:R-:W-:Y:S01]  /*92b0*/  LEA R8, P0, R2, UR6, 0x1 ;  /* 0x0000000602087c11 */ /* 0x000fe2000f8008ff */
[----:B------:R-:W-:-:S05]  /*92c0*/  IMAD.IADD R3, R3, 0x1, R9 ;  /* 0x0000000103037824 */ /* 0x000fca00078e0209 */
[----:B------:R-:W-:-:S05]  /*92d0*/  LEA.HI.X R9, R2, UR7, R3, 0x1, P0 ;  /* 0x0000000702097c11 */ /* 0x000fca00080f0c03 */
[----:B------:R4:W-:Y:S01]  /*92e0*/  STG.E.128 desc[UR54][R8.64], R4 ;  /* 0x0000000408007986 */ /* 0x0009e2000c101d36 */
[----:B------:R-:W-:Y:S05]  /*92f0*/  BRA `(.L_x_153) ;  /* 0x0000000800607947 */ /* 0x000fea0003800000 */
.L_x_145:
[----:B------:R-:W-:Y:S01]  /*9300*/  ULDC.64 UR6, c[0x0][0xbd8] ;  /* 0x0002f60000067ab9 */ /* 0x000fe20000000a00 */
[----:B------:R-:W-:Y:S01]  /*9310*/  IMAD.MOV.U32 R7, RZ, RZ, RZ ;  /* 0x000000ffff077224 */ /* 0x000fe200078e00ff */
[----:B------:R-:W-:Y:S02]  /*9320*/  UISETP.NE.U32.AND UP0, UPT, UR6, URZ, UPT ;  /* 0x0000003f0600728c */ /* 0x000fe4000bf05070 */
[----:B------:R-:W-:Y:S01]  /*9330*/  ULEA UR6, UP1, UR40, UR6, 0x2 ;  /* 0x0000000628067291 */ /* 0x000fe2000f82103f */
[----:B------:R-:W0:Y:S01]  /*9340*/  S2R R4, SR_TID.X ;  /* 0x0000000000047919 */ /* 0x000e220000002100 */
[----:B------:R-:W-:Y:S02]  /*9350*/  UISETP.NE.AND.EX UP0, UPT, UR7, URZ, UPT, UP0 ;  /* 0x0000003f0700728c */ /* 0x000fe4000bf05300 */
[----:B------:R-:W-:Y:S02]  /*9360*/  ULEA.HI.X UR7, UR40, UR7, UR41, 0x2, UP1 ;  /* 0x0000000728077291 */ /* 0x000fe400088f1429 */
[----:B------:R-:W-:Y:S01]  /*9370*/  IMAD.U32 R2, RZ, RZ, UR6 ;  /* 0x00000006ff027e24 */ /* 0x000fe2000f8e00ff */
[----:B------:R-:W1:Y:S01]  /*9380*/  LDC R0, c[0x0][0xa88] ;  /* 0x0002a200ff007b82 */ /* 0x000e620000000800 */
[----:B------:R-:W-:-:S02]  /*9390*/  PLOP3.LUT P1, PT, PT, PT, UP0, 0x80, 0x0 ;  /* 0x000000000000781c */ /* 0x000fc40003f2f008 */
[----:B------:R-:W-:Y:S01]  /*93a0*/  IMAD.U32 R3, RZ, RZ, UR7 ;  /* 0x00000007ff037e24 */ /* 0x000fe2000f8e00ff */
[----:B------:R-:W-:Y:S02]  /*93b0*/  ULDC.64 UR6, c[0x0][0xbe0] ;  /* 0x0002f80000067ab9 */ /* 0x000fe40000000a00 */
[----:B------:R-:W-:-:S04]  /*93c0*/  UISETP.NE.U32.AND UP1, UPT, UR6, URZ, UPT ;  /* 0x0000003f0600728c */ /* 0x000fc8000bf25070 */
[----:B------:R-:W-:-:S04]  /*93d0*/  UISETP.NE.AND.EX UP1, UPT, UR7, URZ, UPT, UP1 ;  /* 0x0000003f0700728c */ /* 0x000fc8000bf25310 */
[----:B------:R2:W5:Y:S02]  /*93e0*/  @P1 LDG.E R7, desc[UR54][R2.64] ;  /* 0x0000003602071981 */ /* 0x000564000c1e1900 */
[----:B------:R-:W-:-:S05]  /*93f0*/  PLOP3.LUT P2, PT, PT, PT, UP1, 0x80, 0x0 ;  /* 0x000000000000781c */ /* 0x000fca0003f4f018 */
[----:B------:R-:W-:Y:S02]  /*9400*/  @UP1 ULDC.64 UR6, c[0x0][0xbe0] ;  /* 0x0002f80000061ab9 */ /* 0x000fe40000000a00 */
[----:B------:R-:W-:Y:S01]  /*9410*/  @UP1 UIMAD.WIDE UR6, UR40, 0x4, UR6 ;  /* 0x00000004280618a5 */ /* 0x000fe2000f8e0206 */
[----:B0-----:R-:W-:-:S05]  /*9420*/  IADD3 R6, R4, -0x80, RZ ;  /* 0xffffff8004067810 */ /* 0x001fca0007ffe0ff */
[----:B------:R-:W-:Y:S02]  /*9430*/  IMAD.U32 R4, RZ, RZ, UR6 ;  /* 0x00000006ff047e24 */ /* 0x000fe4000f8e00ff */
[----:B------:R-:W-:-:S05]  /*9440*/  IMAD.U32 R5, RZ, RZ, UR7 ;  /* 0x00000007ff057e24 */ /* 0x000fca000f8e00ff */
[----:B-1----:R2:W5:Y:S01]  /*9450*/  @P2 LDG.E R0, desc[UR54][R4.64] ;  /* 0x0000003604002981 */ /* 0x002562000c1e1900 */
[----:B------:R-:W-:Y:S01]  /*9460*/  ISETP.GT.AND P0, PT, R6, 0xbf, PT ;  /* 0x000000bf0600780c */ /* 0x000fe20003f04270 */
[----:B------:R-:W-:-:S12]  /*9470*/  @P2 BRA `(.L_x_154) ;  /* 0x0000000000102947 */ /* 0x000fd80003800000 */
[----:B------:R-:W-:Y:S05]  /*9480*/  @!P1 BRA `(.L_x_154) ;  /* 0x00000000000c9947 */ /* 0x000fea0003800000 */
[----:B--2---:R-:W2:Y:S04]  /*9490*/  LDG.E R5, desc[UR54][R2.64] ;  /* 0x0000003602057981 */ /* 0x004ea8000c1e1900 */
[----:B-----5:R-:W2:Y:S02]  /*94a0*/  LDG.E R0, desc[UR54][R2.64+0x4] ;  /* 0x0000043602007981 */ /* 0x020ea4000c1e1900 */
[----:B--2---:R-:W-:-:S07]  /*94b0*/  IMAD.IADD R0, R0, 0x1, -R5 ;  /* 0x0000000100007824 */ /* 0x004fce00078e0a05 */
.L_x_154:
[----:B------:R-:W-:Y:S01]  /*94c0*/  USHF.R.S32.HI UR7, URZ, 0x1f, UR43 ;  /* 0x0000001f3f077899 */ /* 0x000fe2000801142b */
[----:B------:R-:W-:Y:S01]  /*94d0*/  BSSY B1, `(.L_x_155) ;  /* 0x000001e000017945 */ /* 0x000fe20003800000 */
[----:B------:R-:W-:Y:S01]  /*94e0*/  USEL UR40, UR40, URZ, !UP0 ;  /* 0x0000003f28287287 */ /* 0x000fe2000c000000 */
[----:B------:R-:W-:Y:S01]  /*94f0*/  SHF.R.S32.HI R9, RZ, 0x1f, R18 ;  /* 0x0000001fff097819 */ /* 0x000fe20000011412 */
[----:B------:R-:W-:Y:S01]  /*9500*/  USEL UR41, UR41, URZ, !UP0 ;  /* 0x0000003f29297287 */ /* 0x000fe2000c000000 */
[----:B-----5:R-:W-:Y:S01]  /*9510*/  SHF.R.S32.HI R6, RZ, 0x1f, R7 ;  /* 0x0000001fff067819 */ /* 0x020fe20000011407 */
[----:B------:R-:W-:Y:S10]  /*9520*/  @P0 BRA `(.L_x_156) ;  /* 0x0000000000600947 */ /* 0x000ff40003800000 */
[----:B--2---:R-:W0:Y:S02]  /*9530*/  S2R R2, SR_TID.X ;  /* 0x0000000000027919 */ /* 0x004e240000002100 */
[----:B0-----:R-:W-:-:S04]  /*9540*/  IMAD R2, R19, 0xc0, R2 ;  /* 0x000000c013027824 */ /* 0x001fc800078e0202 */
[----:B------:R-:W-:-:S05]  /*9550*/  VIADD R3, R2, 0xffffff80 ;  /* 0xffffff8002037836 */ /* 0x000fca0000000000 */
[----:B------:R-:W-:-:S13]  /*9560*/  ISETP.GE.AND P0, PT, R3, R0, PT ;  /* 0x000000000300720c */ /* 0x000fda0003f06270 */
[----:B------:R-:W-:Y:S05]  /*9570*/  @P0 BRA `(.L_x_156) ;  /* 0x00000000004c0947 */ /* 0x000fea0003800000 */
[C---:B------:R-:W-:Y:S01]  /*9580*/  IADD3 R2, P0, R3.reuse, R7, RZ ;  /* 0x0000000703027210 */ /* 0x040fe20007f1e0ff */
[----:B------:R-:W-:Y:S02]  /*9590*/  ULDC.64 UR8, c[0x0][0xb70] ;  /* 0x0002dc0000087ab9 */ /* 0x000fe40000000a00 */
[----:B------:R-:W-:Y:S01]  /*95a0*/  UIMAD UR4, UR7, UR8, URZ ;  /* 0x00000008070472a4 */ /* 0x000fe2000f8e023f */
[----:B------:R-:W-:Y:S01]  /*95b0*/  LEA.HI.X.SX32 R3, R3, R6, 0x1, P0 ;  /* 0x0000000603037211 */ /* 0x000fe200000f0eff */
[----:B------:R-:W-:Y:S02]  /*95c0*/  IMAD.U32 R5, RZ, RZ, UR8 ;  /* 0x00000008ff057e24 */ /* 0x000fe4000f8e00ff */
[----:B------:R-:W-:Y:S02]  /*95d0*/  UIMAD UR4, UR43, UR9, UR4 ;  /* 0x000000092b0472a4 */ /* 0x000fe4000f8e0204 */
[----:B------:R-:W-:Y:S01]  /*95e0*/  IMAD.WIDE.U32 R2, R5, UR43, R2 ;  /* 0x0000002b05027c25 */ /* 0x000fe2000f8e0002 */
[----:B------:R-:W-:-:S02]  /*95f0*/  ULDC.64 UR8, c[0x0][0xb78] ;  /* 0x0002de0000087ab9 */ /* 0x000fc40000000a00 */
[----:B------:R-:W-:Y:S02]  /*9600*/  UIMAD UR6, UR41, UR8, URZ ;  /* 0x00000008290672a4 */ /* 0x000fe4000f8e023f */
[----:B------:R-:W-:Y:S01]  /*9610*/  MOV R5, UR8 ;  /* 0x0000000800057c02 */ /* 0x000fe20008000f00 */
[----:B------:R-:W-:Y:S01]  /*9620*/  VIADD R3, R3, UR4 ;  /* 0x0000000403037c36 */ /* 0x000fe20008000000 */
[----:B------:R-:W-:-:S03]  /*9630*/  UIMAD UR6, UR40, UR9, UR6 ;  /* 0x00000009280672a4 */ /* 0x000fc6000f8e0206 */
[----:B------:R-:W-:Y:S01]  /*9640*/  IMAD.WIDE.U32 R2, R5, UR40, R2 ;  /* 0x0000002805027c25 */ /* 0x000fe2000f8e0002 */
[----:B------:R-:W-:-:S03]  /*9650*/  ULDC.64 UR8, c[0x0][0xb40] ;  /* 0x0002d00000087ab9 */ /* 0x000fc60000000a00 */
[----:B------:R-:W-:Y:S01]  /*9660*/  VIADD R3, R3, UR6 ;  /* 0x0000000603037c36 */ /* 0x000fe20008000000 */
[----:B------:R-:W-:-:S04]  /*9670*/  LEA R4, P0, R2, UR8, 0x2 ;  /* 0x0000000802047c11 */ /* 0x000fc8000f8010ff */
[----:B------:R-:W-:Y:S01]  /*9680*/  LEA.HI.X R5, R2, UR9, R3, 0x2, P0 ;  /* 0x0000000902057c11 */ /* 0x000fe200080f1403 */
[----:B------:R-:W-:-:S05]  /*9690*/  IMAD.MOV.U32 R3, RZ, RZ, -0x800000 ;  /* 0xff800000ff037424 */ /* 0x000fca00078e00ff */
[----:B------:R0:W-:Y:S03]  /*96a0*/  STG.E desc[UR54][R4.64], R3 ;  /* 0x0000000304007986 */ /* 0x0001e6000c101936 */
.L_x_156:
[----:B------:R-:W-:Y:S05]  /*96b0*/  BSYNC B1 ;  /* 0x0000000000017941 */ /* 0x000fea0003800000 */
.L_x_155:
[----:B------:R-:W-:Y:S01]  /*96c0*/  ULDC.64 UR8, c[0x0][0xaa0] ;  /* 0x0002a80000087ab9 */ /* 0x000fe20000000a00 */
[----:B--2---:R-:W-:Y:S01]  /*96d0*/  IMAD.MOV.U32 R2, RZ, RZ, R18 ;  /* 0x000000ffff027224 */ /* 0x004fe200078e0012 */
[----:B------:R-:W-:Y:S01]  /*96e0*/  ULDC UR6, c[0x0][0xa8c] ;  /* 0x0002a30000067ab9 */ /* 0x000fe20000000800 */
[----:B0-----:R-:W-:Y:S01]  /*96f0*/  IMAD.MOV.U32 R3, RZ, RZ, R9 ;  /* 0x000000ffff037224 */ /* 0x001fe200078e0009 */
[----:B------:R-:W-:Y:S01]  /*9700*/  ISETP.GE.AND P0, PT, R18, UR6, PT ;  /* 0x0000000612007c0c */ /* 0x000fe2000bf06270 */
[----:B------:R-:W-:Y:S01]  /*9710*/  IMAD R4, R6, UR8, RZ ;  /* 0x0000000806047c24 */ /* 0x000fe2000f8e02ff */
[----:B------:R-:W-:Y:S01]  /*9720*/  BSSY B1, `(.L_x_157) ;  /* 0x0000027000017945 */ /* 0x000fe20003800000 */
[----:B------:R-:W-:-:S04]  /*9730*/  IMAD.WIDE.U32 R2, R7, UR8, R2 ;  /* 0x0000000807027c25 */ /* 0x000fc8000f8e0002 */
[----:B------:R-:W-:Y:S01]  /*9740*/  IMAD R7, R7, UR9, R4 ;  /* 0x0000000907077c24 */ /* 0x000fe2000f8e0204 */
[----:B------:R-:W-:Y:S01]  /*9750*/  ULDC.64 UR8, c[0x0][0xae0] ;  /* 0x0002b80000087ab9 */ /* 0x000fe20000000a00 */
[C---:B------:R-:W-:Y:S01]  /*9760*/  VIADD R4, R16.reuse, 0x30 ;  /* 0x0000003010047836 */ /* 0x040fe20000000000 */
[----:B------:R-:W-:Y:S01]  /*9770*/  UIMAD UR4, UR7, UR8, URZ ;  /* 0x00000008070472a4 */ /* 0x000fe2000f8e023f */
[----:B------:R-:W-:Y:S02]  /*9780*/  IMAD R5, R19, -0xc0, R0 ;  /* 0xffffff4013057824 */ /* 0x000fe400078e0200 */
[----:B------:R-:W-:Y:S01]  /*9790*/  IMAD.IADD R3, R3, 0x1, R7 ;  /* 0x0000000103037824 */ /* 0x000fe200078e0207 */
[----:B------:R-:W-:Y:S01]  /*97a0*/  MOV R7, UR8 ;  /* 0x0000000800077c02 */ /* 0x000fe20008000f00 */
[----:B------:R-:W-:Y:S01]  /*97b0*/  VIADD R0, R16, 0x60 ;  /* 0x0000006010007836 */ /* 0x000fe20000000000 */
[----:B------:R-:W-:Y:S01]  /*97c0*/  ISETP.GE.OR P3, PT, R4, R5, P0 ;  /* 0x000000050400720c */ /* 0x000fe20000766670 */
[----:B------:R-:W-:Y:S01]  /*97d0*/  VIADD R4, R16, 0x90 ;  /* 0x0000009010047836 */ /* 0x000fe20000000000 */
[----:B------:R-:W-:-:S02]  /*97e0*/  UIMAD UR4, UR43, UR9, UR4 ;  /* 0x000000092b0472a4 */ /* 0x000fc4000f8e0204 */
[----:B------:R-:W-:Y:S01]  /*97f0*/  IMAD.WIDE.U32 R2, R7, UR43, R2 ;  /* 0x0000002b07027c25 */ /* 0x000fe2000f8e0002 */
[-C--:B------:R-:W-:Y:S01]  /*9800*/  ISETP.GE.OR P1, PT, R0, R5.reuse, P0 ;  /* 0x000000050000720c */ /* 0x080fe20000726670 */
[----:B------:R-:W-:Y:S01]  /*9810*/  ULDC.64 UR6, c[0x0][0xae8] ;  /* 0x0002ba0000067ab9 */ /* 0x000fe20000000a00 */
[-C--:B------:R-:W-:Y:S01]  /*9820*/  ISETP.GE.OR P2, PT, R4, R5.reuse, P0 ;  /* 0x000000050400720c */ /* 0x080fe20000746670 */
[----:B------:R-:W-:Y:S01]  /*9830*/  IMAD.U32 R9, RZ, RZ, UR6 ;  /* 0x00000006ff097e24 */ /* 0x000fe2000f8e00ff */
[----:B------:R-:W-:Y:S01]  /*9840*/  ISETP.GE.OR P0, PT, R16, R5, P0 ;  /* 0x000000051000720c */ /* 0x000fe20000706670 */
[----:B------:R-:W-:Y:S01]  /*9850*/  VIADD R3, R3, UR4 ;  /* 0x0000000403037c36 */ /* 0x000fe20008000000 */
[----:B------:R-:W-:Y:S01]  /*9860*/  UIMAD UR4, UR41, UR6, URZ ;  /* 0x00000006290472a4 */ /* 0x000fe2000f8e023f */
[--C-:B------:R-:W-:Y:S01]  /*9870*/  SHF.R.S32.HI R7, RZ, 0x1f, R16.reuse ;  /* 0x0000001fff077819 */ /* 0x100fe20000011410 */
[----:B------:R-:W-:Y:S02]  /*9880*/  IMAD.MOV.U32 R6, RZ, RZ, R16 ;  /* 0x000000ffff067224 */ /* 0x000fe400078e0010 */
[----:B------:R-:W-:-:S02]  /*9890*/  UIMAD UR4, UR40, UR7, UR4 ;  /* 0x00000007280472a4 */ /* 0x000fc4000f8e0204 */
[----:B------:R-:W-:-:S04]  /*98a0*/  IMAD.WIDE.U32 R4, R9, UR40, R2 ;  /* 0x0000002809047c25 */ /* 0x000fc8000f8e0002 */
[----:B------:R-:W-:-:S04]  /*98b0*/  IMAD.WIDE R6, R19, 0xc0, R6 ;  /* 0x000000c013067825 */ /* 0x000fc800078e0206 */
[----:B------:R-:W-:Y:S01]  /*98c0*/  VIADD R11, R5, UR4 ;  /* 0x00000004050b7c36 */ /* 0x000fe20008000000 */
[----:B------:R-:W-:Y:S06]  /*98d0*/  @P0 BRA `(.L_x_158) ;  /* 0x00000000002c0947 */ /* 0x000fec0003800000 */
[----:B------:R-:W-:Y:S01]  /*98e0*/  ULDC.64 UR6, c[0x0][0xad8] ;  /* 0x0002b60000067ab9 */ /* 0x000fe20000000a00 */
[----:B------:R-:W-:Y:S01]  /*98f0*/  MOV R2, R4 ;  /* 0x0000000400027202 */ /* 0x000fe20000000f00 */
[----:B------:R-:W-:Y:S02]  /*9900*/  IMAD R9, R7, UR6, RZ ;  /* 0x0000000607097c24 */ /* 0x000fe4000f8e02ff */
[----:B------:R-:W-:Y:S02]  /*9910*/  IMAD.MOV.U32 R3, RZ, RZ, R11 ;  /* 0x000000ffff037224 */ /* 0x000fe400078e000b */
[C---:B------:R-:W-:Y:S02]  /*9920*/  IMAD R9, R6.reuse, UR7, R9 ;  /* 0x0000000706097c24 */ /* 0x040fe4000f8e0209 */
[----:B------:R-:W-:Y:S01]  /*9930*/  IMAD.WIDE.U32 R2, R6, UR6, R2 ;  /* 0x0000000606027c25 */ /* 0x000fe2000f8e0002 */
[----:B------:R-:W-:-:S03]  /*9940*/  ULDC.64 UR6, c[0x0][0xa80] ;  /* 0x0002a00000067ab9 */ /* 0x000fc60000000a00 */
[----:B------:R-:W-:Y:S01]  /*9950*/  IMAD.IADD R3, R3, 0x1, R9 ;  /* 0x0000000103037824 */ /* 0x000fe200078e0209 */
[----:B------:R-:W-:-:S04]  /*9960*/  LEA R8, P0, R2, UR6, 0x1 ;  /* 0x0000000602087c11 */ /* 0x000fc8000f8008ff */
[----:B------:R-:W-:-:S05]  /*9970*/  LEA.HI.X R9, R2, UR7, R3, 0x1, P0 ;  /* 0x0000000702097c11 */ /* 0x000fca00080f0c03 */
[----:B------:R0:W-:Y:S04]  /*9980*/  STG.E.128 desc[UR54][R8.64], RZ ;  /* 0x000000ff08007986 */ /* 0x0001e8000c101d36 */
.L_x_158:
[----:B------:R-:W-:Y:S05]  /*9990*/  BSYNC B1 ;  /* 0x0000000000017941 */ /* 0x000fea0003800000 */
.L_x_157:
[----:B------:R-:W-:Y:S04]  /*99a0*/  BSSY B1, `(.L_x_159) ;  /* 0x000000f000017945 */ /* 0x000fe80003800000 */
[----:B------:R-:W-:Y:S05]  /*99b0*/  @P3 BRA `(.L_x_160) ;  /* 0x0000000000343947 */ /* 0x000fea0003800000 */
[----:B0-----:R-:W-:Y:S01]  /*99c0*/  IADD3 R9, P0, R6, 0x30, RZ ;  /* 0x0000003006097810 */ /* 0x001fe20007f1e0ff */
[----:B------:R-:W-:Y:S01]  /*99d0*/  ULDC.64 UR6, c[0x0][0xad8] ;  /* 0x0002b60000067ab9 */ /* 0x000fe20000000a00 */
[----:B------:R-:W-:Y:S02]  /*99e0*/  IMAD.MOV.U32 R2, RZ, RZ, R4 ;  /* 0x000000ffff027224 */ /* 0x000fe400078e0004 */
[----:B------:R-:W-:Y:S02]  /*99f0*/  IMAD.MOV.U32 R3, RZ, RZ, R11 ;  /* 0x000000ffff037224 */ /* 0x000fe400078e000b */
        /* <DEDUP_REMOVED lines=8> */
[----:B------:R1:W-:Y:S02]  /*9a80*/  STG.E.128 desc[UR54][R8.64], RZ ;  /* 0x000000ff08007986 */ /* 0x0003e4000c101d36 */
.L_x_160:
[----:B------:R-:W-:Y:S05]  /*9a90*/  BSYNC B1 ;  /* 0x0000000000017941 */ /* 0x000fea0003800000 */
.L_x_159:
[----:B------:R-:W-:Y:S04]  /*9aa0*/  BSSY B1, `(.L_x_161) ;  /* 0x000000f000017945 */ /* 0x000fe80003800000 */
[----:B------:R-:W-:Y:S05]  /*9ab0*/  @P1 BRA `(.L_x_162) ;  /* 0x0000000000341947 */ /* 0x000fea0003800000 */
[----:B01----:R-:W-:Y:S01]  /*9ac0*/  IADD3 R9, P0, R6, 0x60, RZ ;  /* 0x0000006006097810 */ /* 0x003fe20007f1e0ff */
[----:B------:R-:W-:Y:S01]  /*9ad0*/  ULDC.64 UR6, c[0x0][0xad8] ;  /* 0x0002b60000067ab9 */ /* 0x000fe20000000a00 */
[----:B------:R-:W-:Y:S02]  /*9ae0*/  IMAD.MOV.U32 R2, RZ, RZ, R4 ;  /* 0x000000ffff027224 */ /* 0x000fe400078e0004 */
[----:B------:R-:W-:Y:S01]  /*9af0*/  IADD3.X R0, RZ, R7, RZ, P0, !PT ;  /* 0x00000007ff007210 */ /* 0x000fe200007fe4ff */
[----:B------:R-:W-:-:S04]  /*9b00*/  IMAD.MOV.U32 R3, RZ, RZ, R11 ;  /* 0x000000ffff037224 */ /* 0x000fc800078e000b */
[----:B------:R-:W-:Y:S02]  /*9b10*/  IMAD R0, R0, UR6, RZ ;  /* 0x0000000600007c24 */ /* 0x000fe4000f8e02ff */
[----:B------:R-:W-:-:S04]  /*9b20*/  IMAD.WIDE.U32 R2, R9, UR6, R2 ;  /* 0x0000000609027c25 */ /* 0x000fc8000f8e0002 */
[----:B------:R-:W-:Y:S01]  /*9b30*/  IMAD R9, R9, UR7, R0 ;  /* 0x0000000709097c24 */ /* 0x000fe2000f8e0200 */
[----:B------:R-:W-:Y:S02]  /*9b40*/  ULDC.64 UR6, c[0x0][0xa80] ;  /* 0x0002a00000067ab9 */ /* 0x000fe40000000a00 */
[----:B------:R-:W-:Y:S01]  /*9b50*/  LEA R8, P0, R2, UR6, 0x1 ;  /* 0x0000000602087c11 */ /* 0x000fe2000f8008ff */
[----:B------:R-:W-:-:S05]  /*9b60*/  IMAD.IADD R3, R3, 0x1, R9 ;  /* 0x0000000103037824 */ /* 0x000fca00078e0209 */
[----:B------:R-:W-:-:S05]  /*9b70*/  LEA.HI.X R9, R2, UR7, R3, 0x1, P0 ;  /* 0x0000000702097c11 */ /* 0x000fca00080f0c03 */
[----:B------:R2:W-:Y:S02]  /*9b80*/  STG.E.128 desc[UR54][R8.64], RZ ;  /* 0x000000ff08007986 */ /* 0x0005e4000c101d36 */
.L_x_162:
[----:B------:R-:W-:Y:S05]  /*9b90*/  BSYNC B1 ;  /* 0x0000000000017941 */ /* 0x000fea0003800000 */
.L_x_161:
[----:B------:R-:W-:Y:S05]  /*9ba0*/  @P2 BRA `(.L_x_153) ;  /* 0x0000000000342947 */ /* 0x000fea0003800000 */
[----:B------:R-:W-:Y:S01]  /*9bb0*/  IADD3 R5, P0, R6, 0x90, RZ ;  /* 0x0000009006057810 */ /* 0x000fe20007f1e0ff */
        /* <DEDUP_REMOVED lines=8> */
[----:B------:R-:W-:Y:S02]  /*9c40*/  LEA R4, P0, R2, UR6, 0x1 ;  /* 0x0000000602047c11 */ /* 0x000fe4000f8008ff */
[----:B------:R-:W-:-:S04]  /*9c50*/  IADD3 R3, R3, R5, RZ ;  /* 0x0000000503037210 */ /* 0x000fc80007ffe0ff */
[----:B------:R-:W-:-:S05]  /*9c60*/  LEA.HI.X R5, R2, UR7, R3, 0x1, P0 ;  /* 0x0000000702057c11 */ /* 0x000fca00080f0c03 */
[----:B------:R3:W-:Y:S02]  /*9c70*/  STG.E.128 desc[UR54][R4.64], RZ ;  /* 0x000000ff04007986 */ /* 0x0007e4000c101d36 */
.L_x_153:
[----:B------:R-:W-:Y:S05]  /*9c80*/  BSYNC B0 ;  /* 0x0000000000007941 */ /* 0x000fea0003800000 */
.L_x_144:
[----:B------:R-:W-:Y:S02]  /*9c90*/  ULDC UR4, c[0x0][0xc14] ;  /* 0x0003050000047ab9 */ /* 0x000fe40000000800 */
[----:B------:R-:W-:-:S13]  /*9ca0*/  ISETP.GE.AND P0, PT, R31, UR4, PT ;  /* 0x000000041f007c0c */ /* 0x000fda000bf06270 */
[----:B------:R-:W-:Y:S05]  /*9cb0*/  @!P0 BRA `(.L_x_163) ;  /* 0xffffff7000308947 */ /* 0x000fea000383ffff */
[----:B------:R-:W-:Y:S05]  /*9cc0*/  EXIT ;  /* 0x000000000000794d */ /* 0x000fea0003800000 */
.L_x_118:
[----:B------:R-:W-:-:S08]  /*9cd0*/  NOP ;  /* 0x0000000000007918 */ /* 0x000fd00000000000 */
[----:B------:R-:W0:-:S00]  /*9ce0*/  USETMAXREG.DEALLOC.CTAPOOL 0x20 ;  /* 0x00000020000079c8 */ /* 0x000e0000080e0500 */
[----:B0-----:R-:W-:-:S06]  /*9cf0*/  LOP3.LUT R0, R0, 0x3, RZ, 0xc0, !PT ;  /* 0x0000000300007812 */ /* 0x001fcc00078ec0ff */
[----:B------:R-:W0:Y:S02]  /*9d00*/  SHFL.IDX PT, R0, R0, RZ, 0x1f ;  /* 0x00001fff00007589 */ /* 0x000e2400000e0000 */
[----:B0-----:R-:W-:Y:S01]  /*9d10*/  ISETP.NE.AND P0, PT, R0, RZ, PT ;  /* 0x000000ff0000720c */ /* 0x001fe20003f05270 */
[----:B------:R-:W-:-:S03]  /*9d20*/  IMAD.MOV.U32 R0, RZ, RZ, RZ ;  /* 0x000000ffff007224 */ /* 0x000fc600078e00ff */
[----:B------:R-:W-:-:S05]  /*9d30*/  P2R R2, PR, RZ, 0x1 ;  /* 0x00000001ff027803 */ /* 0x000fca0000000000 */
[----:B------:R0:W-:Y:S04]  /*9d40*/  STL [R1+0x4], R2 ;  /* 0x0000040201007387 */ /* 0x0001e80000100800 */
[----:B------:R-:W-:Y:S05]  /*9d50*/  @!P0 BRA `(.L_x_164) ;  /* 0x0000000000248947 */ /* 0x000fea0003800000 */
[----:B------:R-:W1:Y:S08]  /*9d60*/  S2UR UR5, SR_CgaCtaId ;  /* 0x00000000000579c3 */ /* 0x000e700000008800 */
[----:B------:R-:W-:Y:S06]  /*9d70*/  BAR.SYNC.DEFER_BLOCKING 0x5, 0x200 ;  /* 0x0148000000007b1d */ /* 0x000fec0000010000 */
[----:B------:R-:W-:-:S02]  /*9d80*/  UMOV UR4, 0x400 ;  /* 0x0000040000047882 */ /* 0x000fc40000000000 */
[----:B-1----:R-:W-:-:S09]  /*9d90*/  ULEA UR4, UR5, UR4, 0x18 ;  /* 0x0000000405047291 */ /* 0x002fd2000f8ec03f */
[----:B------:R-:W1:Y:S02]  /*9da0*/  LDS.128 R24, [UR4+0x132d0] ;  /* 0x0132d004ff187984 */ /* 0x000e640008000c00 */
[----:B-1----:R-:W-:Y:S02]  /*9db0*/  R2UR UR51, R27 ;  /* 0x000000001b3372ca */ /* 0x002fe400000e0000 */
[----:B------:R-:W-:Y:S01]  /*9dc0*/  R2UR UR38, R26 ;  /* 0x000000001a2672ca */ /* 0x000fe200000e0000 */
[----:B------:R-:W-:Y:S06]  /*9dd0*/  BAR.ARV 0x4, 0x200 ;  /* 0x0108000000007b1d */ /* 0x000fec0000002000 */
[----:B------:R-:W-:Y:S08]  /*9de0*/  BRA `(.L_x_165) ;  /* 0x0000000800187947 */ /* 0x000ff00003800000 */
.L_x_164:
[----:B0-----:R-:W0:Y:S01]  /*9df0*/  S2R R2, SR_TID.X ;  /* 0x0000000000027919 */ /* 0x001e220000002100 */
[----:B------:R-:W-:Y:S01]  /*9e00*/  ULDC UR4, c[0x0][0xc14] ;  /* 0x0003050000047ab9 */ /* 0x000fe20000000800 */
[----:B------:R-:W1:Y:S01]  /*9e10*/  LDC R11, c[0x0][0xc10] ;  /* 0x00030400ff0b7b82 */ /* 0x000e620000000800 */
[----:B0-----:R-:W-:-:S04]  /*9e20*/  LOP3.LUT R5, R2, 0x1f, RZ, 0xc0, !PT ;  /* 0x0000001f02057812 */ /* 0x001fc800078ec0ff */
[----:B------:R-:W-:-:S04]  /*9e30*/  ISETP.NE.AND P0, PT, R5, 0x1f, PT ;  /* 0x0000001f0500780c */ /* 0x000fc80003f05270 */
[----:B------:R-:W-:-:S13]  /*9e40*/  ISETP.GE.OR P1, PT, R5, UR4, !P0 ;  /* 0x0000000405007c0c */ /* 0x000fda000c726670 */
[----:B------:R-:W0:Y:S02]  /*9e50*/  @!P1 LDC.64 R2, c[0x0][0xc58] ;  /* 0x00031600ff029b82 */ /* 0x000e240000000a00 */
[----:B0-----:R-:W-:-:S05]  /*9e60*/  @!P1 IMAD.WIDE.U32 R2, R5, 0x4, R2 ;  /* 0x0000000405029825 */ /* 0x001fca00078e0002 */
[----:B------:R-:W2:Y:S01]  /*9e70*/  @!P1 LDG.E R0, desc[UR54][R2.64] ;  /* 0x0000003602009981 */ /* 0x000ea2000c1e1900 */
[C---:B------:R-:W-:Y:S01]  /*9e80*/  ISETP.NE.AND P1, PT, R5.reuse, RZ, PT ;  /* 0x000000ff0500720c */ /* 0x040fe20003f25270 */
[----:B------:R-:W-:Y:S01]  /*9e90*/  UMOV UR51, URZ ;  /* 0x0000003f00337c82 */ /* 0x000fe20008000000 */
[C---:B------:R-:W-:Y:S02]  /*9ea0*/  ISETP.GE.U32.AND P2, PT, R5.reuse, 0x2, PT ;  /* 0x000000020500780c */ /* 0x040fe40003f46070 */
[C---:B------:R-:W-:Y:S02]  /*9eb0*/  ISETP.GE.U32.AND P3, PT, R5.reuse, 0x4, PT ;  /* 0x000000040500780c */ /* 0x040fe40003f66070 */
[C---:B------:R-:W-:Y:S02]  /*9ec0*/  ISETP.GE.U32.AND P4, PT, R5.reuse, 0x8, PT ;  /* 0x000000080500780c */ /* 0x040fe40003f86070 */
[----:B------:R-:W-:Y:S02]  /*9ed0*/  ISETP.GE.U32.AND P5, PT, R5, 0x10, PT ;  /* 0x000000100500780c */ /* 0x000fe40003fa6070 */
[----:B------:R-:W-:Y:S01]  /*9ee0*/  MOV R24, RZ ;  /* 0x000000ff00187202 */ /* 0x000fe20000000f00 */
[----:B--2---:R-:W0:Y:S02]  /*9ef0*/  SHFL.UP PT, R4, R0, 0x1, RZ ;  /* 0x0420000000047989 */ /* 0x004e2400000e00ff */
[----:B0-----:R-:W-:-:S05]  /*9f00*/  SEL R7, R4, RZ, P1 ;  /* 0x000000ff04077207 */ /* 0x001fca0000800000 */
[----:B------:R-:W-:-:S05]  /*9f10*/  IMAD.IADD R7, R0, 0x1, R7 ;  /* 0x0000000100077824 */ /* 0x000fca00078e0207 */
[----:B------:R-:W0:Y:S02]  /*9f20*/  SHFL.UP PT, R4, R7, 0x2, RZ ;  /* 0x0440000007047989 */ /* 0x000e2400000e00ff */
        /* <DEDUP_REMOVED lines=10> */
[----:B------:R-:W-:Y:S02]  /*9fd0*/  IMAD.IADD R6, R2, 0x1, R7 ;  /* 0x0000000102067824 */ /* 0x000fe400078e0207 */
[----:B------:R-:W0:Y:S03]  /*9fe0*/  S2R R7, SR_CTAID.X ;  /* 0x0000000000077919 */ /* 0x000e260000002500 */
[----:B------:R-:W1:Y:S02]  /*9ff0*/  SHFL.IDX PT, R4, R6, 0x1f, 0x1f ;  /* 0x03e01f0006047f89 */ /* 0x000e6400000e0000 */
[----:B-1----:R-:W-:-:S04]  /*a000*/  IMAD R4, R4, R11, RZ ;  /* 0x0000000b04047224 */ /* 0x002fc800078e02ff */
[----:B------:R-:W-:Y:S01]  /*a010*/  IMAD.MOV.U32 R3, RZ, RZ, R4 ;  /* 0x000000ffff037224 */ /* 0x000fe200078e0004 */
[----:B0-----:R-:W-:-:S13]  /*a020*/  ISETP.GT.AND P6, PT, R4, R7, PT ;  /* 0x000000070400720c */ /* 0x001fda0003fc4270 */
[----:B------:R-:W-:Y:S05]  /*a030*/  @P6 BRA `(.L_x_166) ;  /* 0x0000000000a06947 */ /* 0x000fea0003800000 */
[----:B------:R-:W-:Y:S01]  /*a040*/  IMAD.MOV.U32 R4, RZ, RZ, R3 ;  /* 0x000000ffff047224 */ /* 0x000fe200078e0003 */
[----:B------:R-:W-:Y:S01]  /*a050*/  UMOV UR51, URZ ;  /* 0x0000003f00337c82 */ /* 0x000fe20008000000 */
[----:B------:R-:W-:Y:S01]  /*a060*/  ULDC UR6, c[0x0][0xc14] ;  /* 0x0003050000067ab9 */ /* 0x000fe20000000800 */
[----:B------:R-:W-:-:S05]  /*a070*/  ULDC UR5, c[0x0][0xc14] ;  /* 0x0003050000057ab9 */ /* 0x000fca0000000800 */
.L_x_170:
[----:B------:R-:W-:-:S03]  /*a080*/  UIADD3 UR4, UR51, 0x1f, URZ ;  /* 0x0000001f33047890 */ /* 0x000fc6000fffe03f */
[----:B------:R-:W-:Y:S01]  /*a090*/  UMOV UR51, UR5 ;  /* 0x0000000500337c82 */ /* 0x000fe20008000000 */
[----:B------:R-:W-:-:S06]  /*a0a0*/  UISETP.GE.AND UP0, UPT, UR4, UR6, UPT ;  /* 0x000000060400728c */ /* 0x000fcc000bf06270 */
[----:B------:R-:W-:-:S13]  /*a0b0*/  PLOP3.LUT P6, PT, PT, PT, UP0, 0x40, 0x0 ;  /* 0x000000000000781c */ /* 0x000fda0003fce808 */
[----:B------:R-:W-:Y:S05]  /*a0c0*/  @!P6 BRA `(.L_x_167) ;  /* 0x000000040034e947 */ /* 0x000fea0003800000 */
[----:B------:R-:W-:Y:S01]  /*a0d0*/  UMOV UR51, UR4 ;  /* 0x0000000400337c82 */ /* 0x000fe20008000000 */
[----:B------:R-:W-:Y:S01]  /*a0e0*/  BSSY B0, `(.L_x_168) ;  /* 0x0000008000007945 */ /* 0x000fe20003800000 */
[----:B------:R-:W-:Y:S02]  /*a0f0*/  VIADD R9, R5, UR51 ;  /* 0x0000003305097c36 */ /* 0x000fe40008000000 */
[----:B------:R-:W-:-:S03]  /*a100*/  IMAD.MOV.U32 R0, RZ, RZ, RZ ;  /* 0x000000ffff007224 */ /* 0x000fc600078e00ff */
[----:B------:R-:W-:-:S13]  /*a110*/  ISETP.GE.OR P6, PT, R9, UR6, !P0 ;  /* 0x0000000609007c0c */ /* 0x000fda000c7c6670 */
[----:B------:R-:W-:Y:S05]  /*a120*/  @P6 BRA `(.L_x_169) ;  /* 0x00000000000c6947 */ /* 0x000fea0003800000 */
[----:B------:R-:W0:Y:S02]  /*a130*/  LDC.64 R2, c[0x0][0xc58] ;  /* 0x00031600ff027b82 */ /* 0x000e240000000a00 */
[----:B0-----:R-:W-:-:S05]  /*a140*/  IMAD.WIDE R2, R9, 0x4, R2 ;  /* 0x0000000409027825 */ /* 0x001fca00078e0202 */
[----:B------:R0:W5:Y:S02]  /*a150*/  LDG.E R0, desc[UR54][R2.64] ;  /* 0x0000003602007981 */ /* 0x000164000c1e1900 */
.L_x_169:
[----:B------:R-:W-:Y:S05]  /*a160*/  BSYNC B0 ;  /* 0x0000000000007941 */ /* 0x000fea0003800000 */
.L_x_168:
[----:B0----5:R-:W0:Y:S02]  /*a170*/  SHFL.UP PT, R2, R0, 0x1, RZ ;  /* 0x0420000000027989 */ /* 0x021e2400000e00ff */
[----:B0-----:R-:W-:-:S05]  /*a180*/  SEL R3, R2, RZ, P1 ;  /* 0x000000ff02037207 */ /* 0x001fca0000800000 */
[----:B------:R-:W-:-:S05]  /*a190*/  IMAD.IADD R3, R0, 0x1, R3 ;  /* 0x0000000100037824 */ /* 0x000fca00078e0203 */
[----:B------:R-:W0:Y:S02]  /*a1a0*/  SHFL.UP PT, R2, R3, 0x2, RZ ;  /* 0x0440000003027989 */ /* 0x000e2400000e00ff */
[----:B0-----:R-:W-:-:S05]  /*a1b0*/  SEL R2, R2, RZ, P2 ;  /* 0x000000ff02027207 */ /* 0x001fca0001000000 */
[----:B------:R-:W-:-:S05]  /*a1c0*/  IMAD.IADD R2, R3, 0x1, R2 ;  /* 0x0000000103027824 */ /* 0x000fca00078e0202 */
[----:B------:R-:W0:Y:S02]  /*a1d0*/  SHFL.UP PT, R6, R2, 0x4, RZ ;  /* 0x0480000002067989 */ /* 0x000e2400000e00ff */
[----:B0-----:R-:W-:-:S04]  /*a1e0*/  SEL R9, R6, RZ, P3 ;  /* 0x000000ff06097207 */ /* 0x001fc80001800000 */
[----:B------:R-:W-:-:S05]  /*a1f0*/  IADD3 R9, R2, R9, RZ ;  /* 0x0000000902097210 */ /* 0x000fca0007ffe0ff */
[----:B------:R-:W0:Y:S02]  /*a200*/  SHFL.UP PT, R6, R9, 0x8, RZ ;  /* 0x0500000009067989 */ /* 0x000e2400000e00ff */
[----:B0-----:R-:W-:-:S05]  /*a210*/  SEL R6, R6, RZ, P4 ;  /* 0x000000ff06067207 */ /* 0x001fca0002000000 */
[----:B------:R-:W-:-:S05]  /*a220*/  IMAD.IADD R6, R9, 0x1, R6 ;  /* 0x0000000109067824 */ /* 0x000fca00078e0206 */
[----:B------:R-:W0:Y:S02]  /*a230*/  SHFL.UP PT, R8, R6, 0x10, RZ ;  /* 0x0600000006087989 */ /* 0x000e2400000e00ff */
[----:B0-----:R-:W-:-:S05]  /*a240*/  SEL R11, R8, RZ, P5 ;  /* 0x000000ff080b7207 */ /* 0x001fca0002800000 */
[----:B------:R-:W-:Y:S02]  /*a250*/  IMAD.IADD R6, R6, 0x1, R11 ;  /* 0x0000000106067824 */ /* 0x000fe400078e020b */
[----:B------:R-:W0:Y:S03]  /*a260*/  LDC R11, c[0x0][0xc10] ;  /* 0x00030400ff0b7b82 */ /* 0x000e260000000800 */
[----:B------:R-:W0:Y:S02]  /*a270*/  SHFL.IDX PT, R3, R6, 0x1f, 0x1f ;  /* 0x03e01f0006037f89 */ /* 0x000e2400000e0000 */
[----:B0-----:R-:W-:-:S04]  /*a280*/  IMAD R3, R3, R11, RZ ;  /* 0x0000000b03037224 */ /* 0x001fc800078e02ff */
[----:B------:R-:W-:-:S05]  /*a290*/  IMAD.IADD R4, R3, 0x1, R4 ;  /* 0x0000000103047824 */ /* 0x000fca00078e0204 */
[----:B------:R-:W-:-:S13]  /*a2a0*/  ISETP.GT.AND P6, PT, R4, R7, PT ;  /* 0x000000070400720c */ /* 0x000fda0003fc4270 */
[----:B------:R-:W-:Y:S05]  /*a2b0*/  @!P6 BRA `(.L_x_170) ;  /* 0xfffffffc0070e947 */ /* 0x000fea000383ffff */
.L_x_166:
[----:B------:R-:W-:-:S04]  /*a2c0*/  IMAD.IADD R9, R4, 0x1, -R3 ;  /* 0x0000000104097824 */ /* 0x000fc800078e0a03 */
[----:B------:R-:W-:-:S05]  /*a2d0*/  IMAD R2, R6, R11, R9 ;  /* 0x0000000b06027224 */ /* 0x000fca00078e0209 */
[----:B------:R-:W-:-:S13]  /*a2e0*/  ISETP.GT.AND P0, PT, R2, R7, PT ;  /* 0x000000070200720c */ /* 0x000fda0003f04270 */
[----:B------:R-:W-:Y:S02]  /*a2f0*/  VOTEU.ANY UR5, UPT, !P0 ;  /* 0x0000000000057886 */ /* 0x000fe400040e0100 */
[----:B------:R-:W-:Y:S02]  /*a300*/  UPOPC UR4, UR5 ;  /* 0x00000005000472bf */ /* 0x000fe40008000000 */
[----:B------:R-:W-:-:S04]  /*a310*/  ISETP.NE.AND P0, PT, RZ, UR5, PT ;  /* 0x00000005ff007c0c */ /* 0x000fc8000bf05270 */
[----:B------:R-:W-:-:S05]  /*a320*/  IMAD.U32 R13, RZ, RZ, UR4 ;  /* 0x00000004ff0d7e24 */ /* 0x000fca000f8e00ff */
[----:B------:R-:W0:Y:S02]  /*a330*/  SHFL.IDX PT, R0, R0, R13, 0x1f ;  /* 0x00001f0d00007589 */ /* 0x000e2400000e0000 */
[----:B0-----:R-:W-:-:S04]  /*a340*/  IABS R4, R0 ;  /* 0x0000000000047213 */ /* 0x001fc80000000000 */
[----:B------:R-:W0:Y:S08]  /*a350*/  I2F.RP R8, R4 ;  /* 0x0000000400087306 */ /* 0x000e300000209400 */
[----:B0-----:R-:W0:Y:S02]  /*a360*/  MUFU.RCP R8, R8 ;  /* 0x0000000800087308 */ /* 0x001e240000001000 */
[----:B0-----:R-:W-:-:S06]  /*a370*/  VIADD R2, R8, 0xffffffe ;  /* 0x0ffffffe08027836 */ /* 0x001fcc0000000000 */
[----:B------:R0:W1:Y:S01]  /*a380*/  F2I.FTZ.U32.TRUNC.NTZ R3, R2 ;  /* 0x0000000200037305 */ /* 0x000062000021f000 */
[----:B------:R-:W-:Y:S05]  /*a390*/  @!P0 BRA `(.L_x_171) ;  /* 0x00000000000c8947 */ /* 0x000fea0003800000 */
[----:B------:R-:W-:-:S06]  /*a3a0*/  UIADD3 UR5, UR4, -0x1, URZ ;  /* 0xffffffff04057890 */ /* 0x000fcc000fffe03f */
[----:B------:R-:W-:-:S05]  /*a3b0*/  MOV R13, UR5 ;  /* 0x00000005000d7c02 */ /* 0x000fca0008000f00 */
[----:B------:R2:W3:Y:S02]  /*a3c0*/  SHFL.IDX PT, R24, R6, R13, 0x1f ;  /* 0x00001f0d06187589 */ /* 0x0004e400000e0000 */
.L_x_171:
[----:B01----:R-:W-:Y:S01]  /*a3d0*/  IMAD.MOV R2, RZ, RZ, -R3 ;  /* 0x000000ffff027224 */ /* 0x003fe200078e0a03 */
[----:B------:R-:W-:Y:S01]  /*a3e0*/  UIADD3 UR51, UR4, UR51, URZ ;  /* 0x0000003304337290 */ /* 0x000fe2000fffe03f */
[----:B---3--:R-:W-:Y:S02]  /*a3f0*/  IMAD R24, R24, R11, R9 ;  /* 0x0000000b18187224 */ /* 0x008fe400078e0209 */
[----:B------:R-:W-:Y:S01]  /*a400*/  IMAD.MOV.U32 R11, RZ, RZ, R2 ;  /* 0x000000ffff0b7224 */ /* 0x000fe200078e0002 */
[----:B------:R-:W-:Y:S01]  /*a410*/  IABS R2, R0 ;  /* 0x0000000000027213 */ /* 0x000fe20000000000 */
[----:B------:R-:W-:Y:S02]  /*a420*/  IMAD.IADD R9, R7, 0x1, -R24 ;  /* 0x0000000107097824 */ /* 0x000fe400078e0a18 */
[----:B------:R-:W-:Y:S02]  /*a430*/  IMAD R7, R11, R4, RZ ;  /* 0x000000040b077224 */ /* 0x000fe400078e02ff */
[----:B------:R-:W-:Y:S01]  /*a440*/  IMAD.MOV R8, RZ, RZ, -R2 ;  /* 0x000000ffff087224 */ /* 0x000fe200078e0a02 */
[----:B--2---:R-:W-:Y:S01]  /*a450*/  IABS R6, R9 ;  /* 0x0000000900067213 */ /* 0x004fe20000000000 */
[----:B------:R-:W-:-:S04]  /*a460*/  IMAD.MOV.U32 R2, RZ, RZ, RZ ;  /* 0x000000ffff027224 */ /* 0x000fc800078e00ff */
[----:B------:R-:W-:-:S04]  /*a470*/  IMAD.HI.U32 R2, R3, R7, R2 ;  /* 0x0000000703027227 */ /* 0x000fc800078e0002 */
[----:B------:R-:W-:Y:S01]  /*a480*/  IMAD.MOV.U32 R3, RZ, RZ, R6 ;  /* 0x000000ffff037224 */ /* 0x000fe200078e0006 */
[----:B------:R-:W-:-:S03]  /*a490*/  MOV R6, R8 ;  /* 0x0000000800067202 */ /* 0x000fc60000000f00 */
[----:B------:R-:W-:-:S04]  /*a4a0*/  IMAD.HI.U32 R2, R2, R3, RZ ;  /* 0x0000000302027227 */ /* 0x000fc800078e00ff */
[----:B------:R-:W-:-:S05]  /*a4b0*/  IMAD R3, R2, R6, R3 ;  /* 0x0000000602037224 */ /* 0x000fca00078e0203 */
[----:B------:R-:W-:-:S13]  /*a4c0*/  ISETP.GT.U32.AND P1, PT, R4, R3, PT ;  /* 0x000000030400720c */ /* 0x000fda0003f24070 */
[----:B------:R-:W-:Y:S02]  /*a4d0*/  @!P1 IMAD.IADD R3, R3, 0x1, -R4 ;  /* 0x0000000103039824 */ /* 0x000fe400078e0a04 */
[----:B------:R-:W-:Y:S01]  /*a4e0*/  @!P1 VIADD R2, R2, 0x1 ;  /* 0x0000000102029836 */ /* 0x000fe20000000000 */
[----:B------:R-:W-:Y:S02]  /*a4f0*/  ISETP.NE.AND P1, PT, R0, RZ, PT ;  /* 0x000000ff0000720c */ /* 0x000fe40003f25270 */
[----:B------:R-:W-:Y:S02]  /*a500*/  ISETP.GE.U32.AND P0, PT, R3, R4, PT ;  /* 0x000000040300720c */ /* 0x000fe40003f06070 */
[----:B------:R-:W-:-:S04]  /*a510*/  LOP3.LUT R3, R9, R0, RZ, 0x3c, !PT ;  /* 0x0000000009037212 */ /* 0x000fc800078e3cff */
[----:B------:R-:W-:-:S07]  /*a520*/  ISETP.GE.AND P2, PT, R3, RZ, PT ;  /* 0x000000ff0300720c */ /* 0x000fce0003f46270 */
[----:B------:R-:W-:-:S06]  /*a530*/  @P0 VIADD R2, R2, 0x1 ;  /* 0x0000000102020836 */ /* 0x000fcc0000000000 */
[----:B------:R-:W-:Y:S01]  /*a540*/  @!P2 IMAD.MOV R2, RZ, RZ, -R2 ;  /* 0x000000ffff02a224 */ /* 0x000fe200078e0a02 */
[----:B------:R-:W-:-:S04]  /*a550*/  @!P1 LOP3.LUT R2, RZ, R0, RZ, 0x33, !PT ;  /* 0x00000000ff029212 */ /* 0x000fc800078e33ff */
[----:B------:R-:W-:Y:S01]  /*a560*/  R2UR UR38, R2 ;  /* 0x00000000022672ca */ /* 0x000fe200000e0000 */
[----:B------:R-:W-:-:S04]  /*a570*/  IMAD.MOV R25, RZ, RZ, -R2 ;  /* 0x000000ffff197224 */ /* 0x000fc800078e0a02 */
[----:B------:R-:W-:Y:S01]  /*a580*/  IMAD R25, R0, R25, R9 ;  /* 0x0000001900197224 */ /* 0x000fe200078e0209 */
[----:B------:R-:W-:Y:S09]  /*a590*/  BRA `(.L_x_172) ;  /* 0x00000000000c7947 */ /* 0x000ff20003800000 */
.L_x_167:
[----:B------:R-:W-:Y:S01]  /*a5a0*/  IMAD.MOV.U32 R24, RZ, RZ, R7 ;  /* 0x000000ffff187224 */ /* 0x000fe200078e0007 */
[----:B------:R-:W-:Y:S01]  /*a5b0*/  MOV R25, RZ ;  /* 0x000000ff00197202 */ /* 0x000fe20000000f00 */
[----:B------:R-:W-:-:S06]  /*a5c0*/  UMOV UR38, URZ ;  /* 0x0000003f00267c82 */ /* 0x000fcc0008000000 */
.L_x_172:
[----:B------:R-:W-:Y:S01]  /*a5d0*/  ISETP.NE.AND P0, PT, R5, RZ, PT ;  /* 0x000000ff0500720c */ /* 0x000fe20003f05270 */
[----:B------:R-:W-:Y:S02]  /*a5e0*/  IMAD.U32 R26, RZ, RZ, UR38 ;  /* 0x00000026ff1a7e24 */ /* 0x000fe4000f8e00ff */
[----:B------:R-:W-:-:S10]  /*a5f0*/  IMAD.U32 R27, RZ, RZ, UR51 ;  /* 0x00000033ff1b7e24 */ /* 0x000fd4000f8e00ff */
[----:B------:R-:W0:Y:S01]  /*a600*/  @!P0 S2R R3, SR_CgaCtaId ;  /* 0x0000000000038919 */ /* 0x000e220000008800 */
[----:B------:R-:W-:-:S04]  /*a610*/  @!P0 MOV R0, 0x400 ;  /* 0x0000040000008802 */ /* 0x000fc80000000f00 */
[----:B0-----:R-:W-:-:S05]  /*a620*/  @!P0 LEA R0, R3, R0, 0x18 ;  /* 0x0000000003008211 */ /* 0x001fca00078ec0ff */
[----:B------:R0:W-:Y:S01]  /*a630*/  @!P0 STS.128 [R0+0x132d0], R24 ;  /* 0x0132d01800008388 */ /* 0x0001e20000000c00 */
[----:B------:R-:W-:Y:S06]  /*a640*/  BAR.ARV 0x5, 0x200 ;  /* 0x0148000000007b1d */ /* 0x000fec0000002000 */
.L_x_165:
[----:B------:R-:W-:Y:S01]  /*a650*/  ULDC UR4, c[0x0][0xc14] ;  /* 0x0003050000047ab9 */ /* 0x000fe20000000800 */
[----:B------:R-:W-:Y:S01]  /*a660*/  IMAD.MOV.U32 R17, RZ, RZ, 0x1 ;  /* 0x00000001ff117424 */ /* 0x000fe200078e00ff */
[----:B------:R-:W-:Y:S01]  /*a670*/  UISETP.GE.AND UP0, UPT, UR51, UR4, UPT ;  /* 0x000000043300728c */ /* 0x000fe2000bf06270 */
[----:B------:R-:W-:Y:S02]  /*a680*/  IMAD.MOV.U32 R28, RZ, RZ, RZ ;  /* 0x000000ffff1c7224 */ /* 0x000fe400078e00ff */
[----:B------:R-:W-:-:S03]  /*a690*/  IMAD.MOV.U32 R16, RZ, RZ, RZ ;  /* 0x000000ffff107224 */ /* 0x000fc600078e00ff */
[----:B------:R-:W-:-:S13]  /*a6a0*/  PLOP3.LUT P0, PT, PT, PT, UP0, 0x80, 0x0 ;  /* 0x000000000000781c */ /* 0x000fda0003f0f008 */
[----:B------:R-:W-:Y:S05]  /*a6b0*/  @P0 BRA `(.L_x_173) ;  /* 0x0000002c00f40947 */ /* 0x000fea0003800000 */
[----:B0-----:R-:W0:Y:S01]  /*a6c0*/  S2R R0, SR_TID.X ;  /* 0x0000000000007919 */ /* 0x001e220000002100 */
[----:B------:R-:W-:Y:S01]  /*a6d0*/  IMAD.MOV.U32 R17, RZ, RZ, 0x1 ;  /* 0x00000001ff117424 */ /* 0x000fe200078e00ff */
[----:B------:R-:W-:Y:S01]  /*a6e0*/  ULOP3.LUT UR41, UR48, 0x1, URZ, 0xfc, !UPT ;  /* 0x0000000130297892 */ /* 0x000fe2000f8efc3f */
[----:B------:R-:W-:Y:S01]  /*a6f0*/  IMAD.MOV.U32 R16, RZ, RZ, RZ ;  /* 0x000000ffff107224 */ /* 0x000fe200078e00ff */
[----:B------:R-:W1:Y:S01]  /*a700*/  S2R R6, SR_TID.X ;  /* 0x0000000000067919 */ /* 0x000e620000002100 */
[----:B------:R-:W-:Y:S01]  /*a710*/  IMAD.MOV.U32 R28, RZ, RZ, RZ ;  /* 0x000000ffff1c7224 */ /* 0x000fe200078e00ff */
[----:B------:R-:W-:Y:S01]  /*a720*/  ULOP3.LUT UR50, UR48, 0x2, URZ, 0xfc, !UPT ;  /* 0x0000000230327892 */ /* 0x000fe2000f8efc3f */
[----:B------:R-:W-:Y:S01]  /*a730*/  ULDC UR49, c[0x0][0xc] ;  /* 0x0000030000317ab9 */ /* 0x000fe20000000800 */
[----:B------:R-:W-:Y:S01]  /*a740*/  ULDC.64 UR52, c[0x0][0x198] ;  /* 0x0000660000347ab9 */ /* 0x000fe20000000a00 */
[----:B0-----:R-:W-:Y:S01]  /*a750*/  LOP3.LUT R0, R0, 0x7f, RZ, 0xc0, !PT ;  /* 0x0000007f00007812 */ /* 0x001fe200078ec0ff */
[----:B-1----:R-:W-:-:S03]  /*a760*/  IMAD.SHL.U32 R23, R6, 0x40, RZ ;  /* 0x0000004006177824 */ /* 0x002fc600078e00ff */
[----:B------:R-:W-:Y:S01]  /*a770*/  SHF.L.U32 R4, R0, 0x4, RZ ;  /* 0x0000000400047819 */ /* 0x000fe200000006ff */
[C---:B------:R-:W-:Y:S01]  /*a780*/  IMAD.SHL.U32 R2, R6.reuse, 0x20, RZ ;  /* 0x0000002006027824 */ /* 0x040fe200078e00ff */
[--C-:B------:R-:W-:Y:S01]  /*a790*/  SHF.R.U32.HI R3, RZ, 0x1, R6.reuse ;  /* 0x00000001ff037819 */ /* 0x100fe20000011606 */
[----:B------:R-:W-:Y:S01]  /*a7a0*/  IMAD.SHL.U32 R7, R6, 0x4, RZ ;  /* 0x0000000406077824 */ /* 0x000fe200078e00ff */
[----:B------:R-:W-:Y:S02]  /*a7b0*/  LOP3.LUT R0, R23, 0x180, RZ, 0xc0, !PT ;  /* 0x0000018017007812 */ /* 0x000fe400078ec0ff */
[----:B------:R-:W-:Y:S02]  /*a7c0*/  LOP3.LUT R5, R4, 0x600, RZ, 0xc0, !PT ;  /* 0x0000060004057812 */ /* 0x000fe400078ec0ff */
[----:B------:R-:W-:Y:S02]  /*a7d0*/  LOP3.LUT R4, R2, 0x80, RZ, 0xc0, !PT ;  /* 0x0000008002047812 */ /* 0x000fe400078ec0ff */
[----:B------:R-:W-:Y:S01]  /*a7e0*/  LOP3.LUT R0, R0, 0x30, R3, 0xf8, !PT ;  /* 0x0000003000007812 */ /* 0x000fe200078ef803 */
[----:B------:R-:W-:Y:S01]  /*a7f0*/  IMAD.SHL.U32 R3, R6, 0x8, RZ ;  /* 0x0000000806037824 */ /* 0x000fe200078e00ff */
[----:B------:R-:W-:-:S02]  /*a800*/  LOP3.LUT R4, R4, 0x10, R6, 0xf8, !PT ;  /* 0x0000001004047812 */ /* 0x000fc400078ef806 */
[--C-:B------:R-:W-:Y:S02]  /*a810*/  LOP3.LUT R5, R5, 0x60, R2.reuse, 0xf8, !PT ;  /* 0x0000006005057812 */ /* 0x100fe400078ef802 */
[----:B------:R-:W-:Y:S02]  /*a820*/  LOP3.LUT R0, R0, 0x30, R3, 0x78, !PT ;  /* 0x0000003000007812 */ /* 0x000fe400078e7803 */
[----:B------:R-:W-:Y:S02]  /*a830*/  LOP3.LUT R4, R4, 0x10, R7, 0x78, !PT ;  /* 0x0000001004047812 */ /* 0x000fe400078e7807 */
[----:B------:R-:W-:Y:S02]  /*a840*/  LOP3.LUT R5, R5, 0x100, R2, 0xf8, !PT ;  /* 0x0000010005057812 */ /* 0x000fe400078ef802 */
[----:B------:R-:W-:Y:S02]  /*a850*/  LOP3.LUT R23, R0, 0x640, R23, 0xf8, !PT ;  /* 0x0000064000177812 */ /* 0x000fe400078ef817 */
[----:B------:R-:W-:-:S02]  /*a860*/  LOP3.LUT R22, R5, R4, RZ, 0xfc, !PT ;  /* 0x0000000405167212 */ /* 0x000fc400078efcff */
[----:B------:R-:W-:-:S07]  /*a870*/  LOP3.LUT R29, R6, 0x1f, RZ, 0xc0, !PT ;  /* 0x0000001f061d7812 */ /* 0x000fce00078ec0ff */
.L_x_231:
[----:B------:R-:W-:Y:S01]  /*a880*/  ULDC.64 UR4, c[0x0][0xc60] ;  /* 0x0003180000047ab9 */ /* 0x000fe20000000a00 */
[----:B------:R-:W-:Y:S01]  /*a890*/  ULDC.64 UR6, c[0x0][0xa20] ;  /* 0x0002880000067ab9 */ /* 0x000fe20000000a00 */
[----:B------:R-:W-:Y:S01]  /*a8a0*/  UIMAD.WIDE UR4, UR51, 0x4, UR4 ;  /* 0x00000004330478a5 */ /* 0x000fe2000f8e0204 */
[----:B------:R-:W-:Y:S01]  /*a8b0*/  ULDC.64 UR8, c[0x0][0xa00] ;  /* 0x0002800000087ab9 */ /* 0x000fe20000000a00 */
[----:B------:R-:W-:Y:S01]  /*a8c0*/  ULDC.64 UR10, c[0x0][0xa08] ;  /* 0x00028200000a7ab9 */ /* 0x000fe20000000a00 */
[----:B------:R-:W-:Y:S01]  /*a8d0*/  IMAD.MOV.U32 R19, RZ, RZ, RZ ;  /* 0x000000ffff137224 */ /* 0x000fe200078e00ff */
[----:B------:R-:W-:Y:S02]  /*a8e0*/  ULDC UR43, c[0x0][0x2e0] ;  /* 0x0000b800002b7ab9 */ /* 0x000fe40000000800 */
[----:B------:R-:W-:Y:S01]  /*a8f0*/  MOV R2, UR4 ;  /* 0x0000000400027c02 */ /* 0x000fe20008000f00 */
[----:B0-----:R-:W-:Y:S01]  /*a900*/  IMAD.U32 R3, RZ, RZ, UR5 ;  /* 0x00000005ff037e24 */ /* 0x001fe2000f8e00ff */
[----:B------:R-:W-:-:S04]  /*a910*/  ULDC.64 UR4, c[0x0][0xa28] ;  /* 0x00028a0000047ab9 */ /* 0x000fc80000000a00 */
[----:B------:R-:W2:Y:S01]  /*a920*/  LDG.E R2, desc[UR54][R2.64] ;  /* 0x0000003602027981 */ /* 0x000ea2000c1e1900 */
[----:B------:R-:W-:Y:S02]  /*a930*/  UISETP.NE.U32.AND UP1, UPT, UR4, URZ, UPT ;  /* 0x0000003f0400728c */ /* 0x000fe4000bf25070 */
[----:B------:R-:W-:Y:S02]  /*a940*/  UISETP.NE.U32.AND UP0, UPT, UR6, URZ, UPT ;  /* 0x0000003f0600728c */ /* 0x000fe4000bf05070 */
[----:B------:R-:W-:Y:S02]  /*a950*/  UISETP.NE.AND.EX UP1, UPT, UR5, URZ, UPT, UP1 ;  /* 0x0000003f0500728c */ /* 0x000fe4000bf25310 */
[----:B------:R-:W-:Y:S02]  /*a960*/  UISETP.NE.AND.EX UP0, UPT, UR7, URZ, UPT, UP0 ;  /* 0x0000003f0700728c */ /* 0x000fe4000bf05300 */
[----:B------:R-:W-:Y:S02]  /*a970*/  UISETP.NE.U32.AND UP2, UPT, UR8, URZ, UPT ;  /* 0x0000003f0800728c */ /* 0x000fe4000bf45070 */
[----:B------:R-:W-:-:S02]  /*a980*/  PLOP3.LUT P1, PT, PT, PT, UP1, 0x80, 0x0 ;  /* 0x000000000000781c */ /* 0x000fc40003f2f018 */
[----:B------:R-:W-:Y:S01]  /*a990*/  UISETP.NE.AND.EX UP2, UPT, UR9, URZ, UPT, UP2 ;  /* 0x0000003f0900728c */ /* 0x000fe2000bf45320 */
[----:B------:R-:W-:Y:S02]  /*a9a0*/  PLOP3.LUT P3, PT, PT, PT, UP0, 0x80, 0x0 ;  /* 0x000000000000781c */ /* 0x000fe40003f6f008 */
[----:B------:R-:W-:-:S03]  /*a9b0*/  ISETP.NE.U32.AND P0, PT, RZ, UR10, PT ;  /* 0x0000000aff007c0c */ /* 0x000fc6000bf05070 */
[----:B------:R-:W-:Y:S02]  /*a9c0*/  PLOP3.LUT P2, PT, PT, PT, UP2, 0x80, 0x0 ;  /* 0x000000000000781c */ /* 0x000fe40003f4f028 */
[----:B------:R-:W-:Y:S02]  /*a9d0*/  ISETP.NE.AND.EX P0, PT, RZ, UR11, PT, P0 ;  /* 0x0000000bff007c0c */ /* 0x000fe4000bf05300 */
[----:B--2---:R-:W-:-:S13]  /*a9e0*/  R2UR UR47, R2 ;  /* 0x00000000022f72ca */ /* 0x004fda00000e0000 */
[----:B------:R-:W-:Y:S02]  /*a9f0*/  USHF.R.S32.HI UR12, URZ, 0x1f, UR47 ;  /* 0x0000001f3f0c7899 */ /* 0x000fe4000801142f */
[----:B------:R-:W-:Y:S02]  /*aa00*/  @UP1 ULEA UR4, UP3, UR47, UR4, 0x2 ;  /* 0x000000042f041291 */ /* 0x000fe4000f86103f */
[----:B------:R-:W-:Y:S02]  /*aa10*/  USHF.L.U32 UR45, UR47, 0x2, URZ ;  /* 0x000000022f2d7899 */ /* 0x000fe4000800063f */
[----:B------:R-:W-:Y:S02]  /*aa20*/  @UP1 ULEA.HI.X UR5, UR47, UR5, UR12, 0x2, UP3 ;  /* 0x000000052f051291 */ /* 0x000fe400098f140c */
[----:B------:R-:W-:Y:S01]  /*aa30*/  USHF.L.U64.HI UR46, UR47, 0x2, UR12 ;  /* 0x000000022f2e7899 */ /* 0x000fe2000801020c */
[----:B------:R-:W-:Y:S01]  /*aa40*/  IMAD.U32 R2, RZ, RZ, UR4 ;  /* 0x00000004ff027e24 */ /* 0x000fe2000f8e00ff */
[----:B------:R-:W-:-:S02]  /*aa50*/  @UP0 UIADD3 UR6, UP3, UR45, UR6, URZ ;  /* 0x000000062d060290 */ /* 0x000fc4000ff7e03f */
[----:B------:R-:W-:Y:S01]  /*aa60*/  IMAD.U32 R3, RZ, RZ, UR5 ;  /* 0x00000005ff037e24 */ /* 0x000fe2000f8e00ff */
[----:B------:R-:W-:Y:S02]  /*aa70*/  @UP2 ULEA UR4, UP1, UR47, UR8, 0x2 ;  /* 0x000000082f042291 */ /* 0x000fe4000f82103f */
[----:B------:R-:W-:Y:S02]  /*aa80*/  @UP0 UIADD3.X UR7, UR46, UR7, URZ, UP3, !UPT ;  /* 0x000000072e070290 */ /* 0x000fe40009ffe43f */
[----:B------:R-:W-:Y:S01]  /*aa90*/  UIADD3 UR8, UP0, UR45, UR10, URZ ;  /* 0x0000000a2d087290 */ /* 0x000fe2000ff1e03f */
[----:B------:R0:W2:Y:S01]  /*aaa0*/  @P1 LDG.E R0, desc[UR54][R2.64] ;  /* 0x0000003602001981 */ /* 0x0000a2000c1e1900 */
[----:B------:R-:W-:Y:S01]  /*aab0*/  @UP2 ULEA.HI.X UR5, UR47, UR9, UR12, 0x2, UP1 ;  /* 0x000000092f052291 */ /* 0x000fe200088f140c */
[----:B------:R-:W-:Y:S02]  /*aac0*/  IMAD.U32 R4, RZ, RZ, UR4 ;  /* 0x00000004ff047e24 */ /* 0x000fe4000f8e00ff */
[----:B0-----:R-:W-:Y:S01]  /*aad0*/  IMAD.U32 R2, RZ, RZ, UR6 ;  /* 0x00000006ff027e24 */ /* 0x001fe2000f8e00ff */
[----:B------:R-:W-:Y:S01]  /*aae0*/  UIADD3.X UR6, UR46, UR11, URZ, UP0, !UPT ;  /* 0x0000000b2e067290 */ /* 0x000fe200087fe43f */
[----:B------:R-:W-:-:S02]  /*aaf0*/  IMAD.U32 R3, RZ, RZ, UR7 ;  /* 0x00000007ff037e24 */ /* 0x000fc4000f8e00ff */
[----:B------:R-:W-:Y:S01]  /*ab00*/  IMAD.U32 R5, RZ, RZ, UR5 ;  /* 0x00000005ff057e24 */ /* 0x000fe2000f8e00ff */
[----:B------:R-:W-:Y:S02]  /*ab10*/  ULDC.64 UR4, c[0x0][0x3f8] ;  /* 0x0000fe0000047ab9 */ /* 0x000fe40000000a00 */
[----:B------:R0:W3:Y:S04]  /*ab20*/  @P3 LDG.E R7, desc[UR54][R2.64] ;  /* 0x0000003602073981 */ /* 0x0000e8000c1e1900 */
[----:B------:R1:W5:Y:S01]  /*ab30*/  @P2 LDG.E R19, desc[UR54][R4.64] ;  /* 0x0000003604132981 */ /* 0x000362000c1e1900 */
[----:B0-----:R-:W-:Y:S01]  /*ab40*/  MOV R2, UR8 ;  /* 0x0000000800027c02 */ /* 0x001fe20008000f00 */
[----:B------:R-:W-:-:S05]  /*ab50*/  IMAD.U32 R3, RZ, RZ, UR6 ;  /* 0x00000006ff037e24 */ /* 0x000fca000f8e00ff */
[----:B------:R1:W5:Y:S01]  /*ab60*/  @P0 LDG.E R6, desc[UR54][R2.64] ;  /* 0x0000003602060981 */ /* 0x000362000c1e1900 */
[----:B------:R-:W-:-:S03]  /*ab70*/  UISETP.NE.U32.AND UP0, UPT, UR4, URZ, UPT ;  /* 0x0000003f0400728c */ /* 0x000fc6000bf05070 */
[----:B------:R-:W-:Y:S01]  /*ab80*/  ULDC UR4, c[0x0][0x404] ;  /* 0x0001010000047ab9 */ /* 0x000fe20000000800 */
[----:B------:R-:W-:-:S04]  /*ab90*/  UISETP.NE.AND.EX UP0, UPT, UR5, URZ, UPT, UP0 ;  /* 0x0000003f0500728c */ /* 0x000fc8000bf05300 */
[----:B------:R-:W-:-:S04]  /*aba0*/  USEL UR4, UR4, 0x1, UP0 ;  /* 0x0000000104047887 */ /* 0x000fc80008000000 */
[----:B------:R-:W-:Y:S01]  /*abb0*/  UIMAD UR43, UR4, UR43, URZ ;  /* 0x0000002b042b72a4 */ /* 0x000fe2000f8e023f */
[----:B------:R-:W-:Y:S01]  /*abc0*/  UMOV UR44, URZ ;  /* 0x0000003f002c7c82 */ /* 0x000fe20008000000 */
[----:B--2---:R-:W-:-:S05]  /*abd0*/  @P1 R2UR UR44, R0 ;  /* 0x00000000002c12ca */ /* 0x004fca00000e0000 */
[----:B---3--:R-:W-:Y:S01]  /*abe0*/  @P3 R2UR UR43, R7 ;  /* 0x00000000072b32ca */ /* 0x008fe200000e0000 */
[----:B-1----:R-:W-:-:S14]  /*abf0*/  @P3 BRA `(.L_x_174) ;  /* 0x0000000000183947 */ /* 0x002fdc0003800000 */
[----:B------:R-:W-:Y:S05]  /*ac00*/  @!P0 BRA `(.L_x_174) ;  /* 0x0000000000148947 */ /* 0x000fea0003800000 */
[----:B------:R-:W2:Y:S04]  /*ac10*/  LDG.E R4, desc[UR54][R2.64] ;  /* 0x0000003602047981 */ /* 0x000ea8000c1e1900 */
[----:B------:R-:W3:Y:S01]  /*ac20*/  LDG.E R0, desc[UR54][R2.64+0x4] ;  /* 0x0000043602007981 */ /* 0x000ee2000c1e1900 */
[----:B--2---:R-:W-:Y:S02]  /*ac30*/  R2UR UR4, R4 ;  /* 0x00000000040472ca */ /* 0x004fe400000e0000 */
[----:B---3--:R-:W-:-:S13]  /*ac40*/  R2UR UR43, R0 ;  /* 0x00000000002b72ca */ /* 0x008fda00000e0000 */
[----:B------:R-:W-:-:S12]  /*ac50*/  UIADD3 UR43, -UR4, UR43, URZ ;  /* 0x0000002b042b7290 */ /* 0x000fd8000fffe13f */
.L_x_174:
[----:B------:R-:W-:Y:S01]  /*ac60*/  UIADD3 UR43, -UR44, UR43, URZ ;  /* 0x0000002b2c2b7290 */ /* 0x000fe2000fffe13f */
[----:B------:R-:W-:Y:S01]  /*ac70*/  BSSY B6, `(.L_x_175) ;  /* 0x000020d000067945 */ /* 0x000fe20003800000 */
[----:B------:R-:W-:Y:S01]  /*ac80*/  UMOV UR4, URZ ;  /* 0x0000003f00047c82 */ /* 0x000fe20008000000 */
[----:B-----5:R-:W-:Y:S01]  /*ac90*/  @P0 R2UR UR4, R6 ;  /* 0x00000000060402ca */ /* 0x020fe200000e0000 */
[----:B------:R-:W-:Y:S02]  /*aca0*/  UIADD3 UR6, UR43, 0x9f, URZ ;  /* 0x0000009f2b067890 */ /* 0x000fe4000fffe03f */
[----:B------:R-:W-:Y:S02]  /*acb0*/  ISETP.LT.AND P0, PT, RZ, UR43, PT ;  /* 0x0000002bff007c0c */ /* 0x000fe4000bf01270 */
[----:B------:R-:W-:-:S04]  /*acc0*/  UIMAD.WIDE UR6, UR6, 0x66666667, URZ ;  /* 0x66666667060678a5 */ /* 0x000fc8000f8e023f */
[----:B------:R-:W-:-:S04]  /*acd0*/  USHF.R.U32.HI UR42, URZ, 0x1f, UR7 ;  /* 0x0000001f3f2a7899 */ /* 0x000fc80008011607 */
[----:B------:R-:W-:Y:S02]  /*ace0*/  UIADD3 UR44, UR4, UR44, URZ ;  /* 0x0000002c042c7290 */ /* 0x000fe4000fffe03f */
[----:B------:R-:W-:Y:S01]  /*acf0*/  ULEA.HI.SX32 UR42, UR7, UR42, 0x1a ;  /* 0x0000002a072a7291 */ /* 0x000fe2000f8fd23f */
[----:B------:R-:W-:Y:S11]  /*ad00*/  @P0 BRA `(.L_x_176) ;  /* 0x0000000000440947 */ /* 0x000ff60003800000 */
[----:B------:R-:W0:Y:S02]  /*ad10*/  S2R R0, SR_TID.X ;  /* 0x0000000000007919 */ /* 0x000e240000002100 */
[----:B0-----:R-:W-:-:S04]  /*ad20*/  LOP3.LUT R0, R0, 0x7f, RZ, 0xc0, !PT ;  /* 0x0000007f00007812 */ /* 0x001fc800078ec0ff */
[----:B------:R-:W-:-:S13]  /*ad30*/  ISETP.NE.AND P0, PT, R0, RZ, PT ;  /* 0x000000ff0000720c */ /* 0x000fda0003f05270 */
[----:B------:R-:W-:Y:S05]  /*ad40*/  @P0 BRA `(.L_x_177) ;  /* 0x0000001c00fc0947 */ /* 0x000fea0003800000 */
[----:B------:R-:W0:Y:S01]  /*ad50*/  S2R R7, SR_LANEID ;  /* 0x0000000000077919 */ /* 0x000e220000000000 */
[----:B------:R-:W-:Y:S01]  /*ad60*/  VOTEU.ANY UR4, UPT, PT ;  /* 0x0000000000047886 */ /* 0x000fe200038e0100 */
[----:B------:R-:W1:Y:S01]  /*ad70*/  LDC.64 R2, c[0x0][0xc38] ;  /* 0x00030e00ff027b82 */ /* 0x000e620000000a00 */
[----:B------:R-:W0:Y:S08]  /*ad80*/  FLO.U32 R0, UR4 ;  /* 0x0000000400007d00 */ /* 0x000e3000080e0000 */
[----:B------:R-:W1:Y:S01]  /*ad90*/  POPC R5, UR4 ;  /* 0x0000000400057d09 */ /* 0x000e620008000000 */
[----:B0-----:R-:W-:-:S13]  /*ada0*/  ISETP.EQ.U32.AND P0, PT, R0, R7, PT ;  /* 0x000000070000720c */ /* 0x001fda0003f02070 */
[----:B-1----:R-:W2:Y:S01]  /*adb0*/  @P0 ATOMG.E.ADD.STRONG.GPU PT, R3, desc[UR54][R2.64], R5 ;  /* 0x00000005020309a8 */ /* 0x002ea200081ee1f6 */
[----:B------:R-:W0:Y:S02]  /*adc0*/  S2R R4, SR_LTMASK ;  /* 0x0000000000047919 */ /* 0x000e240000003900 */
[----:B0-----:R-:W-:-:S04]  /*add0*/  LOP3.LUT R4, R4, UR4, RZ, 0xc0, !PT ;  /* 0x0000000404047c12 */ /* 0x001fc8000f8ec0ff */
[----:B------:R-:W0:Y:S01]  /*ade0*/  POPC R7, R4 ;  /* 0x0000000400077309 */ /* 0x000e220000000000 */
[----:B--2---:R-:W0:Y:S02]  /*adf0*/  SHFL.IDX PT, R0, R3, R0, 0x1f ;  /* 0x00001f0003007589 */ /* 0x004e2400000e0000 */
[----:B0-----:R-:W-:Y:S01]  /*ae00*/  IADD3 R24, R0, UR49, R7 ;  /* 0x0000003100187c10 */ /* 0x001fe2000fffe007 */
[----:B------:R-:W-:Y:S06]  /*ae10*/  BRA `(.L_x_177) ;  /* 0x0000001c00c87947 */ /* 0x000fec0003800000 */
.L_x_176:
[----:B------:R-:W0:Y:S01]  /*ae20*/  S2UR UR4, SR_CgaCtaId ;  /* 0x00000000000479c3 */ /* 0x000e220000008800 */
[----:B------:R-:W-:Y:S02]  /*ae30*/  UMOV UR40, 0x400 ;  /* 0x0000040000287882 */ /* 0x000fe40000000000 */
[----:B0-----:R-:W-:-:S04]  /*ae40*/  ULEA UR40, UR4, UR40, 0x18 ;  /* 0x0000002804287291 */ /* 0x001fc8000f8ec03f */
        /* <DEDUP_REMOVED lines=10> */
[----:B------:R-:W0:Y:S01]  /*aef0*/  LDC.64 R2, c[0x4][R2] ;  /* 0x0100000002027b82 */ /* 0x000e220000000a00 */
[----:B------:R-:W-:Y:S01]  /*af00*/  ULDC.64 UR4, c[0x4][0x8] ;  /* 0x0100020000047ab9 */ /* 0x000fe20000000a00 */
[----:B------:R-:W-:Y:S02]  /*af10*/  IMAD.U32 R6, RZ, RZ, UR6 ;  /* 0x00000006ff067e24 */ /* 0x000fe4000f8e00ff */
[----:B------:R-:W-:-:S02]  /*af20*/  IMAD.U32 R10, RZ, RZ, UR4 ;  /* 0x00000004ff0a7e24 */ /* 0x000fc4000f8e00ff */
[----:B------:R-:W-:Y:S02]  /*af30*/  IMAD.U32 R11, RZ, RZ, UR5 ;  /* 0x00000005ff0b7e24 */ /* 0x000fe4000f8e00ff */
[----:B------:R-:W-:Y:S02]  /*af40*/  IMAD.MOV.U32 R8, RZ, RZ, 0x70 ;  /* 0x00000070ff087424 */ /* 0x000fe400078e00ff */
[----:B------:R-:W-:Y:S02]  /*af50*/  IMAD.MOV.U32 R12, RZ, RZ, 0x1 ;  /* 0x00000001ff0c7424 */ /* 0x000fe400078e00ff */
[----:B------:R-:W-:-:S07]  /*af60*/  IMAD.MOV.U32 R13, RZ, RZ, RZ ;  /* 0x000000ffff0d7224 */ /* 0x000fce00078e00ff */
[----:B------:R-:W-:-:S07]  /*af70*/  LEPC R20, `(.L_x_178) ;  /* 0x000000001014794e */ /* 0x000fce0000000000 */
[----:B0-----:R-:W-:Y:S05]  /*af80*/  CALL.ABS.NOINC R2 ;  /* 0x0000000002007343 */ /* 0x001fea0003c00000 */
.L_x_178:
[----:B------:R-:W-:-:S06]  /*af90*/  UIADD3 UR4, UR40, 0x6000, URZ ;  /* 0x0000600028047890 */ /* 0x000fcc000fffe03f */
[----:B------:R-:W-:-:S05]  /*afa0*/  IMAD.U32 R18, RZ, RZ, UR4 ;  /* 0x00000004ff127e24 */ /* 0x000fca000f8e00ff */
[----:B------:R-:W-:-:S13]  /*afb0*/  LOP3.LUT P0, RZ, R18, 0x1bf, RZ, 0xc0, !PT ;  /* 0x000001bf12ff7812 */ /* 0x000fda000780c0ff */
[----:B------:R-:W-:Y:S05]  /*afc0*/  @!P0 BRA `(.L_x_179) ;  /* 0x0000000000408947 */ /* 0x000fea0003800000 */
[----:B------:R-:W-:Y:S01]  /*afd0*/  MOV R2, 0x0 ;  /* 0x0000000000027802 */ /* 0x000fe20000000f00 */
[----:B------:R-:W-:Y:S01]  /*afe0*/  ULDC.64 UR4, c[0x4][0x98] ;  /* 0x0100260000047ab9 */ /* 0x000fe20000000a00 */
[----:B------:R-:W-:Y:S01]  /*aff0*/  ULDC.64 UR6, c[0x4][0xa0] ;  /* 0x0100280000067ab9 */ /* 0x000fe20000000a00 */
[----:B------:R-:W-:Y:S01]  /*b000*/  MOV R4, UR4 ;  /* 0x0000000400047c02 */ /* 0x000fe20008000f00 */
[----:B------:R-:W-:Y:S01]  /*b010*/  IMAD.U32 R5, RZ, RZ, UR5 ;  /* 0x00000005ff057e24 */ /* 0x000fe2000f8e00ff */
[----:B------:R-:W-:Y:S01]  /*b020*/  ULDC.64 UR4, c[0x4][0x10] ;  /* 0x0100040000047ab9 */ /* 0x000fe20000000a00 */
[----:B------:R-:W0:Y:S01]  /*b030*/  LDC.64 R2, c[0x4][R2] ;  /* 0x0100000002027b82 */ /* 0x000e220000000a00 */
[----:B------:R-:W-:Y:S01]  /*b040*/  IMAD.U32 R6, RZ, RZ, UR6 ;  /* 0x00000006ff067e24 */ /* 0x000fe2000f8e00ff */
[----:B------:R-:W-:Y:S01]  /*b050*/  MOV R12, 0x1 ;  /* 0x00000001000c7802 */ /* 0x000fe20000000f00 */
[----:B------:R-:W-:Y:S02]  /*b060*/  IMAD.U32 R7, RZ, RZ, UR7 ;  /* 0x00000007ff077e24 */ /* 0x000fe4000f8e00ff */
[----:B------:R-:W-:-:S02]  /*b070*/  IMAD.U32 R10, RZ, RZ, UR4 ;  /* 0x00000004ff0a7e24 */ /* 0x000fc4000f8e00ff */
[----:B------:R-:W-:Y:S02]  /*b080*/  IMAD.U32 R11, RZ, RZ, UR5 ;  /* 0x00000005ff0b7e24 */ /* 0x000fe4000f8e00ff */
[----:B------:R-:W-:Y:S02]  /*b090*/  IMAD.MOV.U32 R8, RZ, RZ, 0x70 ;  /* 0x00000070ff087424 */ /* 0x000fe400078e00ff */
[----:B------:R-:W-:-:S07]  /*b0a0*/  IMAD.MOV.U32 R13, RZ, RZ, RZ ;  /* 0x000000ffff0d7224 */ /* 0x000fce00078e00ff */
[----:B------:R-:W-:-:S07]  /*b0b0*/  LEPC R20, `(.L_x_179) ;  /* 0x000000001014794e */ /* 0x000fce0000000000 */
[----:B0-----:R-:W-:Y:S05]  /*b0c0*/  CALL.ABS.NOINC R2 ;  /* 0x0000000002007343 */ /* 0x001fea0003c00000 */
.L_x_179:
[----:B------:R-:W-:-:S04]  /*b0d0*/  UIADD3 UR4, UR40, 0x1000, URZ ;  /* 0x0000100028047890 */ /* 0x000fc8000fffe03f */
[----:B------:R-:W-:-:S06]  /*b0e0*/  ULOP3.LUT UP0, URZ, UR4, 0x9f, URZ, 0xc0, !UPT ;  /* 0x0000009f043f7892 */ /* 0x000fcc000f80c03f */
[----:B------:R-:W-:-:S13]  /*b0f0*/  PLOP3.LUT P0, PT, PT, PT, UP0, 0x80, 0x0 ;  /* 0x000000000000781c */ /* 0x000fda0003f0f008 */
[----:B------:R-:W-:Y:S05]  /*b100*/  @!P0 BRA `(.L_x_180) ;  /* 0x0000000000408947 */ /* 0x000fea0003800000 */
[----:B------:R-:W-:Y:S01]  /*b110*/  MOV R2, 0x0 ;  /* 0x0000000000027802 */ /* 0x000fe20000000f00 */
[----:B------:R-:W-:Y:S01]  /*b120*/  ULDC.64 UR4, c[0x4][0x98] ;  /* 0x0100260000047ab9 */ /* 0x000fe20000000a00 */
[----:B------:R-:W-:Y:S01]  /*b130*/  ULDC.64 UR6, c[0x4][0xa0] ;  /* 0x0100280000067ab9 */ /* 0x000fe20000000a00 */
[----:B------:R-:W-:Y:S02]  /*b140*/  IMAD.U32 R4, RZ, RZ, UR4 ;  /* 0x00000004ff047e24 */ /* 0x000fe4000f8e00ff */
[----:B------:R-:W-:Y:S01]  /*b150*/  IMAD.U32 R5, RZ, RZ, UR5 ;  /* 0x00000005ff057e24 */ /* 0x000fe2000f8e00ff */
[----:B------:R-:W0:Y:S01]  /*b160*/  LDC.64 R2, c[0x4][R2] ;  /* 0x0100000002027b82 */ /* 0x000e220000000a00 */
[----:B------:R-:W-:Y:S01]  /*b170*/  ULDC.64 UR4, c[0x4][0x18] ;  /* 0x0100060000047ab9 */ /* 0x000fe20000000a00 */
[----:B------:R-:W-:Y:S01]  /*b180*/  IMAD.U32 R6, RZ, RZ, UR6 ;  /* 0x00000006ff067e24 */ /* 0x000fe2000f8e00ff */
[----:B------:R-:W-:Y:S01]  /*b190*/  MOV R11, UR5 ;  /* 0x00000005000b7c02 */ /* 0x000fe20008000f00 */
[----:B------:R-:W-:-:S02]  /*b1a0*/  IMAD.U32 R7, RZ, RZ, UR7 ;  /* 0x00000007ff077e24 */ /* 0x000fc4000f8e00ff */
[----:B------:R-:W-:Y:S02]  /*b1b0*/  IMAD.U32 R10, RZ, RZ, UR4 ;  /* 0x00000004ff0a7e24 */ /* 0x000fe4000f8e00ff */
[----:B------:R-:W-:Y:S02]  /*b1c0*/  IMAD.MOV.U32 R8, RZ, RZ, 0x70 ;  /* 0x00000070ff087424 */ /* 0x000fe400078e00ff */
[----:B------:R-:W-:Y:S02]  /*b1d0*/  IMAD.MOV.U32 R12, RZ, RZ, 0x1 ;  /* 0x00000001ff0c7424 */ /* 0x000fe400078e00ff */
[----:B------:R-:W-:-:S07]  /*b1e0*/  IMAD.MOV.U32 R13, RZ, RZ, RZ ;  /* 0x000000ffff0d7224 */ /* 0x000fce00078e00ff */
[----:B------:R-:W-:-:S07]  /*b1f0*/  LEPC R20, `(.L_x_180) ;  /* 0x000000001014794e */ /* 0x000fce0000000000 */
[----:B0-----:R-:W-:Y:S05]  /*b200*/  CALL.ABS.NOINC R2 ;  /* 0x0000000002007343 */ /* 0x001fea0003c00000 */
.L_x_180:
[----:B------:R-:W-:-:S13]  /*b210*/  LOP3.LUT P6, RZ, R18, 0x1bf, RZ, 0xc0, !PT ;  /* 0x000001bf12ff7812 */ /* 0x000fda00078cc0ff */
        /* <DEDUP_REMOVED lines=17> */
.L_x_181:
[----:B------:R-:W-:Y:S01]  /*b330*/  ULDC.64 UR4, c[0x0][0x9f8] ;  /* 0x00027e0000047ab9 */ /* 0x000fe20000000a00 */
[----:B------:R-:W-:Y:S01]  /*b340*/  IMAD.U32 R18, RZ, RZ, UR47 ;  /* 0x0000002fff127e24 */ /* 0x000fe2000f8e00ff */
[----:B------:R-:W-:Y:S01]  /*b350*/  UISETP.NE.U32.AND UP0, UPT, UR4, URZ, UPT ;  /* 0x0000003f0400728c */ /* 0x000fe2000bf05070 */
[----:B------:R-:W0:Y:S01]  /*b360*/  S2R R26, SR_TID.X ;  /* 0x00000000001a7919 */ /* 0x000e220000002100 */
[----:B------:R-:W1:Y:S01]  /*b370*/  LDC R0, c[0x0][0x428] ;  /* 0x00010a00ff007b82 */ /* 0x000e620000000800 */
[----:B------:R-:W-:Y:S01]  /*b380*/  IMAD R25, R25, 0xc0, R19 ;  /* 0x000000c019197824 */ /* 0x000fe200078e0213 */
[----:B------:R-:W-:Y:S01]  /*b390*/  UISETP.NE.AND.EX UP0, UPT, UR5, URZ, UPT, UP0 ;  /* 0x0000003f0500728c */ /* 0x000fe2000bf05300 */
[----:B------:R-:W-:-:S05]  /*b3a0*/  ULDC.64 UR6, c[0x0][0xa08] ;  /* 0x0002820000067ab9 */ /* 0x000fca0000000a00 */
[----:B------:R-:W-:Y:S01]  /*b3b0*/  PLOP3.LUT P0, PT, PT, PT, UP0, 0x80, 0x0 ;  /* 0x000000000000781c */ /* 0x000fe20003f0f008 */
[----:B------:R-:W2:Y:S04]  /*b3c0*/  LDC.64 R4, c[0x0][0x3f8] ;  /* 0x0000fe00ff047b82 */ /* 0x000ea80000000a00 */
[----:B------:R-:W-:-:S04]  /*b3d0*/  @UP0 UIADD3 UR4, UP1, UR45, UR4, URZ ;  /* 0x000000042d040290 */ /* 0x000fc8000ff3e03f */
[----:B------:R-:W-:Y:S02]  /*b3e0*/  @UP0 UIADD3.X UR5, UR46, UR5, URZ, UP1, !UPT ;  /* 0x000000052e050290 */ /* 0x000fe40008ffe43f */
[----:B------:R-:W-:-:S04]  /*b3f0*/  MOV R2, UR4 ;  /* 0x0000000400027c02 */ /* 0x000fc80008000f00 */
[----:B------:R-:W-:Y:S01]  /*b400*/  IMAD.U32 R3, RZ, RZ, UR5 ;  /* 0x00000005ff037e24 */ /* 0x000fe2000f8e00ff */
[----:B-1----:R-:W-:Y:S01]  /*b410*/  ISETP.NE.AND P2, PT, R0, 0x1, PT ;  /* 0x000000010000780c */ /* 0x002fe20003f45270 */
[----:B------:R-:W-:-:S03]  /*b420*/  ULDC.64 UR4, c[0x0][0xa00] ;  /* 0x0002800000047ab9 */ /* 0x000fc60000000a00 */
[----:B------:R1:W3:Y:S01]  /*b430*/  @P0 LDG.E R18, desc[UR54][R2.64] ;  /* 0x0000003602120981 */ /* 0x0002e2000c1e1900 */
[----:B0-----:R-:W-:-:S04]  /*b440*/  LOP3.LUT R21, R26, 0x7f, RZ, 0xc0, !PT ;  /* 0x0000007f1a157812 */ /* 0x001fc800078ec0ff */
[----:B------:R-:W-:Y:S02]  /*b450*/  ISETP.NE.AND P1, PT, R21, RZ, PT ;  /* 0x000000ff1500720c */ /* 0x000fe40003f25270 */
[----:B------:R-:W-:Y:S02]  /*b460*/  ISETP.NE.U32.AND P0, PT, RZ, UR4, PT ;  /* 0x00000004ff007c0c */ /* 0x000fe4000bf05070 */
[----:B------:R-:W0:Y:S02]  /*b470*/  @P2 LDC R0, c[0x0][0x42c] ;  /* 0x00010b00ff002b82 */ /* 0x000e240000000800 */
[----:B------:R-:W-:-:S06]  /*b480*/  ISETP.NE.AND.EX P0, PT, RZ, UR5, PT, P0 ;  /* 0x00000005ff007c0c */ /* 0x000fcc000bf05300 */
[----:B-1----:R-:W1:Y:S01]  /*b490*/  @P2 LDC R3, c[0x0][0x430] ;  /* 0x00010c00ff032b82 */ /* 0x002e620000000800 */
[----:B------:R-:W-:Y:S01]  /*b4a0*/  SEL R6, RZ, UR47, P0 ;  /* 0x0000002fff067c07 */ /* 0x000fe20008000000 */
[----:B------:R-:W-:Y:S01]  /*b4b0*/  VOTEU.ALL UP1, P1 ;  /* 0x00000000003f7886 */ /* 0x000fe20000820000 */
[----:B------:R-:W-:Y:S02]  /*b4c0*/  R2UR UR37, R25 ;  /* 0x00000000192572ca */ /* 0x000fe400000e0000 */
[----:B------:R-:W-:Y:S02]  /*b4d0*/  R2UR UR39, R6 ;  /* 0x00000000062772ca */ /* 0x000fe400000e0000 */
[----:B------:R-:W-:-:S04]  /*b4e0*/  @!UP1 UIADD3 UR4, UP0, UR52, 0x270, URZ ;  /* 0x0000027034049890 */ /* 0x000fc8000ff1e03f */
[----:B------:R-:W-:Y:S01]  /*b4f0*/  @!UP1 UIADD3.X UR5, URZ, UR53, URZ, UP0, !UPT ;  /* 0x000000353f059290 */ /* 0x000fe200087fe43f */
[----:B--2---:R-:W-:Y:S01]  /*b500*/  LOP3.LUT P0, RZ, R4, UR6, RZ, 0xfc, !PT ;  /* 0x0000000604ff7c12 */ /* 0x004fe2000f80fcff */
[----:B------:R-:W-:Y:S01]  /*b510*/  UMOV UR36, URZ ;  /* 0x0000003f00247c82 */ /* 0x000fe20008000000 */
[----:B------:R-:W-:Y:S01]  /*b520*/  SHF.R.U32.HI R7, RZ, 0x5, R26 ;  /* 0x00000005ff077819 */ /* 0x000fe2000001161a */
[----:B0-----:R-:W-:Y:S01]  /*b530*/  @P2 IMAD.HI.U32 R0, R0, UR38, RZ ;  /* 0x0000002600002c27 */ /* 0x001fe2000f8e00ff */
[----:B------:R-:W-:-:S04]  /*b540*/  LOP3.LUT P0, RZ, R5, UR7, RZ, 0xfc, P0 ;  /* 0x0000000705ff7c12 */ /* 0x000fc8000800fcff */
[----:B------:R0:W-:Y:S01]  /*b550*/  @!UP1 UTMAPF.L2.4D [UR36], [UR4] ;  /* 0x00000024040095b8 */ /* 0x0001e20008018000 */
[----:B------:R-:W-:Y:S01]  /*b560*/  IMAD.U32 R19, RZ, RZ, UR38 ;  /* 0x00000026ff137e24 */ /* 0x000fe2000f8e00ff */
[----:B------:R-:W-:Y:S02]  /*b570*/  LOP3.LUT R7, R7, 0x3, RZ, 0xc0, !PT ;  /* 0x0000000307077812 */ /* 0x000fe400078ec0ff */
[----:B-1----:R-:W-:Y:S01]  /*b580*/  @P2 SHF.R.U32.HI R19, RZ, R3, R0 ;  /* 0x00000003ff132219 */ /* 0x002fe20000011600 */
[----:B0-----:R-:W-:Y:S01]  /*b590*/  UMOV UR4, 0xffffffff ;  /* 0xffffffff00047882 */ /* 0x001fe20000000000 */
[----:B---3--:R-:W-:Y:S02]  /*b5a0*/  SHF.R.S32.HI R20, RZ, 0x1f, R18 ;  /* 0x0000001fff147819 */ /* 0x008fe40000011412 */
[----:B------:R-:W-:Y:S01]  /*b5b0*/  SEL R0, R18, RZ, !P0 ;  /* 0x000000ff12007207 */ /* 0x000fe20004000000 */
[----:B------:R-:W-:Y:S06]  /*b5c0*/  BRA.DIV UR4, `(.L_x_182) ;  /* 0x0000002604987947 */ /* 0x000fec000b800000 */
[----:B------:R0:W1:Y:S02]  /*b5d0*/  SHFL.IDX PT, R14, R7, RZ, 0x1f ;  /* 0x00001fff070e7589 */ /* 0x00006400000e0000 */
.L_x_250:
[----:B-1----:R-:W-:Y:S02]  /*b5e0*/  ISETP.NE.AND P0, PT, R14, RZ, PT ;  /* 0x000000ff0e00720c */ /* 0x002fe40003f05270 */
[----:B------:R-:W-:-:S11]  /*b5f0*/  PLOP3.LUT P6, PT, PT, PT, PT, 0x8, 0x0 ;  /* 0x000000000000781c */ /* 0x000fd60003fce170 */
[----:B------:R-:W-:Y:S05]  /*b600*/  @P0 BRA `(.L_x_183) ;  /* 0x0000000400780947 */ /* 0x000fea0003800000 */
[----:B------:R-:W-:-:S06]  /*b610*/  UIADD3 UR4, UR42, -0x1, URZ ;  /* 0xffffffff2a047890 */ /* 0x000fcc000fffe03f */
[----:B0-----:R-:W-:Y:S01]  /*b620*/  IMAD.U32 R7, RZ, RZ, UR4 ;  /* 0x00000004ff077e24 */ /* 0x001fe2000f8e00ff */
[----:B------:R-:W-:-:S03]  /*b630*/  UMOV UR4, 0xffffffff ;  /* 0xffffffff00047882 */ /* 0x000fc60000000000 */
[----:B------:R-:W-:Y:S05]  /*b640*/  BRA.DIV UR4, `(.L_x_184) ;  /* 0x0000002604987947 */ /* 0x000fea000b800000 */
[----:B------:R-:W-:-:S13]  /*b650*/  ELECT P6, URZ, PT ;  /* 0x00000000003f782f */ /* 0x000fda00038c0000 */
.L_x_253:
[----:B------:R-:W-:Y:S05]  /*b660*/  @!P6 BRA `(.L_x_185) ;  /* 0x00000004001ce947 */ /* 0x000fea0003800000 */
[----:B------:R-:W-:-:S04]  /*b670*/  ISETP.NE.U32.AND P0, PT, R4, RZ, PT ;  /* 0x000000ff0400720c */ /* 0x000fc80003f05070 */
[----:B------:R-:W-:-:S13]  /*b680*/  ISETP.NE.AND.EX P0, PT, R5, RZ, PT, P0 ;  /* 0x000000ff0500720c */ /* 0x000fda0003f05300 */
[----:B------:R-:W-:Y:S05]  /*b690*/  @!P0 BRA `(.L_x_186) ;  /* 0x0000000000488947 */ /* 0x000fea0003800000 */
[----:B------:R-:W0:Y:S01]  /*b6a0*/  LDC R8, c[0x0][0x41c] ;  /* 0x00010700ff087b82 */ /* 0x000e220000000800 */
[----:B------:R-:W-:Y:S01]  /*b6b0*/  IMAD.MOV.U32 R9, RZ, RZ, R7 ;  /* 0x000000ffff097224 */ /* 0x000fe200078e0007 */
[----:B------:R-:W-:Y:S02]  /*b6c0*/  ULDC.64 UR4, c[0x0][0x408] ;  /* 0x0001020000047ab9 */ /* 0x000fe40000000a00 */
[----:B------:R-:W-:-:S04]  /*b6d0*/  IMAD R11, R20, UR4, RZ ;  /* 0x00000004140b7c24 */ /* 0x000fc8000f8e02ff */
[----:B------:R-:W-:Y:S01]  /*b6e0*/  IMAD R11, R18, UR5, R11 ;  /* 0x00000005120b7c24 */ /* 0x000fe2000f8e020b */
[----:B0-----:R-:W-:-:S13]  /*b6f0*/  ISETP.NE.AND P0, PT, R8, 0x1, PT ;  /* 0x000000010800780c */ /* 0x001fda0003f05270 */
[----:B------:R-:W0:Y:S02]  /*b700*/  @P0 LDC.64 R2, c[0x0][0x420] ;  /* 0x00010800ff020b82 */ /* 0x000e240000000a00 */
[----:B0-----:R-:W-:-:S05]  /*b710*/  @P0 IMAD.HI.U32 R2, R7, R2, RZ ;  /* 0x0000000207020227 */ /* 0x001fca00078e00ff */
[----:B------:R-:W-:-:S04]  /*b720*/  @P0 SHF.R.U32.HI R9, RZ, R3, R2 ;  /* 0x00000003ff090219 */ /* 0x000fc80000011602 */
[--C-:B------:R-:W-:Y:S01]  /*b730*/  SHF.R.S32.HI R3, RZ, 0x1f, R9.reuse ;  /* 0x0000001fff037819 */ /* 0x100fe20000011409 */
[----:B------:R-:W-:-:S04]  /*b740*/  IMAD.MOV.U32 R2, RZ, RZ, R9 ;  /* 0x000000ffff027224 */ /* 0x000fc800078e0009 */
[----:B------:R-:W-:-:S04]  /*b750*/  IMAD.WIDE.U32 R2, R18, UR4, R2 ;  /* 0x0000000412027c25 */ /* 0x000fc8000f8e0002 */
[----:B------:R-:W-:Y:S01]  /*b760*/  IMAD.IADD R0, R3, 0x1, R11 ;  /* 0x0000000103007824 */ /* 0x000fe200078e020b */
[----:B------:R-:W-:-:S04]  /*b770*/  LEA R4, P0, R2, R4, 0x2 ;  /* 0x0000000402047211 */ /* 0x000fc800078010ff */
[----:B------:R-:W-:-:S05]  /*b780*/  LEA.HI.X R5, R2, R5, R0, 0x2, P0 ;  /* 0x0000000502057211 */ /* 0x000fca00000f1400 */
[----:B------:R0:W5:Y:S01]  /*b790*/  LDG.E R0, desc[UR54][R4.64] ;  /* 0x0000003604007981 */ /* 0x000162000c1e1900 */
[----:B------:R-:W-:-:S05]  /*b7a0*/  IADD3 R2, -R9, RZ, RZ ;  /* 0x000000ff09027210 */ /* 0x000fca0007ffe1ff */
[----:B------:R-:W-:-:S07]  /*b7b0*/  IMAD R7, R8, R2, R7 ;  /* 0x0000000208077224 */ /* 0x000fce00078e0207 */
.L_x_186:
[----:B0-----:R-:W-:Y:S02]  /*b7c0*/  LEA R5, R16, UR40, 0x3 ;  /* 0x0000002810057c11 */ /* 0x001fe4000f8e18ff */
[----:B------:R-:W-:Y:S02]  /*b7d0*/  SHF.L.U32 R2, R17, 0x1f, RZ ;  /* 0x0000001f11027819 */ /* 0x000fe400000006ff */
[----:B------:R-:W-:Y:S02]  /*b7e0*/  ISETP.NE.AND P0, PT, R21, RZ, PT ;  /* 0x000000ff1500720c */ /* 0x000fe40003f05270 */
[----:B------:R-:W0:Y:S02]  /*b7f0*/  SYNCS.PHASECHK.TRANS64.TRYWAIT P2, [R5+URZ+0x13280], R2 ;  /* 0x01328002050075a7 */ /* 0x000e24000804017f */
[----:B0-----:R-:W-:Y:S09]  /*b800*/  @!P2 BRA `(.L_x_187) ;  /* 0x000000240048a947 */ /* 0x001ff20003800000 */
.L_x_254:
[----:B------:R-:W-:Y:S05]  /*b810*/  @P0 BRA `(.L_x_188) ;  /* 0x0000000000140947 */ /* 0x000fea0003800000 */
[----:B------:R-:W-:Y:S01]  /*b820*/  ISETP.NE.AND P2, PT, R29, RZ, PT ;  /* 0x000000ff1d00720c */ /* 0x000fe20003f45270 */
[----:B------:R-:W-:-:S04]  /*b830*/  IMAD.MOV.U32 R3, RZ, RZ, 0x2800 ;  /* 0x00002800ff037424 */ /* 0x000fc800078e00ff */
[----:B------:R1:W-:Y:S08]  /*b840*/  SYNCS.ARRIVE.TRANS64 RZ, [R5+URZ+0x13270], R3 ;  /* 0x0132700305ff79a7 */ /* 0x0003f0000800003f */
[----:B------:R-:W-:Y:S05]  /*b850*/  @!P2 BRA `(.L_x_188) ;  /* 0x000000000004a947 */ /* 0x000fea0003800000 */
[----:B------:R-:W-:Y:S01]  /*b860*/  BPT.TRAP 0x1 ;  /* 0x000000040000795c */ /* 0x000fe20000300000 */
.L_x_188:
[----:B-1----:R-:W-:Y:S01]  /*b870*/  IMAD.U32 R3, RZ, RZ, UR40 ;  /* 0x00000028ff037e24 */ /* 0x002fe2000f8e00ff */
[----:B------:R-:W-:Y:S01]  /*b880*/  R2UR UR9, R5 ;  /* 0x00000000050972ca */ /* 0x000fe200000e0000 */
[----:B------:R-:W-:Y:S01]  /*b890*/  IMAD.MOV.U32 R4, RZ, RZ, 0xa0 ;  /* 0x000000a0ff047424 */ /* 0x000fe200078e00ff */
[----:B------:R-:W-:Y:S01]  /*b8a0*/  R2UR UR12, R19 ;  /* 0x00000000130c72ca */ /* 0x000fe200000e0000 */
[----:B------:R-:W-:Y:S01]  /*b8b0*/  IMAD R3, R16, 0x2800, R3 ;  /* 0x0000280010037824 */ /* 0x000fe200078e0203 */
[----:B-----5:R-:W-:Y:S01]  /*b8c0*/  R2UR UR13, R0 ;  /* 0x00000000000d72ca */ /* 0x020fe200000e0000 */
[----:B------:R-:W-:Y:S01]  /*b8d0*/  IMAD R7, R7, R4, UR44 ;  /* 0x0000002c07077e24 */ /* 0x000fe2000f8e0204 */
[----:B------:R-:W-:Y:S02]  /*b8e0*/  UIADD3 UR4, UP0, UR52, 0x470, URZ ;  /* 0x0000047034047890 */ /* 0x000fe4000ff1e03f */
[----:B------:R-:W-:Y:S01]  /*b8f0*/  R2UR UR8, R3 ;  /* 0x00000000030872ca */ /* 0x000fe200000e0000 */
[----:B------:R-:W-:Y:S01]  /*b900*/  UMOV UR6, 0x0 ;  /* 0x0000000000067882 */ /* 0x000fe20000000000 */
[----:B------:R-:W-:Y:S01]  /*b910*/  R2UR UR11, R7 ;  /* 0x00000000070b72ca */ /* 0x000fe200000e0000 */
[----:B------:R-:W-:-:S02]  /*b920*/  UIADD3.X UR5, URZ, UR53, URZ, UP0, !UPT ;  /* 0x000000353f057290 */ /* 0x000fc400087fe43f */
[----:B------:R-:W-:Y:S01]  /*b930*/  UIADD3 UR9, UR9, 0x13270, URZ ;  /* 0x0001327009097890 */ /* 0x000fe2000fffe03f */
[----:B------:R-:W-:Y:S01]  /*b940*/  UMOV UR7, 0x14f00000 ;  /* 0x14f0000000077882 */ /* 0x000fe20000000000 */
[----:B------:R-:W-:-:S06]  /*b950*/  UMOV UR10, URZ ;  /* 0x0000003f000a7c82 */ /* 0x000fcc0008000000 */
[----:B------:R-:W-:-:S09]  /*b960*/  UIADD3 UR8, UR8, 0x6000, URZ ;  /* 0x0000600008087890 */ /* 0x000fd2000fffe03f */
[----:B------:R1:W-:Y:S01]  /*b970*/  UTMALDG.4D [UR8], [UR4], desc[UR6] ;  /* 0x00000608040075b4 */ /* 0x0003e20008019000 */
[----:B------:R-:W2:Y:S02]  /*b980*/  SYNCS.PHASECHK.TRANS64.TRYWAIT P2, [R5+URZ+0x13240], R2 ;  /* 0x01324002050075a7 */ /* 0x000ea4000804017f */
[----:B-12---:R-:W-:Y:S05]  /*b990*/  @!P2 BRA `(.L_x_189) ;  /* 0x0000002000f8a947 */ /* 0x006fea0003800000 */
.L_x_255:
[----:B------:R-:W-:Y:S05]  /*b9a0*/  @P0 BRA `(.L_x_190) ;  /* 0x0000000000140947 */ /* 0x000fea0003800000 */
[----:B------:R-:W-:Y:S01]  /*b9b0*/  ISETP.NE.AND P0, PT, R29, RZ, PT ;  /* 0x000000ff1d00720c */ /* 0x000fe20003f05270 */
[----:B01----:R-:W-:-:S04]  /*b9c0*/  IMAD.MOV.U32 R2, RZ, RZ, 0x2800 ;  /* 0x00002800ff027424 */ /* 0x003fc800078e00ff */
[----:B------:R2:W-:Y:S08]  /*b9d0*/  SYNCS.ARRIVE.TRANS64 RZ, [R5+URZ+0x13230], R2 ;  /* 0x0132300205ff79a7 */ /* 0x0005f0000800003f */
[----:B------:R-:W-:Y:S05]  /*b9e0*/  @!P0 BRA `(.L_x_190) ;  /* 0x0000000000048947 */ /* 0x000fea0003800000 */
[----:B------:R-:W-:Y:S01]  /*b9f0*/  BPT.TRAP 0x1 ;  /* 0x000000040000795c */ /* 0x000fe20000300000 */
.L_x_190:
        /* <DEDUP_REMOVED lines=13> */
[----:B---3--:R-:W-:Y:S01]  /*bad0*/  NOP ;  /* 0x0000000000007918 */ /* 0x008fe20000000000 */
.L_x_185:
        /* <DEDUP_REMOVED lines=11> */
[----:B012---:R-:W-:Y:S01]  /*bb90*/  @P0 IMAD.MOV.U32 R2, RZ, RZ, 0x3000 ;  /* 0x00003000ff020424 */ /* 0x007fe200078e00ff */
[----:B------:R-:W-:Y:S01]  /*bba0*/  @P0 R2UR UR13, R6 ;  /* 0x00000000060d02ca */ /* 0x000fe200000e0000 */
[----:B------:R-:W-:Y:S02]  /*bbb0*/  UMOV UR12, UR38 ;  /* 0x00000026000c7c82 */ /* 0x000fe40008000000 */
[----:B------:R1:W-:Y:S10]  /*bbc0*/  @P0 SYNCS.ARRIVE.TRANS64 RZ, [UR40+0x13200], R2 ;  /* 0x01320002ffff09a7 */ /* 0x0003f40008000028 */
[----:B------:R1:W-:Y:S02]  /*bbd0*/  UTMALDG.4D [UR8], [UR4], desc[UR6] ;  /* 0x00000608040075b4 */ /* 0x0003e40008019000 */
[----:B-1----:R-:W-:Y:S01]  /*bbe0*/  NOP ;  /* 0x0000000000007918 */ /* 0x002fe20000000000 */
.L_x_183:
[----:B------:R-:W-:Y:S01]  /*bbf0*/  VIADD R28, R28, 0x1 ;  /* 0x000000011c1c7836 */ /* 0x000fe20000000000 */
[----:B------:R-:W-:Y:S04]  /*bc00*/  BSSY B0, `(.L_x_191) ;  /* 0x0000007000007945 */ /* 0x000fe80003800000 */
[----:B------:R-:W-:-:S04]  /*bc10*/  LEA.HI R2, R28, R28, RZ, 0x1 ;  /* 0x0000001c1c027211 */ /* 0x000fc800078f08ff */
[----:B------:R-:W-:-:S04]  /*bc20*/  LOP3.LUT R3, R2, 0xfffffffe, RZ, 0xc0, !PT ;  /* 0xfffffffe02037812 */ /* 0x000fc800078ec0ff */
[----:B------:R-:W-:-:S04]  /*bc30*/  IADD3 R2, R28, -R3, RZ ;  /* 0x800000031c027210 */ /* 0x000fc80007ffe0ff */
[----:B------:R-:W-:-:S04]  /*bc40*/  SHF.L.U32 R2, R2, 0x1f, RZ ;  /* 0x0000001f02027819 */ /* 0x000fc800000006ff */
[----:B------:R-:W1:Y:S02]  /*bc50*/  SYNCS.PHASECHK.TRANS64.TRYWAIT P0, [UR40+0x13220], R2 ;  /* 0x01322002ff0075a7 */ /* 0x000e640008000168 */
[----:B-1----:R-:W-:Y:S05]  /*bc60*/  @!P0 BRA `(.L_x_192) ;  /* 0x0000002000588947 */ /* 0x002fea0003800000 */
.L_x_256:
[----:B------:R-:W-:Y:S05]  /*bc70*/  BSYNC B0 ;  /* 0x0000000000007941 */ /* 0x000fea0003800000 */
.L_x_191:
[----:B------:R-:W-:-:S06]  /*bc80*/  UISETP.GE.AND UP0, UPT, UR43, 0xa1, UPT ;  /* 0x000000a12b00788c */ /* 0x000fcc000bf06270 */
[----:B------:R-:W-:-:S13]  /*bc90*/  PLOP3.LUT P0, PT, PT, PT, UP0, 0x80, 0x0 ;  /* 0x000000000000781c */ /* 0x000fda0003f0f008 */
[----:B------:R-:W-:Y:S05]  /*bca0*/  @!P0 BRA `(.L_x_193) ;  /* 0x0000000800cc8947 */ /* 0x000fea0003800000 */
[----:B------:R-:W-:Y:S01]  /*bcb0*/  UIADD3 UR4, UR42, -0x2, URZ ;  /* 0xfffffffe2a047890 */ /* 0x000fe2000fffe03f */
[----:B------:R-:W-:Y:S02]  /*bcc0*/  IMAD.MOV.U32 R8, RZ, RZ, R17 ;  /* 0x000000ffff087224 */ /* 0x000fe400078e0011 */
[----:B-1----:R-:W-:-:S03]  /*bcd0*/  IMAD.MOV.U32 R3, RZ, RZ, R16 ;  /* 0x000000ffff037224 */ /* 0x002fc600078e0010 */
[----:B------:R-:W-:-:S07]  /*bce0*/  IMAD.U32 R2, RZ, RZ, UR4 ;  /* 0x00000004ff027e24 */ /* 0x000fce000f8e00ff */
.L_x_213:
[----:B------:R-:W-:Y:S01]  /*bcf0*/  VIADD R16, R3, 0x1 ;  /* 0x0000000103107836 */ /* 0x000fe20000000000 */
[----:B------:R-:W-:Y:S05]  /*bd00*/  YIELD ;  /* 0x0000000000007946 */ /* 0x000fea0003800000 */
[----:B------:R-:W-:Y:S01]  /*bd10*/  ISETP.NE.AND P0, PT, R16, 0x2, PT ;  /* 0x000000021000780c */ /* 0x000fe20003f05270 */
[----:B------:R-:W-:Y:S03]  /*bd20*/  BSSY B0, `(.L_x_194) ;  /* 0x0000064000007945 */ /* 0x000fe60003800000 */
[----:B------:R-:W-:-:S02]  /*bd30*/  SEL R17, RZ, 0x1, P0 ;  /* 0x00000001ff117807 */ /* 0x000fc40000000000 */
[----:B------:R-:W-:Y:S02]  /*bd40*/  SEL R16, R16, RZ, P0 ;  /* 0x000000ff10107207 */ /* 0x000fe40000000000 */
[----:B------:R-:W-:Y:S01]  /*bd50*/  LOP3.LUT R17, R8, R17, RZ, 0x3c, !PT ;  /* 0x0000001108117212 */ /* 0x000fe200078e3cff */
[----:B------:R-:W-:Y:S06]  /*bd60*/  @!P6 BRA `(.L_x_195) ;  /* 0x00000004007ce947 */ /* 0x000fec0003800000 */
[----:B------:R-:W-:Y:S01]  /*bd70*/  ULDC.64 UR4, c[0x0][0x3f8] ;  /* 0x0000fe0000047ab9 */ /* 0x000fe20000000a00 */
[----:B------:R-:W-:Y:S01]  /*bd80*/  LEA R9, R16, UR40, 0x3 ;  /* 0x0000002810097c11 */ /* 0x000fe2000f8e18ff */
[----:B------:R-:W-:Y:S01]  /*bd90*/  IMAD.MOV.U32 R11, RZ, RZ, R2 ;  /* 0x000000ffff0b7224 */ /* 0x000fe200078e0002 */
[----:B------:R-:W-:Y:S02]  /*bda0*/  ISETP.NE.U32.AND P0, PT, RZ, UR4, PT ;  /* 0x00000004ff007c0c */ /* 0x000fe4000bf05070 */
[----:B------:R-:W-:Y:S02]  /*bdb0*/  SHF.L.U32 R10, R17, 0x1f, RZ ;  /* 0x0000001f110a7819 */ /* 0x000fe400000006ff */
[----:B------:R-:W-:-:S13]  /*bdc0*/  ISETP.NE.AND.EX P0, PT, RZ, UR5, PT, P0 ;  /* 0x00000005ff007c0c */ /* 0x000fda000bf05300 */
[----:B------:R-:W-:Y:S05]  /*bdd0*/  @!P0 BRA `(.L_x_196) ;  /* 0x0000000000488947 */ /* 0x000fea0003800000 */
[----:B------:R-:W1:Y:S01]  /*bde0*/  LDC R11, c[0x0][0x41c] ;  /* 0x00010700ff0b7b82 */ /* 0x000e620000000800 */
[----:B------:R-:W-:Y:S01]  /*bdf0*/  IMAD.MOV.U32 R13, RZ, RZ, R2 ;  /* 0x000000ffff0d7224 */ /* 0x000fe200078e0002 */
[----:B------:R-:W-:Y:S02]  /*be00*/  ULDC.64 UR6, c[0x0][0x408] ;  /* 0x0001020000067ab9 */ /* 0x000fe40000000a00 */
[----:B0-----:R-:W-:-:S04]  /*be10*/  IMAD R7, R20, UR6, RZ ;  /* 0x0000000614077c24 */ /* 0x001fc8000f8e02ff */
[----:B------:R-:W-:Y:S01]  /*be20*/  IMAD R7, R18, UR7, R7 ;  /* 0x0000000712077c24 */ /* 0x000fe2000f8e0207 */
[----:B-1----:R-:W-:-:S13]  /*be30*/  ISETP.NE.AND P0, PT, R11, 0x1, PT ;  /* 0x000000010b00780c */ /* 0x002fda0003f05270 */
[----:B------:R-:W0:Y:S02]  /*be40*/  @P0 LDC.64 R4, c[0x0][0x420] ;  /* 0x00010800ff040b82 */ /* 0x000e240000000a00 */
[----:B0-----:R-:W-:-:S05]  /*be50*/  @P0 IMAD.HI.U32 R4, R2, R4, RZ ;  /* 0x0000000402040227 */ /* 0x001fca00078e00ff */
[----:B------:R-:W-:-:S04]  /*be60*/  @P0 SHF.R.U32.HI R13, RZ, R5, R4 ;  /* 0x00000005ff0d0219 */ /* 0x000fc80000011604 */
[----:B------:R-:W-:Y:S02]  /*be70*/  SHF.R.S32.HI R5, RZ, 0x1f, R13 ;  /* 0x0000001fff057819 */ /* 0x000fe4000001140d */
[----:B------:R-:W-:-:S05]  /*be80*/  MOV R4, R13 ;  /* 0x0000000d00047202 */ /* 0x000fca0000000f00 */
[----:B------:R-:W-:-:S04]  /*be90*/  IMAD.WIDE.U32 R4, R18, UR6, R4 ;  /* 0x0000000612047c25 */ /* 0x000fc8000f8e0004 */
[----:B------:R-:W-:Y:S01]  /*bea0*/  IMAD.IADD R5, R7, 0x1, R5 ;  /* 0x0000000107057824 */ /* 0x000fe200078e0205 */
[----:B------:R-:W-:-:S04]  /*beb0*/  LEA R6, P0, R4, UR4, 0x2 ;  /* 0x0000000404067c11 */ /* 0x000fc8000f8010ff */
[----:B------:R-:W-:-:S05]  /*bec0*/  LEA.HI.X R7, R4, UR5, R5, 0x2, P0 ;  /* 0x0000000504077c11 */ /* 0x000fca00080f1405 */
[----:B------:R1:W5:Y:S01]  /*bed0*/  LDG.E R0, desc[UR54][R6.64] ;  /* 0x0000003606007981 */ /* 0x000362000c1e1900 */
[----:B------:R-:W-:-:S04]  /*bee0*/  IMAD.MOV R4, RZ, RZ, -R13 ;  /* 0x000000ffff047224 */ /* 0x000fc800078e0a0d */
[----:B------:R-:W-:-:S07]  /*bef0*/  IMAD R11, R11, R4, R2 ;  /* 0x000000040b0b7224 */ /* 0x000fce00078e0202 */
.L_x_196:
[----:B------:R-:W2:Y:S01]  /*bf00*/  SYNCS.PHASECHK.TRANS64.TRYWAIT P0, [R9+URZ+0x13280], R10 ;  /* 0x0132800a090075a7 */ /* 0x000ea2000800017f */
[----:B------:R-:W3:Y:S01]  /*bf10*/  S2R R4, SR_TID.X ;  /* 0x0000000000047919 */ /* 0x000ee20000002100 */
[----:B------:R-:W-:Y:S01]  /*bf20*/  BSSY B1, `(.L_x_197) ;  /* 0x0000004000017945 */ /* 0x000fe20003800000 */
[----:B---3--:R-:W-:-:S04]  /*bf30*/  LOP3.LUT R4, R4, 0x7f, RZ, 0xc0, !PT ;  /* 0x0000007f04047812 */ /* 0x008fc800078ec0ff */
[----:B------:R-:W-:Y:S01]  /*bf40*/  ISETP.NE.AND P2, PT, R4, RZ, PT ;  /* 0x000000ff0400720c */ /* 0x000fe20003f45270 */
[----:B--2---:R-:W-:-:S12]  /*bf50*/  @!P0 BRA `(.L_x_198) ;  /* 0x0000001c00b48947 */ /* 0x004fd80003800000 */
.L_x_257:
[----:B------:R-:W-:Y:S05]  /*bf60*/  BSYNC B1 ;  /* 0x0000000000017941 */ /* 0x000fea0003800000 */
.L_x_197:
[----:B------:R-:W-:Y:S04]  /*bf70*/  BSSY B1, `(.L_x_199) ;  /* 0x0000007000017945 */ /* 0x000fe80003800000 */
[----:B------:R-:W-:Y:S05]  /*bf80*/  @P2 BRA `(.L_x_200) ;  /* 0x0000000000142947 */ /* 0x000fea0003800000 */
[----:B------:R-:W-:Y:S01]  /*bf90*/  ISETP.NE.AND P0, PT, R29, RZ, PT ;  /* 0x000000ff1d00720c */ /* 0x000fe20003f05270 */
[----:B------:R-:W-:-:S04]  /*bfa0*/  IMAD.MOV.U32 R4, RZ, RZ, 0x2800 ;  /* 0x00002800ff047424 */ /* 0x000fc800078e00ff */
[----:B------:R3:W-:Y:S08]  /*bfb0*/  SYNCS.ARRIVE.TRANS64 RZ, [R9+URZ+0x13270], R4 ;  /* 0x0132700409ff79a7 */ /* 0x0007f0000800003f */
[----:B------:R-:W-:Y:S05]  /*bfc0*/  @!P0 BRA `(.L_x_200) ;  /* 0x0000000000048947 */ /* 0x000fea0003800000 */
[----:B------:R-:W-:Y:S01]  /*bfd0*/  BPT.TRAP 0x1 ;  /* 0x000000040000795c */ /* 0x000fe20000300000 */
.L_x_200:
[----:B------:R-:W-:Y:S05]  /*bfe0*/  BSYNC B1 ;  /* 0x0000000000017941 */ /* 0x000fea0003800000 */
.L_x_199:
[----:B------:R-:W-:Y:S01]  /*bff0*/  IMAD.MOV.U32 R12, RZ, RZ, RZ ;  /* 0x000000ffff0c7224 */ /* 0x000fe200078e00ff */
[----:B------:R-:W-:Y:S01]  /*c000*/  R2UR UR12, R19 ;  /* 0x00000000130c72ca */ /* 0x000fe200000e0000 */
[----:B01----:R-:W-:Y:S01]  /*c010*/  IMAD.U32 R7, RZ, RZ, UR40 ;  /* 0x00000028ff077e24 */ /* 0x003fe2000f8e00ff */
[----:B------:R-:W-:Y:S01]  /*c020*/  UIADD3 UR4, UP0, UR52, 0x470, URZ ;  /* 0x0000047034047890 */ /* 0x000fe2000ff1e03f */
[----:B------:R-:W-:Y:S01]  /*c030*/  IMAD.MOV.U32 R6, RZ, RZ, 0xa0 ;  /* 0x000000a0ff067424 */ /* 0x000fe200078e00ff */
[----:B------:R-:W-:Y:S01]  /*c040*/  R2UR UR10, R12 ;  /* 0x000000000c0a72ca */ /* 0x000fe200000e0000 */
[----:B------:R-:W-:Y:S01]  /*c050*/  IMAD R7, R16, 0x2800, R7 ;  /* 0x0000280010077824 */ /* 0x000fe200078e0207 */
[----:B------:R-:W-:Y:S01]  /*c060*/  PLOP3.LUT P0, PT, PT, PT, PT, 0x80, 0x0 ;  /* 0x000000000000781c */ /* 0x000fe20003f0f070 */
[----:B------:R-:W-:Y:S01]  /*c070*/  IMAD R6, R11, R6, UR44 ;  /* 0x0000002c0b067e24 */ /* 0x000fe2000f8e0206 */
[----:B------:R-:W-:Y:S01]  /*c080*/  IADD3 R5, R9, 0x13270, RZ ;  /* 0x0001327009057810 */ /* 0x000fe20007ffe0ff */
[----:B---3--:R-:W-:Y:S01]  /*c090*/  VIADD R4, R7, 0x6000 ;  /* 0x0000600007047836 */ /* 0x008fe20000000000 */
[----:B------:R-:W-:Y:S01]  /*c0a0*/  UIADD3.X UR5, URZ, UR53, URZ, UP0, !UPT ;  /* 0x000000353f057290 */ /* 0x000fe200087fe43f */
[----:B------:R-:W-:Y:S01]  /*c0b0*/  UMOV UR6, 0x0 ;  /* 0x0000000000067882 */ /* 0x000fe20000000000 */
[----:B------:R-:W-:-:S10]  /*c0c0*/  UMOV UR7, 0x14f00000 ;  /* 0x14f0000000077882 */ /* 0x000fd40000000000 */
.L_x_201:
        /* <DEDUP_REMOVED lines=8> */
[----:B0-----:R-:W-:Y:S05]  /*c150*/  @P0 BRA.U.ANY `(.L_x_201) ;  /* 0xfffffffd00dc0947 */ /* 0x001fea000393ffff */
[----:B------:R-:W0:Y:S01]  /*c160*/  SYNCS.PHASECHK.TRANS64.TRYWAIT P0, [R9+URZ+0x13240], R10 ;  /* 0x0132400a090075a7 */ /* 0x000e22000800017f */
[----:B------:R-:W-:Y:S04]  /*c170*/  BSSY B1, `(.L_x_202) ;  /* 0x0000002000017945 */ /* 0x000fe80003800000 */
[----:B0-----:R-:W-:Y:S05]  /*c180*/  @!P0 BRA `(.L_x_203) ;  /* 0x0000001c003c8947 */ /* 0x001fea0003800000 */
.L_x_258:
[----:B------:R-:W-:Y:S05]  /*c190*/  BSYNC B1 ;  /* 0x0000000000017941 */ /* 0x000fea0003800000 */
.L_x_202:
[----:B------:R-:W-:Y:S01]  /*c1a0*/  BSSY B1, `(.L_x_204) ;  /* 0x0000009000017945 */ /* 0x000fe20003800000 */
[----:B------:R-:W-:Y:S02]  /*c1b0*/  IMAD.MOV.U32 R4, RZ, RZ, 0x0 ;  /* 0x00000000ff047424 */ /* 0x000fe400078e00ff */
[----:B------:R-:W-:Y:S01]  /*c1c0*/  IMAD.MOV.U32 R5, RZ, RZ, 0x14f00000 ;  /* 0x14f00000ff057424 */ /* 0x000fe200078e00ff */
[----:B------:R-:W-:Y:S06]  /*c1d0*/  @P2 BRA `(.L_x_205) ;  /* 0x0000000000142947 */ /* 0x000fec0003800000 */
[----:B------:R-:W-:Y:S01]  /*c1e0*/  ISETP.NE.AND P0, PT, R29, RZ, PT ;  /* 0x000000ff1d00720c */ /* 0x000fe20003f05270 */
[----:B0-2---:R-:W-:-:S04]  /*c1f0*/  IMAD.MOV.U32 R10, RZ, RZ, 0x2800 ;  /* 0x00002800ff0a7424 */ /* 0x005fc800078e00ff */
[----:B------:R1:W-:Y:S08]  /*c200*/  SYNCS.ARRIVE.TRANS64 RZ, [R9+URZ+0x13230], R10 ;  /* 0x0132300a09ff79a7 */ /* 0x0003f0000800003f */
[----:B------:R-:W-:Y:S05]  /*c210*/  @!P0 BRA `(.L_x_205) ;  /* 0x0000000000048947 */ /* 0x000fea0003800000 */
[----:B------:R-:W-:Y:S01]  /*c220*/  BPT.TRAP 0x1 ;  /* 0x000000040000795c */ /* 0x000fe20000300000 */
.L_x_205:
[----:B------:R-:W-:Y:S05]  /*c230*/  BSYNC B1 ;  /* 0x0000000000017941 */ /* 0x000fea0003800000 */
.L_x_204:
[----:B------:R-:W-:Y:S01]  /*c240*/  R2UR UR7, R5 ;  /* 0x00000000050772ca */ /* 0x000fe200000e0000 */
[----:B------:R-:W-:Y:S01]  /*c250*/  UIADD3 UR4, UP0, UR52, 0x370, URZ ;  /* 0x0000037034047890 */ /* 0x000fe2000ff1e03f */
[----:B------:R-:W-:Y:S01]  /*c260*/  R2UR UR10, R12 ;  /* 0x000000000c0a72ca */ /* 0x000fe200000e0000 */
[----:B012---:R-:W-:Y:S01]  /*c270*/  VIADD R9, R9, 0x13230 ;  /* 0x0001323009097836 */ /* 0x007fe20000000000 */
[----:B------:R-:W-:Y:S01]  /*c280*/  R2UR UR12, R19 ;  /* 0x00000000130c72ca */ /* 0x000fe200000e0000 */
[----:B------:R-:W-:Y:S01]  /*c290*/  UIADD3.X UR5, URZ, UR53, URZ, UP0, !UPT ;  /* 0x000000353f057290 */ /* 0x000fe200087fe43f */
[----:B------:R-:W-:Y:S01]  /*c2a0*/  R2UR UR6, R4 ;  /* 0x00000000040672ca */ /* 0x000fe200000e0000 */
[----:B------:R-:W-:Y:S01]  /*c2b0*/  VIADD R4, R7, 0xe000 ;  /* 0x0000e00007047836 */ /* 0x000fe20000000000 */
[----:B------:R-:W-:-:S13]  /*c2c0*/  PLOP3.LUT P0, PT, PT, PT, PT, 0x80, 0x0 ;  /* 0x000000000000781c */ /* 0x000fda0003f0f070 */
.L_x_206:
        /* <DEDUP_REMOVED lines=8> */
[----:B-1----:R-:W-:Y:S05]  /*c350*/  @P0 BRA.U.ANY `(.L_x_206) ;  /* 0xfffffffd00dc0947 */ /* 0x002fea000393ffff */
.L_x_195:
[----:B------:R-:W-:Y:S05]  /*c360*/  BSYNC B0 ;  /* 0x0000000000007941 */ /* 0x000fea0003800000 */
.L_x_194:
[----:B------:R-:W-:-:S06]  /*c370*/  UISETP.NE.AND UP0, UPT, UR41, 0x3, UPT ;  /* 0x000000032900788c */ /* 0x000fcc000bf05270 */
[----:B------:R-:W-:-:S13]  /*c380*/  PLOP3.LUT P0, PT, PT, PT, UP0, 0x80, 0x0 ;  /* 0x000000000000781c */ /* 0x000fda0003f0f008 */
[----:B------:R-:W-:Y:S05]  /*c390*/  @!P0 BRA `(.L_x_207) ;  /* 0x0000000000048947 */ /* 0x000fea0003800000 */
[----:B------:R-:W-:Y:S01]  /*c3a0*/  BPT.TRAP 0x1 ;  /* 0x000000040000795c */ /* 0x000fe20000300000 */
.L_x_207:
[----:B------:R-:W-:Y:S01]  /*c3b0*/  LOP3.LUT R5, R8, 0x1, RZ, 0x3c, !PT ;  /* 0x0000000108057812 */ /* 0x000fe200078e3cff */
[----:B------:R-:W-:Y:S01]  /*c3c0*/  BSSY B0, `(.L_x_208) ;  /* 0x0000007000007945 */ /* 0x000fe20003800000 */
[----:B------:R-:W-:Y:S02]  /*c3d0*/  LEA R12, R3, UR40, 0x3 ;  /* 0x00000028030c7c11 */ /* 0x000fe4000f8e18ff */
[----:B------:R-:W-:Y:S02]  /*c3e0*/  SHF.L.U32 R5, R5, 0x1f, RZ ;  /* 0x0000001f05057819 */ /* 0x000fe400000006ff */
[----:B------:R-:W-:Y:S02]  /*c3f0*/  MOV R4, UR50 ;  /* 0x0000003200047c02 */ /* 0x000fe40008000f00 */
[----:B------:R-:W1:Y:S02]  /*c400*/  SYNCS.PHASECHK.TRANS64.TRYWAIT P2, [R12+URZ+0x13270], R5 ;  /* 0x013270050c0075a7 */ /* 0x000e64000804017f */
[----:B------:R-:W-:Y:S01]  /*c410*/  ISETP.NE.AND P0, PT, R4, 0x3, PT ;  /* 0x000000030400780c */ /* 0x000fe20003f05270 */
[----:B-1----:R-:W-:-:S12]  /*c420*/  @!P2 BRA `(.L_x_209) ;  /* 0x0000001800a8a947 */ /* 0x002fd80003800000 */
.L_x_259:
[----:B------:R-:W-:Y:S05]  /*c430*/  BSYNC B0 ;  /* 0x0000000000007941 */ /* 0x000fea0003800000 */
.L_x_208:
[----:B------:R-:W-:Y:S05]  /*c440*/  @!P0 BRA `(.L_x_210) ;  /* 0x0000000000048947 */ /* 0x000fea0003800000 */
[----:B------:R-:W-:Y:S01]  /*c450*/  BPT.TRAP 0x1 ;  /* 0x000000040000795c */ /* 0x000fe20000300000 */
.L_x_210:
[----:B-1----:R-:W-:Y:S01]  /*c460*/  SHF.L.U32 R5, R8, 0x1f, RZ ;  /* 0x0000001f08057819 */ /* 0x002fe200000006ff */
[----:B------:R-:W-:-:S03]  /*c470*/  IMAD R10, R3, 0x2800, RZ ;  /* 0x00002800030a7824 */ /* 0x000fc600078e02ff */
[----:B------:R-:W1:Y:S02]  /*c480*/  SYNCS.PHASECHK.TRANS64.TRYWAIT P2, [R12+URZ+0x13260], R5 ;  /* 0x013260050c0075a7 */ /* 0x000e64000804017f */
[----:B-1----:R-:W-:Y:S05]  /*c490*/  @!P2 BRA `(.L_x_211) ;  /* 0x0000001800a0a947 */ /* 0x002fea0003800000 */
.L_x_260:
[C---:B------:R-:W-:Y:S01]  /*c4a0*/  LOP3.LUT R3, R10.reuse, R23, RZ, 0xfc, !PT ;  /* 0x000000170a037212 */ /* 0x040fe200078efcff */
[----:B------:R-:W-:Y:S05]  /*c4b0*/  WARPSYNC.ALL ;  /* 0x0000000000007948 */ /* 0x000fea0003800000 */
[----:B01----:R-:W0:Y:S01]  /*c4c0*/  LDSM.16.MT88.4 R4, [R3+UR40+0x6000] ;  /* 0x006000280304783b */ /* 0x003e220008004200 */
[----:B------:R-:W-:-:S05]  /*c4d0*/  LOP3.LUT R13, R10, R22, RZ, 0xfc, !PT ;  /* 0x000000160a0d7212 */ /* 0x000fca00078efcff */
[----:B------:R-:W-:Y:S01]  /*c4e0*/  VIADD R13, R13, UR40 ;  /* 0x000000280d0d7c36 */ /* 0x000fe20008000000 */
[C-C-:B0-----:R-:W-:Y:S02]  /*c4f0*/  PRMT R8, R4.reuse, 0x6420, R5.reuse ;  /* 0x0000642004087816 */ /* 0x141fe40000000005 */
[----:B------:R-:W-:Y:S02]  /*c500*/  PRMT R9, R4, 0x7531, R5 ;  /* 0x0000753104097816 */ /* 0x000fe40000000005 */
[C-C-:B------:R-:W-:Y:S02]  /*c510*/  PRMT R10, R6.reuse, 0x6420, R7.reuse ;  /* 0x00006420060a7816 */ /* 0x140fe40000000007 */
[----:B------:R-:W-:-:S05]  /*c520*/  PRMT R11, R6, 0x7531, R7 ;  /* 0x00007531060b7816 */ /* 0x000fca0000000007 */
[----:B------:R-:W-:Y:S04]  /*c530*/  STSM.16.M88.4 [R13+0x1000], R8 ;  /* 0x001000080d007844 */ /* 0x000fe80000000200 */
[----:B------:R-:W0:Y:S02]  /*c540*/  LDSM.16.MT88.4 R4, [R3+UR40+0x6800] ;  /* 0x006800280304783b */ /* 0x000e240008004200 */
[C-C-:B0-----:R-:W-:Y:S02]  /*c550*/  PRMT R8, R4.reuse, 0x6420, R5.reuse ;  /* 0x0000642004087816 */ /* 0x141fe40000000005 */
[----:B------:R-:W-:Y:S02]  /*c560*/  PRMT R9, R4, 0x7531, R5 ;  /* 0x0000753104097816 */ /* 0x000fe40000000005 */
[----:B------:R-:W-:-:S02]  /*c570*/  PRMT R10, R6, 0x6420, R7 ;  /* 0x00006420060a7816 */ /* 0x000fc40000000007 */
        /* <DEDUP_REMOVED lines=25> */
[----:B-1----:R-:W1:Y:S01]  /*c710*/  FENCE.VIEW.ASYNC.S ;  /* 0x00000000000073c6 */ /* 0x002e620000000000 */
[----:B------:R-:W-:Y:S05]  /*c720*/  @!P0 BRA `(.L_x_212) ;  /* 0x0000000000048947 */ /* 0x000fea0003800000 */
[----:B------:R-:W-:Y:S01]  /*c730*/  BPT.TRAP 0x1 ;  /* 0x000000040000795c */ /* 0x000fe20000300000 */
.L_x_212:
[----:B-1----:R-:W-:Y:S01]  /*c740*/  SYNCS.ARRIVE.TRANS64.A1T0 RZ, [R12+URZ+0x13250], RZ ;  /* 0x013250ff0cff79a7 */ /* 0x002fe2000810003f */
[----:B------:R-:W-:Y:S01]  /*c750*/  BAR.SYNC.DEFER_BLOCKING 0x2, 0x80 ;  /* 0x0082000000007b1d */ /* 0x000fe20000010000 */
[----:B------:R-:W-:Y:S01]  /*c760*/  ISETP.GT.AND P0, PT, R2, RZ, PT ;  /* 0x000000ff0200720c */ /* 0x000fe20003f04270 */
[----:B------:R-:W-:Y:S02]  /*c770*/  @!P1 VIADD R3, R12, 0x13280 ;  /* 0x000132800c039836 */ /* 0x000fe40000000000 */
[----:B------:R-:W-:Y:S02]  /*c780*/  VIADD R2, R2, 0xffffffff ;  /* 0xffffffff02027836 */ /* 0x000fe40000000000 */
[----:B0-----:R-:W-:Y:S01]  /*c790*/  IMAD.MOV.U32 R8, RZ, RZ, R17 ;  /* 0x000000ffff087224 */ /* 0x001fe200078e0011 */
[----:B------:R-:W-:-:S04]  /*c7a0*/  @!P1 PRMT R3, RZ, 0x654, R3 ;  /* 0x00000654ff039816 */ /* 0x000fc80000000003 */
[----:B------:R0:W-:Y:S02]  /*c7b0*/  @!P1 SYNCS.ARRIVE.TRANS64.RED.A1T0 RZ, [R3+URZ], RZ ;  /* 0x000000ff03ff99a7 */ /* 0x0001e4000810043f */
[----:B0-----:R-:W-:Y:S01]  /*c7c0*/  IMAD.MOV.U32 R3, RZ, RZ, R16 ;  /* 0x000000ffff037224 */ /* 0x001fe200078e0010 */
[----:B------:R-:W-:Y:S06]  /*c7d0*/  @P0 BRA `(.L_x_213) ;  /* 0xfffffff400440947 */ /* 0x000fec000383ffff */
.L_x_193:
[----:B------:R-:W-:Y:S04]  /*c7e0*/  BSSY B0, `(.L_x_214) ;  /* 0x000000e000007945 */ /* 0x000fe80003800000 */
[----:B------:R-:W-:Y:S05]  /*c7f0*/  @P1 BRA `(.L_x_215) ;  /* 0x0000000000301947 */ /* 0x000fea0003800000 */
[----:B0-----:R-:W0:Y:S01]  /*c800*/  S2R R7, SR_LANEID ;  /* 0x0000000000077919 */ /* 0x001e220000000000 */
[----:B------:R-:W-:Y:S01]  /*c810*/  VOTEU.ANY UR4, UPT, PT ;  /* 0x0000000000047886 */ /* 0x000fe200038e0100 */
[----:B-1----:R-:W1:Y:S01]  /*c820*/  LDC.64 R2, c[0x0][0xc38] ;  /* 0x00030e00ff027b82 */ /* 0x002e620000000a00 */
        /* <DEDUP_REMOVED lines=8> */
[----:B0-----:R-:W-:-:S07]  /*c8b0*/  IADD3 R24, R0, UR49, R7 ;  /* 0x0000003100187c10 */ /* 0x001fce000fffe007 */
.L_x_215:
[----:B------:R-:W-:Y:S05]  /*c8c0*/  BSYNC B0 ;  /* 0x0000000000007941 */ /* 0x000fea0003800000 */
.L_x_214:
[----:B------:R-:W-:-:S06]  /*c8d0*/  UISETP.NE.AND UP0, UPT, UR41, 0x3, UPT ;  /* 0x000000032900788c */ /* 0x000fcc000bf05270 */
[----:B------:R-:W-:-:S13]  /*c8e0*/  PLOP3.LUT P0, PT, PT, PT, UP0, 0x80, 0x0 ;  /* 0x000000000000781c */ /* 0x000fda0003f0f008 */
[----:B------:R-:W-:Y:S05]  /*c8f0*/  @!P0 BRA `(.L_x_216) ;  /* 0x0000000000048947 */ /* 0x000fea0003800000 */
[----:B------:R-:W-:Y:S01]  /*c900*/  BPT.TRAP 0x1 ;  /* 0x000000040000795c */ /* 0x000fe20000300000 */
.L_x_216:
[----:B-1----:R-:W-:Y:S01]  /*c910*/  LOP3.LUT R3, R17, 0x1, RZ, 0x3c, !PT ;  /* 0x0000000111037812 */ /* 0x002fe200078e3cff */
[----:B------:R-:W-:Y:S01]  /*c920*/  IMAD.U32 R0, RZ, RZ, UR50 ;  /* 0x00000032ff007e24 */ /* 0x000fe2000f8e00ff */
[----:B------:R-:W-:Y:S01]  /*c930*/  LEA R2, R16, UR40, 0x3 ;  /* 0x0000002810027c11 */ /* 0x000fe2000f8e18ff */
[----:B------:R-:W-:Y:S01]  /*c940*/  BSSY B0, `(.L_x_217) ;  /* 0x0000005000007945 */ /* 0x000fe20003800000 */
[----:B------:R-:W-:Y:S02]  /*c950*/  SHF.L.U32 R3, R3, 0x1f, RZ ;  /* 0x0000001f03037819 */ /* 0x000fe400000006ff */
[----:B------:R-:W-:Y:S02]  /*c960*/  ISETP.NE.AND P2, PT, R0, 0x3, PT ;  /* 0x000000030000780c */ /* 0x000fe40003f45270 */
[----:B------:R-:W1:Y:S02]  /*c970*/  SYNCS.PHASECHK.TRANS64.TRYWAIT P0, [R2+URZ+0x13270], R3 ;  /* 0x01327003020075a7 */ /* 0x000e64000800017f */
[----:B-1----:R-:W-:Y:S09]  /*c980*/  @!P0 BRA `(.L_x_218) ;  /* 0x0000001400788947 */ /* 0x002ff20003800000 */
.L_x_261:
[----:B------:R-:W-:Y:S05]  /*c990*/  BSYNC B0 ;  /* 0x0000000000007941 */ /* 0x000fea0003800000 */
.L_x_217:
[----:B------:R-:W-:Y:S05]  /*c9a0*/  @!P2 BRA `(.L_x_219) ;  /* 0x000000000004a947 */ /* 0x000fea0003800000 */
[----:B------:R-:W-:Y:S01]  /*c9b0*/  BPT.TRAP 0x1 ;  /* 0x000000040000795c */ /* 0x000fe20000300000 */
.L_x_219:
[----:B------:R-:W-:Y:S01]  /*c9c0*/  SHF.L.U32 R5, R17, 0x1f, RZ ;  /* 0x0000001f11057819 */ /* 0x000fe200000006ff */
[----:B-1----:R-:W-:-:S03]  /*c9d0*/  IMAD R3, R16, 0x2800, RZ ;  /* 0x0000280010037824 */ /* 0x002fc600078e02ff */
[----:B------:R-:W1:Y:S02]  /*c9e0*/  SYNCS.PHASECHK.TRANS64.TRYWAIT P0, [R2+URZ+0x13260], R5 ;  /* 0x01326005020075a7 */ /* 0x000e64000800017f */
[----:B------:R-:W-:Y:S01]  /*c9f0*/  LOP3.LUT R0, R3, R23, RZ, 0xfc, !PT ;  /* 0x0000001703007212 */ /* 0x000fe200078efcff */
[----:B-1----:R-:W-:Y:S06]  /*ca00*/  @!P0 BRA `(.L_x_220) ;  /* 0x00000014006c8947 */ /* 0x002fec0003800000 */
.L_x_262:
[----:B------:R-:W-:Y:S05]  /*ca10*/  WARPSYNC.ALL ;  /* 0x0000000000007948 */ /* 0x000fea0003800000 */
[----:B01----:R-:W0:Y:S01]  /*ca20*/  LDSM.16.MT88.4 R4, [R0+UR40+0x6000] ;  /* 0x006000280004783b */ /* 0x003e220008004200 */
[----:B------:R-:W-:-:S04]  /*ca30*/  LOP3.LUT R3, R3, R22, RZ, 0xfc, !PT ;  /* 0x0000001603037212 */ /* 0x000fc800078efcff */
[----:B------:R-:W-:Y:S02]  /*ca40*/  IADD3 R3, R3, UR40, RZ ;  /* 0x0000002803037c10 */ /* 0x000fe4000fffe0ff */
        /* <DEDUP_REMOVED lines=37> */
.L_x_221:
[----:B-1----:R-:W-:Y:S01]  /*cca0*/  SYNCS.ARRIVE.TRANS64.A1T0 RZ, [R2+URZ+0x13250], RZ ;  /* 0x013250ff02ff79a7 */ /* 0x002fe2000810003f */
[----:B------:R-:W-:Y:S02]  /*ccb0*/  @!P1 VIADD R0, R2, 0x13280 ;  /* 0x0001328002009836 */ /* 0x000fe40000000000 */
[----:B------:R-:W-:-:S03]  /*ccc0*/  VIADD R16, R16, 0x1 ;  /* 0x0000000110107836 */ /* 0x000fc60000000000 */
[----:B------:R-:W-:Y:S01]  /*ccd0*/  @!P1 PRMT R0, RZ, 0x654, R0 ;  /* 0x00000654ff009816 */ /* 0x000fe20000000000 */
[----:B------:R-:W-:Y:S01]  /*cce0*/  BAR.SYNC.DEFER_BLOCKING 0x2, 0x80 ;  /* 0x0082000000007b1d */ /* 0x000fe20000010000 */
[----:B------:R-:W-:-:S04]  /*ccf0*/  ISETP.NE.AND P0, PT, R16, 0x2, PT ;  /* 0x000000021000780c */ /* 0x000fc80003f05270 */
[----:B------:R-:W-:Y:S01]  /*cd00*/  SEL R16, R16, RZ, P0 ;  /* 0x000000ff10107207 */ /* 0x000fe20000000000 */
[----:B------:R1:W-:Y:S02]  /*cd10*/  @!P1 SYNCS.ARRIVE.TRANS64.RED.A1T0 RZ, [R0+URZ], RZ ;  /* 0x000000ff00ff99a7 */ /* 0x0003e4000810043f */
[----:B-1----:R-:W-:-:S04]  /*cd20*/  SEL R0, RZ, 0x1, P0 ;  /* 0x00000001ff007807 */ /* 0x002fc80000000000 */
[----:B------:R-:W-:-:S07]  /*cd30*/  LOP3.LUT R17, R17, R0, RZ, 0x3c, !PT ;  /* 0x0000000011117212 */ /* 0x000fce00078e3cff */
.L_x_177:
[----:B------:R-:W-:Y:S05]  /*cd40*/  BSYNC B6 ;  /* 0x0000000000067941 */ /* 0x000fea0003800000 */
.L_x_175:
[----:B------:R-:W2:Y:S02]  /*cd50*/  LDL R0, [R1+0x4] ;  /* 0x0000040001007983 */ /* 0x000ea40000100800 */
[----:B--2---:R-:W-:-:S13]  /*cd60*/  ISETP.NE.AND P0, PT, R0, RZ, PT ;  /* 0x000000ff0000720c */ /* 0x004fda0003f05270 */
        /* <DEDUP_REMOVED lines=10> */
.L_x_222:
[C---:B------:R-:W-:Y:S01]  /*ce10*/  VIADD R5, R29.reuse, UR51 ;  /* 0x000000331d057c36 */ /* 0x040fe20008000000 */
[----:B------:R-:W-:Y:S01]  /*ce20*/  ISETP.NE.AND P0, PT, R29, 0x1f, PT ;  /* 0x0000001f1d00780c */ /* 0x000fe20003f05270 */
[----:B------:R-:W-:Y:S01]  /*ce30*/  ULDC UR4, c[0x0][0xc14] ;  /* 0x0003050000047ab9 */ /* 0x000fe20000000800 */
[----:B------:R-:W-:Y:S02]  /*ce40*/  IMAD.MOV.U32 R0, RZ, RZ, RZ ;  /* 0x000000ffff007224 */ /* 0x000fe400078e00ff */
[----:B------:R-:W-:Y:S01]  /*ce50*/  ISETP.GE.OR P1, PT, R5, UR4, !P0 ;  /* 0x0000000405007c0c */ /* 0x000fe2000c726670 */
[----:B------:R-:W-:-:S12]  /*ce60*/  ULDC UR4, c[0x0][0xc14] ;  /* 0x0003050000047ab9 */ /* 0x000fd80000000800 */
[----:B0-----:R-:W0:Y:S02]  /*ce70*/  @!P1 LDC.64 R2, c[0x0][0xc58] ;  /* 0x00031600ff029b82 */ /* 0x001e240000000a00 */
[----:B0-----:R-:W-:-:S05]  /*ce80*/  @!P1 IMAD.WIDE R2, R5, 0x4, R2 ;  /* 0x0000000405029825 */ /* 0x001fca00078e0202 */
[----:B------:R-:W2:Y:S01]  /*ce90*/  @!P1 LDG.E R0, desc[UR54][R2.64] ;  /* 0x0000003602009981 */ /* 0x000ea2000c1e1900 */
[C---:B------:R-:W-:Y:S02]  /*cea0*/  ISETP.NE.AND P1, PT, R29.reuse, RZ, PT ;  /* 0x000000ff1d00720c */ /* 0x040fe40003f25270 */
[C---:B------:R-:W-:Y:S02]  /*ceb0*/  ISETP.GE.U32.AND P2, PT, R29.reuse, 0x2, PT ;  /* 0x000000021d00780c */ /* 0x040fe40003f46070 */
[C---:B------:R-:W-:Y:S02]  /*cec0*/  ISETP.GE.U32.AND P3, PT, R29.reuse, 0x4, PT ;  /* 0x000000041d00780c */ /* 0x040fe40003f66070 */
[C---:B------:R-:W-:Y:S02]  /*ced0*/  ISETP.GE.U32.AND P4, PT, R29.reuse, 0x8, PT ;  /* 0x000000081d00780c */ /* 0x040fe40003f86070 */
[----:B------:R-:W-:Y:S01]  /*cee0*/  ISETP.GE.U32.AND P5, PT, R29, 0x10, PT ;  /* 0x000000101d00780c */ /* 0x000fe20003fa6070 */
[----:B--2---:R-:W0:Y:S02]  /*cef0*/  SHFL.UP PT, R4, R0, 0x1, RZ ;  /* 0x0420000000047989 */ /* 0x004e2400000e00ff */
[----:B0-----:R-:W-:-:S05]  /*cf00*/  SEL R5, R4, RZ, P1 ;  /* 0x000000ff04057207 */ /* 0x001fca0000800000 */
[----:B------:R-:W-:-:S05]  /*cf10*/  IMAD.IADD R5, R0, 0x1, R5 ;  /* 0x0000000100057824 */ /* 0x000fca00078e0205 */
[----:B------:R-:W0:Y:S02]  /*cf20*/  SHFL.UP PT, R4, R5, 0x2, RZ ;  /* 0x0440000005047989 */ /* 0x000e2400000e00ff */
[----:B0-----:R-:W-:-:S05]  /*cf30*/  SEL R4, R4, RZ, P2 ;  /* 0x000000ff04047207 */ /* 0x001fca0001000000 */
[----:B------:R-:W-:Y:S02]  /*cf40*/  IMAD.IADD R4, R5, 0x1, R4 ;  /* 0x0000000105047824 */ /* 0x000fe400078e0204 */
[----:B------:R-:W-:Y:S04]  /*cf50*/  SHFL.IDX PT, R5, R24, RZ, 0x1f ;  /* 0x00001fff18057589 */ /* 0x000fe800000e0000 */
[----:B------:R-:W0:Y:S02]  /*cf60*/  SHFL.UP PT, R6, R4, 0x4, RZ ;  /* 0x0480000004067989 */ /* 0x000e2400000e00ff */
[----:B0-----:R-:W-:-:S04]  /*cf70*/  SEL R3, R6, RZ, P3 ;  /* 0x000000ff06037207 */ /* 0x001fc80001800000 */
[----:B------:R-:W-:Y:S02]  /*cf80*/  IADD3 R6, R4, R3, RZ ;  /* 0x0000000304067210 */ /* 0x000fe40007ffe0ff */
[----:B------:R-:W-:Y:S04]  /*cf90*/  SHFL.IDX PT, R4, R24, 0x1, 0x1f ;  /* 0x00201f0018047f89 */ /* 0x000fe800000e0000 */
        /* <DEDUP_REMOVED lines=11> */
[----:B------:R-:W-:Y:S05]  /*d050*/  @P6 BRA `(.L_x_224) ;  /* 0x0000000000886947 */ /* 0x000fea0003800000 */
.L_x_228:
[----:B------:R-:W-:-:S04]  /*d060*/  UIADD3 UR51, UR51, 0x1f, URZ ;  /* 0x0000001f33337890 */ /* 0x000fc8000fffe03f */
[----:B------:R-:W-:-:S06]  /*d070*/  UISETP.GE.AND UP0, UPT, UR51, UR4, UPT ;  /* 0x000000043300728c */ /* 0x000fcc000bf06270 */
[----:B------:R-:W-:-:S13]  /*d080*/  PLOP3.LUT P6, PT, PT, PT, UP0, 0x40, 0x0 ;  /* 0x000000000000781c */ /* 0x000fda0003fce808 */
[----:B------:R-:W-:Y:S05]  /*d090*/  @!P6 BRA `(.L_x_225) ;  /* 0x000000040030e947 */ /* 0x000fea0003800000 */
[----:B------:R-:W-:Y:S01]  /*d0a0*/  VIADD R7, R29, UR51 ;  /* 0x000000331d077c36 */ /* 0x000fe20008000000 */
[----:B------:R-:W-:Y:S01]  /*d0b0*/  BSSY B0, `(.L_x_226) ;  /* 0x0000007000007945 */ /* 0x000fe20003800000 */
[----:B------:R-:W-:-:S03]  /*d0c0*/  IMAD.MOV.U32 R0, RZ, RZ, RZ ;  /* 0x000000ffff007224 */ /* 0x000fc600078e00ff */
[----:B------:R-:W-:-:S13]  /*d0d0*/  ISETP.GE.OR P6, PT, R7, UR4, !P0 ;  /* 0x0000000407007c0c */ /* 0x000fda000c7c6670 */
[----:B------:R-:W-:Y:S05]  /*d0e0*/  @P6 BRA `(.L_x_227) ;  /* 0x00000000000c6947 */ /* 0x000fea0003800000 */
[----:B------:R-:W0:Y:S02]  /*d0f0*/  LDC.64 R2, c[0x0][0xc58] ;  /* 0x00031600ff027b82 */ /* 0x000e240000000a00 */
[----:B0-----:R-:W-:-:S05]  /*d100*/  IMAD.WIDE R2, R7, 0x4, R2 ;  /* 0x0000000407027825 */ /* 0x001fca00078e0202 */
[----:B------:R0:W5:Y:S02]  /*d110*/  LDG.E R0, desc[UR54][R2.64] ;  /* 0x0000003602007981 */ /* 0x000164000c1e1900 */
.L_x_227:
[----:B------:R-:W-:Y:S05]  /*d120*/  BSYNC B0 ;  /* 0x0000000000007941 */ /* 0x000fea0003800000 */
.L_x_226:
[----:B0----5:R-:W0:Y:S02]  /*d130*/  SHFL.UP PT, R2, R0, 0x1, RZ ;  /* 0x0420000000027989 */ /* 0x021e2400000e00ff */
        /* <DEDUP_REMOVED lines=10> */
[----:B------:R-:W-:-:S05]  /*d1e0*/  IMAD.IADD R8, R7, 0x1, R2 ;  /* 0x0000000107087824 */ /* 0x000fca00078e0202 */
[----:B------:R-:W0:Y:S02]  /*d1f0*/  SHFL.UP PT, R2, R8, 0x10, RZ ;  /* 0x0600000008027989 */ /* 0x000e2400000e00ff */
[----:B0-----:R-:W-:Y:S02]  /*d200*/  SEL R9, R2, RZ, P5 ;  /* 0x000000ff02097207 */ /* 0x001fe40002800000 */
[----:B------:R-:W0:Y:S03]  /*d210*/  LDC R2, c[0x0][0xc10] ;  /* 0x00030400ff027b82 */ /* 0x000e260000000800 */
[----:B------:R-:W-:-:S05]  /*d220*/  IMAD.IADD R3, R8, 0x1, R9 ;  /* 0x0000000108037824 */ /* 0x000fca00078e0209 */
[----:B------:R-:W0:Y:S02]  /*d230*/  SHFL.IDX PT, R9, R3, 0x1f, 0x1f ;  /* 0x03e01f0003097f89 */ /* 0x000e2400000e0000 */
[----:B0-----:R-:W-:-:S04]  /*d240*/  IMAD R9, R9, R2, RZ ;  /* 0x0000000209097224 */ /* 0x001fc800078e02ff */
[----:B------:R-:W-:-:S05]  /*d250*/  IMAD.IADD R4, R9, 0x1, R4 ;  /* 0x0000000109047824 */ /* 0x000fca00078e0204 */
[----:B------:R-:W-:-:S13]  /*d260*/  ISETP.GT.AND P6, PT, R4, R5, PT ;  /* 0x000000050400720c */ /* 0x000fda0003fc4270 */
[----:B------:R-:W-:Y:S05]  /*d270*/  @!P6 BRA `(.L_x_228) ;  /* 0xfffffffc0078e947 */ /* 0x000fea000383ffff */
.L_x_224:
[----:B------:R-:W-:Y:S02]  /*d280*/  IMAD.IADD R24, R4, 0x1, -R9 ;  /* 0x0000000104187824 */ /* 0x000fe400078e0a09 */
[----:B------:R-:W-:Y:S02]  /*d290*/  IMAD.MOV.U32 R7, RZ, RZ, RZ ;  /* 0x000000ffff077224 */ /* 0x000fe400078e00ff */
        /* <DEDUP_REMOVED lines=10> */
[----:B0-----:R-:W-:-:S06]  /*d340*/  IADD3 R8, R6, 0xffffffe, RZ ;  /* 0x0ffffffe06087810 */ /* 0x001fcc0007ffe0ff */
[----:B------:R-:W0:Y:S02]  /*d350*/  F2I.FTZ.U32.TRUNC.NTZ R9, R8 ;  /* 0x0000000800097305 */ /* 0x000e24000021f000 */
[----:B0-----:R-:W-:Y:S01]  /*d360*/  IMAD.MOV R10, RZ, RZ, -R9 ;  /* 0x000000ffff0a7224 */ /* 0x001fe200078e0a09 */
[----:B------:R-:W-:Y:S06]  /*d370*/  @!P0 BRA `(.L_x_229) ;  /* 0x00000000000c8947 */ /* 0x000fec0003800000 */
[----:B------:R-:W-:-:S06]  /*d380*/  UIADD3 UR5, UR4, -0x1, URZ ;  /* 0xffffffff04057890 */ /* 0x000fcc000fffe03f */
[----:B------:R-:W-:-:S05]  /*d390*/  IMAD.U32 R6, RZ, RZ, UR5 ;  /* 0x00000005ff067e24 */ /* 0x000fca000f8e00ff */
[----:B------:R0:W1:Y:S02]  /*d3a0*/  SHFL.IDX PT, R7, R3, R6, 0x1f ;  /* 0x00001f0603077589 */ /* 0x00006400000e0000 */
.L_x_229:
[----:B0-----:R-:W-:Y:S01]  /*d3b0*/  IMAD.MOV.U32 R3, RZ, RZ, R10 ;  /* 0x000000ffff037224 */ /* 0x001fe200078e000a */
[----:B------:R-:W-:Y:S01]  /*d3c0*/  UIADD3 UR51, UR4, UR51, URZ ;  /* 0x0000003304337290 */ /* 0x000fe2000fffe03f */
[----:B-1----:R-:W-:Y:S02]  /*d3d0*/  IMAD R24, R7, R2, R24 ;  /* 0x0000000207187224 */ /* 0x002fe400078e0218 */
[----:B------:R-:W-:Y:S01]  /*d3e0*/  IMAD R6, R3, R4, RZ ;  /* 0x0000000403067224 */ /* 0x000fe200078e02ff */
[----:B------:R-:W-:Y:S01]  /*d3f0*/  MOV R3, R9 ;  /* 0x0000000900037202 */ /* 0x000fe20000000f00 */
[----:B------:R-:W-:Y:S02]  /*d400*/  IMAD.IADD R25, R5, 0x1, -R24 ;  /* 0x0000000105197824 */ /* 0x000fe400078e0a18 */
[----:B------:R-:W-:-:S04]  /*d410*/  IMAD.MOV.U32 R2, RZ, RZ, RZ ;  /* 0x000000ffff027224 */ /* 0x000fc800078e00ff */
[----:B------:R-:W-:Y:S01]  /*d420*/  IMAD.HI.U32 R9, R9, R6, R2 ;  /* 0x0000000609097227 */ /* 0x000fe200078e0002 */
[----:B------:R-:W-:Y:S02]  /*d430*/  IABS R3, R0 ;  /* 0x0000000000037213 */ /* 0x000fe40000000000 */
[----:B------:R-:W-:-:S03]  /*d440*/  IABS R2, R25 ;  /* 0x0000001900027213 */ /* 0x000fc60000000000 */
[----:B------:R-:W-:Y:S02]  /*d450*/  IMAD.MOV R3, RZ, RZ, -R3 ;  /* 0x000000ffff037224 */ /* 0x000fe400078e0a03 */
[----:B------:R-:W-:-:S04]  /*d460*/  IMAD.HI.U32 R9, R9, R2, RZ ;  /* 0x0000000209097227 */ /* 0x000fc800078e00ff */
[----:B------:R-:W-:Y:S01]  /*d470*/  IMAD R3, R9, R3, R2 ;  /* 0x0000000309037224 */ /* 0x000fe200078e0202 */
[----:B------:R-:W-:-:S04]  /*d480*/  LOP3.LUT R2, R25, R0, RZ, 0x3c, !PT ;  /* 0x0000000019027212 */ /* 0x000fc800078e3cff */
[----:B------:R-:W-:Y:S02]  /*d490*/  ISETP.GT.U32.AND P1, PT, R4, R3, PT ;  /* 0x000000030400720c */ /* 0x000fe40003f24070 */
[----:B------:R-:W-:-:S11]  /*d4a0*/  ISETP.GE.AND P2, PT, R2, RZ, PT ;  /* 0x000000ff0200720c */ /* 0x000fd60003f46270 */
[----:B------:R-:W-:Y:S02]  /*d4b0*/  @!P1 IMAD.IADD R3, R3, 0x1, -R4 ;  /* 0x0000000103039824 */ /* 0x000fe400078e0a04 */
[----:B------:R-:W-:Y:S01]  /*d4c0*/  @!P1 VIADD R9, R9, 0x1 ;  /* 0x0000000109099836 */ /* 0x000fe20000000000 */
[----:B------:R-:W-:Y:S02]  /*d4d0*/  ISETP.NE.AND P1, PT, R0, RZ, PT ;  /* 0x000000ff0000720c */ /* 0x000fe40003f25270 */
[----:B------:R-:W-:-:S13]  /*d4e0*/  ISETP.GE.U32.AND P0, PT, R3, R4, PT ;  /* 0x000000040300720c */ /* 0x000fda0003f06070 */
[----:B------:R-:W-:-:S04]  /*d4f0*/  @P0 VIADD R9, R9, 0x1 ;  /* 0x0000000109090836 */ /* 0x000fc80000000000 */
[----:B------:R-:W-:Y:S01]  /*d500*/  @!P2 IMAD.MOV R9, RZ, RZ, -R9 ;  /* 0x000000ffff09a224 */ /* 0x000fe200078e0a09 */
[----:B------:R-:W-:-:S04]  /*d510*/  @!P1 LOP3.LUT R9, RZ, R0, RZ, 0x33, !PT ;  /* 0x00000000ff099212 */ /* 0x000fc800078e33ff */
[----:B------:R-:W-:Y:S01]  /*d520*/  R2UR UR38, R9 ;  /* 0x00000000092672ca */ /* 0x000fe200000e0000 */
[----:B------:R-:W-:-:S04]  /*d530*/  IMAD.MOV R9, RZ, RZ, -R9 ;  /* 0x000000ffff097224 */ /* 0x000fc800078e0a09 */
[----:B------:R-:W-:Y:S01]  /*d540*/  IMAD R25, R0, R9, R25 ;  /* 0x0000000900197224 */ /* 0x000fe200078e0219 */
[----:B------:R-:W-:Y:S09]  /*d550*/  BRA `(.L_x_230) ;  /* 0x0000000000107947 */ /* 0x000ff20003800000 */
.L_x_225:
[----:B------:R-:W-:Y:S01]  /*d560*/  MOV R24, R5 ;  /* 0x0000000500187202 */ /* 0x000fe20000000f00 */
[----:B------:R-:W-:Y:S01]  /*d570*/  IMAD.MOV.U32 R25, RZ, RZ, RZ ;  /* 0x000000ffff197224 */ /* 0x000fe200078e00ff */
[----:B------:R-:W-:Y:S01]  /*d580*/  ULDC UR51, c[0x0][0xc14] ;  /* 0x0003050000337ab9 */ /* 0x000fe20000000800 */
[----:B------:R-:W-:-:S05]  /*d590*/  UMOV UR38, URZ ;  /* 0x0000003f00267c82 */ /* 0x000fca0008000000 */
.L_x_230:
[----:B------:R-:W-:Y:S01]  /*d5a0*/  BAR.SYNC.DEFER_BLOCKING 0x4, 0x200 ;  /* 0x0108000000007b1d */ /* 0x000fe20000010000 */
[----:B------:R-:W-:Y:S01]  /*d5b0*/  ISETP.NE.AND P0, PT, R29, RZ, PT ;  /* 0x000000ff1d00720c */ /* 0x000fe20003f05270 */
[----:B------:R-:W-:Y:S02]  /*d5c0*/  IMAD.U32 R6, RZ, RZ, UR38 ;  /* 0x00000026ff067e24 */ /* 0x000fe4000f8e00ff */
[----:B------:R-:W-:Y:S02]  /*d5d0*/  IMAD.U32 R7, RZ, RZ, UR51 ;  /* 0x00000033ff077e24 */ /* 0x000fe4000f8e00ff */
[----:B------:R-:W-:Y:S02]  /*d5e0*/  IMAD.MOV.U32 R4, RZ, RZ, R24 ;  /* 0x000000ffff047224 */ /* 0x000fe400078e0018 */
[----:B------:R-:W-:-:S06]  /*d5f0*/  IMAD.MOV.U32 R5, RZ, RZ, R25 ;  /* 0x000000ffff057224 */ /* 0x000fcc00078e0019 */
[----:B------:R-:W0:Y:S01]  /*d600*/  @!P0 S2R R3, SR_CgaCtaId ;  /* 0x0000000000038919 */ /* 0x000e220000008800 */
[----:B------:R-:W-:-:S04]  /*d610*/  @!P0 MOV R0, 0x400 ;  /* 0x0000040000008802 */ /* 0x000fc80000000f00 */
[----:B0-----:R-:W-:-:S05]  /*d620*/  @!P0 LEA R0, R3, R0, 0x18 ;  /* 0x0000000003008211 */ /* 0x001fca00078ec0ff */
[----:B------:R0:W-:Y:S01]  /*d630*/  @!P0 STS.128 [R0+0x132d0], R4 ;  /* 0x0132d00400008388 */ /* 0x0001e20000000c00 */
[----:B------:R-:W-:Y:S06]  /*d640*/  BAR.ARV 0x5, 0x200 ;  /* 0x0148000000007b1d */ /* 0x000fec0000002000 */
.L_x_223:
[----:B------:R-:W-:Y:S02]  /*d650*/  ULDC UR4, c[0x0][0xc14] ;  /* 0x0003050000047ab9 */ /* 0x000fe40000000800 */
[----:B------:R-:W-:-:S06]  /*d660*/  UISETP.GE.AND UP0, UPT, UR51, UR4, UPT ;  /* 0x000000043300728c */ /* 0x000fcc000bf06270 */
[----:B------:R-:W-:-:S13]  /*d670*/  PLOP3.LUT P0, PT, PT, PT, UP0, 0x80, 0x0 ;  /* 0x000000000000781c */ /* 0x000fda0003f0f008 */
[----:B------:R-:W-:Y:S05]  /*d680*/  @!P0 BRA `(.L_x_231) ;  /* 0xffffffd0007c8947 */ /* 0x000fea000383ffff */
.L_x_173:
[----:B0-----:R-:W0:Y:S01]  /*d690*/  S2R R5, SR_CgaCtaId ;  /* 0x0000000000057919 */ /* 0x001e220000008800 */
[----:B------:R-:W-:Y:S01]  /*d6a0*/  VIADD R28, R28, 0x1 ;  /* 0x000000011c1c7836 */ /* 0x000fe20000000000 */
[----:B------:R-:W-:Y:S01]  /*d6b0*/  MOV R2, 0x400 ;  /* 0x0000040000027802 */ /* 0x000fe20000000f00 */
[----:B------:R-:W-:Y:S03]  /*d6c0*/  BSSY B0, `(.L_x_232) ;  /* 0x0000008000007945 */ /* 0x000fe60003800000 */
[----:B------:R-:W-:-:S04]  /*d6d0*/  LEA.HI R0, R28, R28, RZ, 0x1 ;  /* 0x0000001c1c007211 */ /* 0x000fc800078f08ff */
[----:B------:R-:W-:-:S04]  /*d6e0*/  LOP3.LUT R3, R0, 0xfffffffe, RZ, 0xc0, !PT ;  /* 0xfffffffe00037812 */ /* 0x000fc800078ec0ff */
[----:B------:R-:W-:-:S04]  /*d6f0*/  IADD3 R0, R28, -R3, RZ ;  /* 0x800000031c007210 */ /* 0x000fc80007ffe0ff */
[----:B------:R-:W-:Y:S02]  /*d700*/  SHF.L.U32 R0, R0, 0x1f, RZ ;  /* 0x0000001f00007819 */ /* 0x000fe400000006ff */
[----:B0-----:R-:W-:-:S04]  /*d710*/  LEA R7, R5, R2, 0x18 ;  /* 0x0000000205077211 */ /* 0x001fc800078ec0ff */
[----:B------:R-:W0:Y:S02]  /*d720*/  SYNCS.PHASECHK.TRANS64.TRYWAIT P0, [R7+URZ+0x13220], R0 ;  /* 0x01322000070075a7 */ /* 0x000e24000800017f */
[----:B0-----:R-:W-:Y:S05]  /*d730*/  @!P0 BRA `(.L_x_233) ;  /* 0x0000000800348947 */ /* 0x001fea0003800000 */
.L_x_263:
[----:B------:R-:W-:Y:S05]  /*d740*/  BSYNC B0 ;  /* 0x0000000000007941 */ /* 0x000fea0003800000 */
.L_x_232:
[----:B------:R-:W-:-:S03]  /*d750*/  UMOV UR4, 0xffffffff ;  /* 0xffffffff00047882 */ /* 0x000fc60000000000 */
[----:B------:R-:W-:Y:S05]  /*d760*/  BRA.DIV UR4, `(.L_x_234) ;  /* 0x0000000a043c7947 */ /* 0x000fea000b800000 */
[----:B0-----:R-:W0:Y:S02]  /*d770*/  S2R R0, SR_TID.X ;  /* 0x0000000000007919 */ /* 0x001e240000002100 */
[----:B0-----:R-:W-:-:S04]  /*d780*/  SHF.R.U32.HI R0, RZ, 0x5, R0 ;  /* 0x00000005ff007819 */ /* 0x001fc80000011600 */
[----:B------:R-:W-:-:S05]  /*d790*/  LOP3.LUT R0, R0, 0x3, RZ, 0xc0, !PT ;  /* 0x0000000300007812 */ /* 0x000fca00078ec0ff */
[----:B------:R0:W1:Y:S02]  /*d7a0*/  SHFL.IDX PT, R14, R0, RZ, 0x1f ;  /* 0x00001fff000e7589 */ /* 0x00006400000e0000 */
.L_x_266:
[----:B-1----:R-:W-:Y:S01]  /*d7b0*/  ISETP.NE.AND P0, PT, R14, RZ, PT ;  /* 0x000000ff0e00720c */ /* 0x002fe20003f05270 */
[----:B------:R-:W-:-:S12]  /*d7c0*/  BSSY B0, `(.L_x_235) ;  /* 0x000002b000007945 */ /* 0x000fd80003800000 */
[----:B------:R-:W-:Y:S05]  /*d7d0*/  @P0 BRA `(.L_x_236) ;  /* 0x0000000000a40947 */ /* 0x000fea0003800000 */
[----:B------:R-:W-:-:S03]  /*d7e0*/  UMOV UR4, 0xffffffff ;  /* 0xffffffff00047882 */ /* 0x000fc60000000000 */
[----:B------:R-:W-:Y:S05]  /*d7f0*/  BRA.DIV UR4, `(.L_x_237) ;  /* 0x0000000a044c7947 */ /* 0x000fea000b800000 */
[----:B------:R-:W-:-:S13]  /*d800*/  ELECT P6, URZ, PT ;  /* 0x00000000003f782f */ /* 0x000fda00038c0000 */
.L_x_269:
[----:B------:R-:W-:Y:S05]  /*d810*/  @!P6 BRA `(.L_x_236) ;  /* 0x000000000094e947 */ /* 0x000fea0003800000 */
[----:B------:R-:W-:-:S06]  /*d820*/  ULOP3.LUT UR4, UR48, 0x2, URZ, 0xfc, !UPT ;  /* 0x0000000230047892 */ /* 0x000fcc000f8efc3f */
[----:B0-----:R-:W-:-:S05]  /*d830*/  IMAD.U32 R0, RZ, RZ, UR4 ;  /* 0x00000004ff007e24 */ /* 0x001fca000f8e00ff */
[----:B------:R-:W-:-:S13]  /*d840*/  ISETP.NE.AND P0, PT, R0, 0x3, PT ;  /* 0x000000030000780c */ /* 0x000fda0003f05270 */
[----:B------:R-:W-:Y:S05]  /*d850*/  @!P0 BRA `(.L_x_238) ;  /* 0x0000000000048947 */ /* 0x000fea0003800000 */
[----:B------:R-:W-:Y:S01]  /*d860*/  BPT.TRAP 0x1 ;  /* 0x000000040000795c */ /* 0x000fe20000300000 */
.L_x_238:
[----:B------:R-:W-:Y:S01]  /*d870*/  VIADD R3, R7, 0x13240 ;  /* 0x0001324007037836 */ /* 0x000fe20000000000 */
[----:B------:R-:W-:Y:S01]  /*d880*/  SHF.L.U32 R4, R17, 0x1f, RZ ;  /* 0x0000001f11047819 */ /* 0x000fe200000006ff */
[C---:B------:R-:W-:Y:S02]  /*d890*/  VIADD R0, R16.reuse, 0x1 ;  /* 0x0000000110007836 */ /* 0x040fe40000000000 */
[----:B------:R-:W-:-:S03]  /*d8a0*/  IMAD R5, R16, 0x8, R3 ;  /* 0x0000000810057824 */ /* 0x000fc600078e0203 */
[C---:B------:R-:W-:Y:S01]  /*d8b0*/  ISETP.NE.AND P2, PT, R0.reuse, 0x2, PT ;  /* 0x000000020000780c */ /* 0x040fe20003f45270 */
[----:B------:R-:W0:Y:S03]  /*d8c0*/  SYNCS.PHASECHK.TRANS64.TRYWAIT P1, [R5+URZ], R4 ;  /* 0x00000004050075a7 */ /* 0x000e26000802017f */
[----:B------:R-:W-:Y:S02]  /*d8d0*/  SEL R2, RZ, 0x1, P2 ;  /* 0x00000001ff027807 */ /* 0x000fe40001000000 */
[----:B------:R-:W-:Y:S02]  /*d8e0*/  SEL R6, R0, RZ, P2 ;  /* 0x000000ff00067207 */ /* 0x000fe40001000000 */
[----:B------:R-:W-:-:S03]  /*d8f0*/  LOP3.LUT R0, R17, R2, RZ, 0x3c, !PT ;  /* 0x0000000211007212 */ /* 0x000fc600078e3cff */
[----:B------:R-:W-:Y:S01]  /*d900*/  IMAD R3, R6, 0x8, R3 ;  /* 0x0000000806037824 */ /* 0x000fe200078e0203 */
[----:B------:R-:W-:Y:S01]  /*d910*/  SHF.L.U32 R0, R0, 0x1f, RZ ;  /* 0x0000001f00007819 */ /* 0x000fe200000006ff */
[----:B0-----:R-:W-:Y:S06]  /*d920*/  @!P1 BRA `(.L_x_239) ;  /* 0x0000000800209947 */ /* 0x001fec0003800000 */
.L_x_270:
[----:B------:R-:W1:Y:S02]  /*d930*/  SYNCS.PHASECHK.TRANS64.TRYWAIT P1, [R3+URZ], R0 ;  /* 0x00000000030075a7 */ /* 0x000e64000802017f */
[----:B-1----:R-:W-:Y:S05]  /*d940*/  @!P1 BRA `(.L_x_240) ;  /* 0x00000008002c9947 */ /* 0x002fea0003800000 */
.L_x_271:
[----:B------:R-:W-:Y:S05]  /*d950*/  @!P0 BRA `(.L_x_241) ;  /* 0x0000000000048947 */ /* 0x000fea0003800000 */
[----:B------:R-:W-:Y:S01]  /*d960*/  BPT.TRAP 0x1 ;  /* 0x000000040000795c */ /* 0x000fe20000300000 */
.L_x_241:
[----:B-1----:R-:W-:-:S04]  /*d970*/  IMAD R3, R16, 0x8, R7 ;  /* 0x0000000810037824 */ /* 0x002fc800078e0207 */
[----:B------:R-:W1:Y:S02]  /*d980*/  SYNCS.PHASECHK.TRANS64.TRYWAIT P1, [R3+URZ+0x13260], R4 ;  /* 0x01326004030075a7 */ /* 0x000e64000802017f */
[----:B-1----:R-:W-:Y:S05]  /*d990*/  @!P1 BRA `(.L_x_242) ;  /* 0x00000008002c9947 */ /* 0x002fea0003800000 */
.L_x_272:
[----:B------:R-:W-:Y:S05]  /*d9a0*/  @!P0 BRA `(.L_x_243) ;  /* 0x0000000000048947 */ /* 0x000fea0003800000 */
[----:B------:R-:W-:Y:S01]  /*d9b0*/  BPT.TRAP 0x1 ;  /* 0x000000040000795c */ /* 0x000fe20000300000 */
.L_x_243:
[----:B0-----:R-:W-:-:S04]  /*d9c0*/  LEA R5, R6, R7, 0x3 ;  /* 0x0000000706057211 */ /* 0x001fc800078e18ff */
[----:B------:R-:W0:Y:S02]  /*d9d0*/  SYNCS.PHASECHK.TRANS64.TRYWAIT P1, [R5+URZ+0x13260], R0 ;  /* 0x01326000050075a7 */ /* 0x000e24000802017f */
[----:B0-----:R-:W-:Y:S05]  /*d9e0*/  @!P1 BRA `(.L_x_244) ;  /* 0x00000008002c9947 */ /* 0x001fea0003800000 */
.L_x_273:
[----:B------:R-:W-:Y:S05]  /*d9f0*/  @!P0 BRA `(.L_x_245) ;  /* 0x0000000000048947 */ /* 0x000fea0003800000 */
[----:B------:R-:W-:Y:S01]  /*da00*/  BPT.TRAP 0x1 ;  /* 0x000000040000795c */ /* 0x000fe20000300000 */
.L_x_245:
[----:B------:R-:W2:Y:S02]  /*da10*/  SYNCS.PHASECHK.TRANS64.TRYWAIT P0, [R3+URZ+0x13280], R4 ;  /* 0x01328004030075a7 */ /* 0x000ea4000800017f */
[----:B--2---:R-:W-:Y:S05]  /*da20*/  @!P0 BRA `(.L_x_246) ;  /* 0x0000000800308947 */ /* 0x004fea0003800000 */
.L_x_247:
[----:B---3--:R3:W4:Y:S02]  /*da30*/  SYNCS.PHASECHK.TRANS64.TRYWAIT P0, [R5+URZ+0x13280], R0 ;  /* 0x01328000050075a7 */ /* 0x008724000800017f */
[----:B----4-:R-:W-:Y:S05]  /*da40*/  @!P0 NANOSLEEP.SYNCS 0x989680 ;  /* 0x009896800000895d */ /* 0x010fea0003900000 */
[----:B------:R-:W4:Y:S02]  /*da50*/  @!P0 SYNCS.PHASECHK.TRANS64 P0, [R5+URZ+0x13280], R0 ;  /* 0x01328000050085a7 */ /* 0x000f24000800007f */
[----:B----4-:R-:W-:Y:S05]  /*da60*/  @!P0 BRA `(.L_x_247) ;  /* 0xfffffffc00f08947 */ /* 0x010fea000383ffff */
.L_x_236:
[----:B------:R-:W-:Y:S05]  /*da70*/  BSYNC B0 ;  /* 0x0000000000007941 */ /* 0x000fea0003800000 */
.L_x_235:
[----:B------:R-:W-:Y:S05]  /*da80*/  EXIT ;  /* 0x000000000000794d */ /* 0x000fea0003800000 */
.L_x_123:
[----:B0-----:R0:W1:Y:S02]  /*da90*/  SYNCS.PHASECHK.TRANS64.TRYWAIT P1, [R2+URZ+0x13200], R11 ;  /* 0x0132000b020075a7 */ /* 0x001064000802017f */
[----:B-1----:R-:W-:Y:S05]  /*daa0*/  @!P1 NANOSLEEP.SYNCS 0x989680 ;  /* 0x009896800000995d */ /* 0x002fea0003900000 */
[----:B------:R-:W1:Y:S02]  /*dab0*/  @!P1 SYNCS.PHASECHK.TRANS64 P1, [R2+URZ+0x13200], R11 ;  /* 0x0132000b020095a7 */ /* 0x000e64000802007f */
[----:B-1----:R-:W-:Y:S05]  /*dac0*/  @!P1 BRA `(.L_x_123) ;  /* 0xfffffffc00f09947 */ /* 0x002fea000383ffff */
[----:B------:R-:W-:Y:S05]  /*dad0*/  BRA `(.L_x_248) ;  /* 0xffffff3c00607947 */ /* 0x000fea000383ffff */
.L_x_127:
[----:B--2---:R2:W3:Y:S02]  /*dae0*/  SYNCS.PHASECHK.TRANS64.TRYWAIT P1, [R5+URZ+0x13230], R6 ;  /* 0x01323006050075a7 */ /* 0x0044e4000802017f */
[----:B---3--:R-:W-:Y:S05]  /*daf0*/  @!P1 NANOSLEEP.SYNCS 0x989680 ;  /* 0x009896800000995d */ /* 0x008fea0003900000 */
[----:B------:R-:W3:Y:S02]  /*db00*/  @!P1 SYNCS.PHASECHK.TRANS64 P1, [R5+URZ+0x13230], R6 ;  /* 0x01323006050095a7 */ /* 0x000ee4000802007f */
[----:B---3--:R-:W-:Y:S05]  /*db10*/  @!P1 BRA `(.L_x_127) ;  /* 0xfffffffc00f09947 */ /* 0x008fea000383ffff */
[----:B------:R-:W-:Y:S05]  /*db20*/  BRA `(.L_x_126) ;  /* 0xffffff3c00907947 */ /* 0x000fea000383ffff */
.L_x_132:
[----:B-1----:R1:W2:Y:S02]  /*db30*/  SYNCS.PHASECHK.TRANS64.TRYWAIT P1, [R7+URZ+0x13230], R10 ;  /* 0x0132300a070075a7 */ /* 0x0022a4000802017f */
[----:B--2---:R-:W-:Y:S05]  /*db40*/  @!P1 NANOSLEEP.SYNCS 0x989680 ;  /* 0x009896800000995d */ /* 0x004fea0003900000 */
[----:B------:R-:W2:Y:S02]  /*db50*/  @!P1 SYNCS.PHASECHK.TRANS64 P1, [R7+URZ+0x13230], R10 ;  /* 0x0132300a070095a7 */ /* 0x000ea4000802007f */
[----:B--2---:R-:W-:Y:S05]  /*db60*/  @!P1 BRA `(.L_x_132) ;  /* 0xfffffffc00f09947 */ /* 0x004fea000383ffff */
[----:B------:R-:W-:Y:S05]  /*db70*/  BRA `(.L_x_131) ;  /* 0xffffff7000087947 */ /* 0x000fea000383ffff */
.L_x_136:
[----:B-1----:R-:W-:-:S04]  /*db80*/  IMAD.U32 R11, RZ, RZ, UR12 ;  /* 0x0000000cff0b7e24 */ /* 0x002fc8000f8e00ff */
[----:B------:R1:W2:Y:S03]  /*db90*/  SYNCS.PHASECHK.TRANS64.TRYWAIT P1, [R11+URZ+0x13250], R10 ;  /* 0x0132500a0b0075a7 */ /* 0x0002a6000802017f */
[----:B--2---:R-:W-:Y:S05]  /*dba0*/  @!P1 NANOSLEEP.SYNCS 0x989680 ;  /* 0x009896800000995d */ /* 0x004fea0003900000 */
[----:B------:R-:W2:Y:S02]  /*dbb0*/  @!P1 SYNCS.PHASECHK.TRANS64 P1, [R11+URZ+0x13250], R10 ;  /* 0x0132500a0b0095a7 */ /* 0x000ea4000802007f */
[----:B--2---:R-:W-:Y:S05]  /*dbc0*/  @!P1 BRA `(.L_x_136) ;  /* 0xfffffffc00ec9947 */ /* 0x004fea000383ffff */
[----:B------:R-:W-:Y:S05]  /*dbd0*/  BRA `(.L_x_135) ;  /* 0xffffff7400187947 */ /* 0x000fea000383ffff */
.L_x_142:
[----:B-1----:R1:W2:Y:S02]  /*dbe0*/  SYNCS.PHASECHK.TRANS64.TRYWAIT P1, [R15+URZ+0x13250], R0 ;  /* 0x013250000f0075a7 */ /* 0x0022a4000802017f */
[----:B--2---:R-:W-:Y:S05]  /*dbf0*/  @!P1 NANOSLEEP.SYNCS 0x989680 ;  /* 0x009896800000995d */ /* 0x004fea0003900000 */
[----:B------:R-:W2:Y:S02]  /*dc00*/  @!P1 SYNCS.PHASECHK.TRANS64 P1, [R15+URZ+0x13250], R0 ;  /* 0x013250000f0095a7 */ /* 0x000ea4000802007f */
[----:B--2---:R-:W-:Y:S05]  /*dc10*/  @!P1 BRA `(.L_x_142) ;  /* 0xfffffffc00f09947 */ /* 0x004fea000383ffff */
[----:B------:R-:W-:Y:S05]  /*dc20*/  BRA `(.L_x_141) ;  /* 0xffffff9800e87947 */ /* 0x000fea000383ffff */
.L_x_182:
[----:B------:R-:W-:Y:S02]  /*dc30*/  IMAD.MOV.U32 R13, RZ, RZ, R7 ;  /* 0x000000ffff0d7224 */ /* 0x000fe400078e0007 */
[----:B------:R-:W-:Y:S02]  /*dc40*/  IMAD.MOV.U32 R12, RZ, RZ, RZ ;  /* 0x000000ffff0c7224 */ /* 0x000fe400078e00ff */
[----:B------:R-:W-:Y:S02]  /*dc50*/  IMAD.MOV.U32 R11, RZ, RZ, 0x1f ;  /* 0x0000001fff0b7424 */ /* 0x000fe400078e00ff */
[----:B------:R-:W-:-:S07]  /*dc60*/  IMAD.MOV.U32 R15, RZ, RZ, -0x1 ;  /* 0xffffffffff0f7424 */ /* 0x000fce00078e00ff */
[----:B------:R-:W-:Y:S05]  /*dc70*/  WARPSYNC.COLLECTIVE R15, `(.L_x_249) ;  /* 0x000000000f087348 */ /* 0x000fea0003c00000 */
[----:B------:R0:W1:Y:S02]  /*dc80*/  SHFL.IDX P6, R14, R13, R12, R11 ;  /* 0x0000000c0d0e7389 */ /* 0x00006400000c000b */
[----:B01----:R-:W-:Y:S01]  /*dc90*/  ENDCOLLECTIVE ;  /* 0x000000000000791b */ /* 0x003fe20003800000 */
.L_x_249:
[----:B------:R-:W-:Y:S05]  /*dca0*/  BRA `(.L_x_250) ;  /* 0xffffffd8004c7947 */ /* 0x000fea000383ffff */
.L_x_184:
[----:B------:R-:W-:Y:S01]  /*dcb0*/  BSSY B0, `(.L_x_251) ;  /* 0x0000006000007945 */ /* 0x000fe20003800000 */
[----:B------:R-:W-:-:S07]  /*dcc0*/  IMAD.MOV.U32 R15, RZ, RZ, -0x1 ;  /* 0xffffffffff0f7424 */ /* 0x000fce00078e00ff */
[----:B------:R-:W-:Y:S05]  /*dcd0*/  WARPSYNC.COLLECTIVE R15, `(.L_x_252) ;  /* 0x000000000f0c7348 */ /* 0x000fea0003c00000 */
[----:B------:R-:W-:Y:S02]  /*dce0*/  ELECT P6, UR62, PT ;  /* 0x00000000003e782f */ /* 0x000fe400038c0000 */
[----:B------:R-:W-:Y:S01]  /*dcf0*/  MOV R14, UR62 ;  /* 0x0000003e000e7c02 */ /* 0x000fe20008000f00 */
[----:B------:R-:W-:Y:S10]  /*dd00*/  ENDCOLLECTIVE ;  /* 0x000000000000791b */ /* 0x000ff40003800000 */
.L_x_252:
[----:B------:R-:W-:Y:S05]  /*dd10*/  BSYNC B0 ;  /* 0x0000000000007941 */ /* 0x000fea0003800000 */
.L_x_251:
[----:B------:R-:W-:Y:S05]  /*dd20*/  BRA `(.L_x_253) ;  /* 0xffffffd8004c7947 */ /* 0x000fea000383ffff */
.L_x_187:
[----:B0-----:R0:W1:Y:S02]  /*dd30*/  SYNCS.PHASECHK.TRANS64.TRYWAIT P2, [R5+URZ+0x13280], R2 ;  /* 0x01328002050075a7 */ /* 0x001064000804017f */
[----:B-1----:R-:W-:Y:S05]  /*dd40*/  @!P2 NANOSLEEP.SYNCS 0x989680 ;  /* 0x009896800000a95d */ /* 0x002fea0003900000 */
[----:B------:R-:W1:Y:S02]  /*dd50*/  @!P2 SYNCS.PHASECHK.TRANS64 P2, [R5+URZ+0x13280], R2 ;  /* 0x013280020500a5a7 */ /* 0x000e64000804007f */
[----:B-1----:R-:W-:Y:S05]  /*dd60*/  @!P2 BRA `(.L_x_187) ;  /* 0xfffffffc00f0a947 */ /* 0x002fea000383ffff */
[----:B------:R-:W-:Y:S05]  /*dd70*/  BRA `(.L_x_254) ;  /* 0xffffffd800a47947 */ /* 0x000fea000383ffff */
.L_x_189:
[----:B-1----:R1:W2:Y:S02]  /*dd80*/  SYNCS.PHASECHK.TRANS64.TRYWAIT P2, [R5+URZ+0x13240], R2 ;  /* 0x01324002050075a7 */ /* 0x0022a4000804017f */
[----:B--2---:R-:W-:Y:S05]  /*dd90*/  @!P2 NANOSLEEP.SYNCS 0x989680 ;  /* 0x009896800000a95d */ /* 0x004fea0003900000 */
[----:B------:R-:W2:Y:S02]  /*dda0*/  @!P2 SYNCS.PHASECHK.TRANS64 P2, [R5+URZ+0x13240], R2 ;  /* 0x013240020500a5a7 */ /* 0x000ea4000804007f */
[----:B--2---:R-:W-:Y:S05]  /*ddb0*/  @!P2 BRA `(.L_x_189) ;  /* 0xfffffffc00f0a947 */ /* 0x004fea000383ffff */
[----:B------:R-:W-:Y:S05]  /*ddc0*/  BRA `(.L_x_255) ;  /* 0xffffffd800f47947 */ /* 0x000fea000383ffff */
.L_x_192:
[----:B-1----:R-:W-:-:S04]  /*ddd0*/  MOV R3, UR40 ;  /* 0x0000002800037c02 */ /* 0x002fc80008000f00 */
[----:B------:R1:W2:Y:S03]  /*dde0*/  SYNCS.PHASECHK.TRANS64.TRYWAIT P0, [R3+URZ+0x13220], R2 ;  /* 0x01322002030075a7 */ /* 0x0002a6000800017f */
[----:B--2---:R-:W-:Y:S05]  /*ddf0*/  @!P0 NANOSLEEP.SYNCS 0x989680 ;  /* 0x009896800000895d */ /* 0x004fea0003900000 */
[----:B------:R-:W2:Y:S02]  /*de00*/  @!P0 SYNCS.PHASECHK.TRANS64 P0, [R3+URZ+0x13220], R2 ;  /* 0x01322002030085a7 */ /* 0x000ea4000800007f */
[----:B--2---:R-:W-:Y:S05]  /*de10*/  @!P0 BRA `(.L_x_192) ;  /* 0xfffffffc00ec8947 */ /* 0x004fea000383ffff */
[----:B------:R-:W-:Y:S05]  /*de20*/  BRA `(.L_x_256) ;  /* 0xffffffdc00907947 */ /* 0x000fea000383ffff */
.L_x_198:
[----:B--2---:R2:W3:Y:S02]  /*de30*/  SYNCS.PHASECHK.TRANS64.TRYWAIT P0, [R9+URZ+0x13280], R10 ;  /* 0x0132800a090075a7 */ /* 0x0044e4000800017f */
[----:B---3--:R-:W-:Y:S05]  /*de40*/  @!P0 NANOSLEEP.SYNCS 0x989680 ;  /* 0x009896800000895d */ /* 0x008fea0003900000 */
[----:B------:R-:W3:Y:S02]  /*de50*/  @!P0 SYNCS.PHASECHK.TRANS64 P0, [R9+URZ+0x13280], R10 ;  /* 0x0132800a090085a7 */ /* 0x000ee4000800007f */
[----:B---3--:R-:W-:Y:S05]  /*de60*/  @!P0 BRA `(.L_x_198) ;  /* 0xfffffffc00f08947 */ /* 0x008fea000383ffff */
[----:B------:R-:W-:Y:S05]  /*de70*/  BRA `(.L_x_257) ;  /* 0xffffffe000387947 */ /* 0x000fea000383ffff */
.L_x_203:
[----:B0-----:R0:W1:Y:S02]  /*de80*/  SYNCS.PHASECHK.TRANS64.TRYWAIT P0, [R9+URZ+0x13240], R10 ;  /* 0x0132400a090075a7 */ /* 0x001064000800017f */
[----:B-1----:R-:W-:Y:S05]  /*de90*/  @!P0 NANOSLEEP.SYNCS 0x989680 ;  /* 0x009896800000895d */ /* 0x002fea0003900000 */
[----:B------:R-:W1:Y:S02]  /*dea0*/  @!P0 SYNCS.PHASECHK.TRANS64 P0, [R9+URZ+0x13240], R10 ;  /* 0x0132400a090085a7 */ /* 0x000e64000800007f */
[----:B-1----:R-:W-:Y:S05]  /*deb0*/  @!P0 BRA `(.L_x_203) ;  /* 0xfffffffc00f08947 */ /* 0x002fea000383ffff */
[----:B------:R-:W-:Y:S05]  /*dec0*/  BRA `(.L_x_258) ;  /* 0xffffffe000b07947 */ /* 0x000fea000383ffff */
.L_x_209:
[----:B-1----:R1:W2:Y:S02]  /*ded0*/  SYNCS.PHASECHK.TRANS64.TRYWAIT P2, [R12+URZ+0x13270], R5 ;  /* 0x013270050c0075a7 */ /* 0x0022a4000804017f */
[----:B--2---:R-:W-:Y:S05]  /*dee0*/  @!P2 NANOSLEEP.SYNCS 0x989680 ;  /* 0x009896800000a95d */ /* 0x004fea0003900000 */
[----:B------:R-:W2:Y:S02]  /*def0*/  @!P2 SYNCS.PHASECHK.TRANS64 P2, [R12+URZ+0x13270], R5 ;  /* 0x013270050c00a5a7 */ /* 0x000ea4000804007f */
[----:B--2---:R-:W-:Y:S05]  /*df00*/  @!P2 BRA `(.L_x_209) ;  /* 0xfffffffc00f0a947 */ /* 0x004fea000383ffff */
[----:B------:R-:W-:Y:S05]  /*df10*/  BRA `(.L_x_259) ;  /* 0xffffffe400447947 */ /* 0x000fea000383ffff */
.L_x_211:
[----:B-1----:R1:W2:Y:S02]  /*df20*/  SYNCS.PHASECHK.TRANS64.TRYWAIT P2, [R12+URZ+0x13260], R5 ;  /* 0x013260050c0075a7 */ /* 0x0022a4000804017f */
[----:B--2---:R-:W-:Y:S05]  /*df30*/  @!P2 NANOSLEEP.SYNCS 0x989680 ;  /* 0x009896800000a95d */ /* 0x004fea0003900000 */
[----:B------:R-:W2:Y:S02]  /*df40*/  @!P2 SYNCS.PHASECHK.TRANS64 P2, [R12+URZ+0x13260], R5 ;  /* 0x013260050c00a5a7 */ /* 0x000ea4000804007f */
[----:B--2---:R-:W-:Y:S05]  /*df50*/  @!P2 BRA `(.L_x_211) ;  /* 0xfffffffc00f0a947 */ /* 0x004fea000383ffff */
[----:B------:R-:W-:Y:S05]  /*df60*/  BRA `(.L_x_260) ;  /* 0xffffffe4004c7947 */ /* 0x000fea000383ffff */
.L_x_218:
[----:B-1----:R1:W2:Y:S02]  /*df70*/  SYNCS.PHASECHK.TRANS64.TRYWAIT P0, [R2+URZ+0x13270], R3 ;  /* 0x01327003020075a7 */ /* 0x0022a4000800017f */
[----:B--2---:R-:W-:Y:S05]  /*df80*/  @!P0 NANOSLEEP.SYNCS 0x989680 ;  /* 0x009896800000895d */ /* 0x004fea0003900000 */
[----:B------:R-:W2:Y:S02]  /*df90*/  @!P0 SYNCS.PHASECHK.TRANS64 P0, [R2+URZ+0x13270], R3 ;  /* 0x01327003020085a7 */ /* 0x000ea4000800007f */
[----:B--2---:R-:W-:Y:S05]  /*dfa0*/  @!P0 BRA `(.L_x_218) ;  /* 0xfffffffc00f08947 */ /* 0x004fea000383ffff */
[----:B------:R-:W-:Y:S05]  /*dfb0*/  BRA `(.L_x_261) ;  /* 0xffffffe800747947 */ /* 0x000fea000383ffff */
.L_x_220:
[----:B-1----:R1:W2:Y:S02]  /*dfc0*/  SYNCS.PHASECHK.TRANS64.TRYWAIT P0, [R2+URZ+0x13260], R5 ;  /* 0x01326005020075a7 */ /* 0x0022a4000800017f */
[----:B--2---:R-:W-:Y:S05]  /*dfd0*/  @!P0 NANOSLEEP.SYNCS 0x989680 ;  /* 0x009896800000895d */ /* 0x004fea0003900000 */
[----:B------:R-:W2:Y:S02]  /*dfe0*/  @!P0 SYNCS.PHASECHK.TRANS64 P0, [R2+URZ+0x13260], R5 ;  /* 0x01326005020085a7 */ /* 0x000ea4000800007f */
[----:B--2---:R-:W-:Y:S05]  /*dff0*/  @!P0 BRA `(.L_x_220) ;  /* 0xfffffffc00f08947 */ /* 0x004fea000383ffff */
[----:B------:R-:W-:Y:S05]  /*e000*/  BRA `(.L_x_262) ;  /* 0xffffffe800807947 */ /* 0x000fea000383ffff */
.L_x_233:
[----:B0-----:R0:W1:Y:S02]  /*e010*/  SYNCS.PHASECHK.TRANS64.TRYWAIT P0, [R7+URZ+0x13220], R0 ;  /* 0x01322000070075a7 */ /* 0x001064000800017f */
[----:B-1----:R-:W-:Y:S05]  /*e020*/  @!P0 NANOSLEEP.SYNCS 0x989680 ;  /* 0x009896800000895d */ /* 0x002fea0003900000 */
[----:B------:R-:W1:Y:S02]  /*e030*/  @!P0 SYNCS.PHASECHK.TRANS64 P0, [R7+URZ+0x13220], R0 ;  /* 0x01322000070085a7 */ /* 0x000e64000800007f */
[----:B-1----:R-:W-:Y:S05]  /*e040*/  @!P0 BRA `(.L_x_233) ;  /* 0xfffffffc00f08947 */ /* 0x002fea000383ffff */
[----:B------:R-:W-:Y:S05]  /*e050*/  BRA `(.L_x_263) ;  /* 0xfffffff400b87947 */ /* 0x000fea000383ffff */
.L_x_234:
[----:B------:R-:W1:Y:S01]  /*e060*/  S2R R2, SR_TID.X ;  /* 0x0000000000027919 */ /* 0x000e620000002100 */
[----:B------:R-:W-:Y:S01]  /*e070*/  BSSY B0, `(.L_x_264) ;  /* 0x000000a000007945 */ /* 0x000fe20003800000 */
[----:B------:R-:W-:Y:S02]  /*e080*/  IMAD.MOV.U32 R12, RZ, RZ, RZ ;  /* 0x000000ffff0c7224 */ /* 0x000fe400078e00ff */
[----:B------:R-:W-:Y:S02]  /*e090*/  IMAD.MOV.U32 R11, RZ, RZ, 0x1f ;  /* 0x0000001fff0b7424 */ /* 0x000fe400078e00ff */
[----:B------:R-:W-:Y:S01]  /*e0a0*/  IMAD.MOV.U32 R15, RZ, RZ, -0x1 ;  /* 0xffffffffff0f7424 */ /* 0x000fe200078e00ff */
[----:B-1----:R-:W-:-:S04]  /*e0b0*/  SHF.R.U32.HI R2, RZ, 0x5, R2 ;  /* 0x00000005ff027819 */ /* 0x002fc80000011602 */
[----:B------:R-:W-:-:S05]  /*e0c0*/  LOP3.LUT R2, R2, 0x3, RZ, 0xc0, !PT ;  /* 0x0000000302027812 */ /* 0x000fca00078ec0ff */
[----:B------:R-:W-:-:S07]  /*e0d0*/  IMAD.MOV.U32 R13, RZ, RZ, R2 ;  /* 0x000000ffff0d7224 */ /* 0x000fce00078e0002 */
[----:B0-----:R-:W-:Y:S05]  /*e0e0*/  WARPSYNC.COLLECTIVE R15, `(.L_x_265) ;  /* 0x000000000f087348 */ /* 0x001fea0003c00000 */
[----:B------:R1:W2:Y:S02]  /*e0f0*/  SHFL.IDX P6, R14, R13, R12, R11 ;  /* 0x0000000c0d0e7389 */ /* 0x0002a400000c000b */
[----:B012---:R-:W-:Y:S01]  /*e100*/  ENDCOLLECTIVE ;  /* 0x000000000000791b */ /* 0x007fe20003800000 */
.L_x_265:
[----:B------:R-:W-:Y:S05]  /*e110*/  BSYNC B0 ;  /* 0x0000000000007941 */ /* 0x000fea0003800000 */
.L_x_264:
[----:B------:R-:W-:Y:S05]  /*e120*/  BRA `(.L_x_266) ;  /* 0xfffffff400a07947 */ /* 0x000fea000383ffff */
.L_x_237:
[----:B------:R-:W-:Y:S01]  /*e130*/  BSSY B1, `(.L_x_267) ;  /* 0x0000006000017945 */ /* 0x000fe20003800000 */
[----:B------:R-:W-:-:S07]  /*e140*/  IMAD.MOV.U32 R15, RZ, RZ, -0x1 ;  /* 0xffffffffff0f7424 */ /* 0x000fce00078e00ff */
[----:B0-----:R-:W-:Y:S05]  /*e150*/  WARPSYNC.COLLECTIVE R15, `(.L_x_268) ;  /* 0x000000000f0c7348 */ /* 0x001fea0003c00000 */
[----:B------:R-:W-:Y:S02]  /*e160*/  ELECT P6, UR62, PT ;  /* 0x00000000003e782f */ /* 0x000fe400038c0000 */
[----:B------:R-:W-:Y:S01]  /*e170*/  MOV R14, UR62 ;  /* 0x0000003e000e7c02 */ /* 0x000fe20008000f00 */
[----:B0-----:R-:W-:Y:S10]  /*e180*/  ENDCOLLECTIVE ;  /* 0x000000000000791b */ /* 0x001ff40003800000 */
.L_x_268:
[----:B------:R-:W-:Y:S05]  /*e190*/  BSYNC B1 ;  /* 0x0000000000017941 */ /* 0x000fea0003800000 */
.L_x_267:
[----:B------:R-:W-:Y:S05]  /*e1a0*/  BRA `(.L_x_269) ;  /* 0xfffffff400987947 */ /* 0x000fea000383ffff */
.L_x_239:
[----:B0-----:R0:W1:Y:S02]  /*e1b0*/  SYNCS.PHASECHK.TRANS64.TRYWAIT P1, [R5+URZ], R4 ;  /* 0x00000004050075a7 */ /* 0x001064000802017f */
[----:B-1----:R-:W-:Y:S05]  /*e1c0*/  @!P1 NANOSLEEP.SYNCS 0x989680 ;  /* 0x009896800000995d */ /* 0x002fea0003900000 */
[----:B------:R-:W1:Y:S02]  /*e1d0*/  @!P1 SYNCS.PHASECHK.TRANS64 P1, [R5+URZ], R4 ;  /* 0x00000004050095a7 */ /* 0x000e64000802007f */
[----:B-1----:R-:W-:Y:S05]  /*e1e0*/  @!P1 BRA `(.L_x_239) ;  /* 0xfffffffc00f09947 */ /* 0x002fea000383ffff */
[----:B------:R-:W-:Y:S05]  /*e1f0*/  BRA `(.L_x_270) ;  /* 0xfffffff400cc7947 */ /* 0x000fea000383ffff */
.L_x_240:
[----:B-1----:R1:W2:Y:S02]  /*e200*/  SYNCS.PHASECHK.TRANS64.TRYWAIT P1, [R3+URZ], R0 ;  /* 0x00000000030075a7 */ /* 0x0022a4000802017f */
[----:B--2---:R-:W-:Y:S05]  /*e210*/  @!P1 NANOSLEEP.SYNCS 0x989680 ;  /* 0x009896800000995d */ /* 0x004fea0003900000 */
[----:B------:R-:W2:Y:S02]  /*e220*/  @!P1 SYNCS.PHASECHK.TRANS64 P1, [R3+URZ], R0 ;  /* 0x00000000030095a7 */ /* 0x000ea4000802007f */
[----:B--2---:R-:W-:Y:S05]  /*e230*/  @!P1 BRA `(.L_x_240) ;  /* 0xfffffffc00f09947 */ /* 0x004fea000383ffff */
[----:B------:R-:W-:Y:S05]  /*e240*/  BRA `(.L_x_271) ;  /* 0xfffffff400c07947 */ /* 0x000fea000383ffff */
.L_x_242:
[----:B-1----:R1:W2:Y:S02]  /*e250*/  SYNCS.PHASECHK.TRANS64.TRYWAIT P1, [R3+URZ+0x13260], R4 ;  /* 0x01326004030075a7 */ /* 0x0022a4000802017f */
[----:B--2---:R-:W-:Y:S05]  /*e260*/  @!P1 NANOSLEEP.SYNCS 0x989680 ;  /* 0x009896800000995d */ /* 0x004fea0003900000 */
[----:B------:R-:W2:Y:S02]  /*e270*/  @!P1 SYNCS.PHASECHK.TRANS64 P1, [R3+URZ+0x13260], R4 ;  /* 0x01326004030095a7 */ /* 0x000ea4000802007f */
[----:B--2---:R-:W-:Y:S05]  /*e280*/  @!P1 BRA `(.L_x_242) ;  /* 0xfffffffc00f09947 */ /* 0x004fea000383ffff */
[----:B------:R-:W-:Y:S05]  /*e290*/  BRA `(.L_x_272) ;  /* 0xfffffff400c07947 */ /* 0x000fea000383ffff */
.L_x_244:
[----:B0-----:R0:W2:Y:S02]  /*e2a0*/  SYNCS.PHASECHK.TRANS64.TRYWAIT P1, [R5+URZ+0x13260], R0 ;  /* 0x01326000050075a7 */ /* 0x0010a4000802017f */
[----:B--2---:R-:W-:Y:S05]  /*e2b0*/  @!P1 NANOSLEEP.SYNCS 0x989680 ;  /* 0x009896800000995d */ /* 0x004fea0003900000 */
[----:B------:R-:W2:Y:S02]  /*e2c0*/  @!P1 SYNCS.PHASECHK.TRANS64 P1, [R5+URZ+0x13260], R0 ;  /* 0x01326000050095a7 */ /* 0x000ea4000802007f */
[----:B--2---:R-:W-:Y:S05]  /*e2d0*/  @!P1 BRA `(.L_x_244) ;  /* 0xfffffffc00f09947 */ /* 0x004fea000383ffff */
[----:B------:R-:W-:Y:S05]  /*e2e0*/  BRA `(.L_x_273) ;  /* 0xfffffff400c07947 */ /* 0x000fea000383ffff */
.L_x_246:
[----:B--2---:R2:W3:Y:S02]  /*e2f0*/  SYNCS.PHASECHK.TRANS64.TRYWAIT P0, [R3+URZ+0x13280], R4 ;  /* 0x01328004030075a7 */ /* 0x0044e4000800017f */
[----:B---3--:R-:W-:Y:S05]  /*e300*/  @!P0 NANOSLEEP.SYNCS 0x989680 ;  /* 0x009896800000895d */ /* 0x008fea0003900000 */
[----:B------:R-:W3:Y:S02]  /*e310*/  @!P0 SYNCS.PHASECHK.TRANS64 P0, [R3+URZ+0x13280], R4 ;  /* 0x01328004030085a7 */ /* 0x000ee4000800007f */
[----:B---3--:R-:W-:Y:S05]  /*e320*/  @!P0 BRA `(.L_x_246) ;  /* 0xfffffffc00f08947 */ /* 0x008fea000383ffff */
[----:B------:R-:W-:Y:S05]  /*e330*/  BRA `(.L_x_247) ;  /* 0xfffffff400bc7947 */ /* 0x000fea000383ffff */
.L_x_274:
        /* <DEDUP_REMOVED lines=12> */
.L_x_2163:


//--------------------- .text._ZN7cutlass13device_kernelIN5flash11enable_sm90INS1_16FlashAttnFwdSm90INS1_25CollectiveMainloopFwdSm90ILi2EN4cute5tupleIJNS5_1CILi1EEES8_S8_EEENS6_IJNS7_ILi192EEENS7_ILi160EEENS7_ILi64EEEEEELi64ENS_12float_e4m3_tEfNS_4arch4Sm90ELb0ELb0ELb1ELb1ELb0ELb1ELb0ELb1ELb1ELb0ELb0ELb0EEENS1_21CollectiveEpilogueFwdINS6_IJSA_SC_SB_EEES9_NS_10bfloat16_tESG_Li384ELb1ELb0ELb0ELb1EEENS1_36VarlenDynamicPersistentTileSchedulerILi192ELi160ELi384ELi128ELb0ELb0ELb1ELb0ELb1ELb1EEEEEEEEEvNT_6ParamsE --------------------------
	.section	.text._ZN7cutlass13device_kernelIN5flash11enable_sm90INS1_16FlashAttnFwdSm90INS1_25CollectiveMainloopFwdSm90ILi2EN4cute5tupleIJNS5_1CILi1EEES8_S8_EEENS6_IJNS7_ILi192EEENS7_ILi160EEENS7_ILi64EEEEEELi64ENS_12float_e4m3_tEfNS_4arch4Sm90ELb0ELb0ELb1ELb1ELb0ELb1ELb0ELb1ELb1ELb0ELb0ELb0EEENS1_21CollectiveEpilogueFwdINS6_IJSA_SC_SB_EEES9_NS_10bfloat16_tESG_Li384ELb1ELb0ELb0ELb1EEENS1_36VarlenDynamicPersistentTileSchedulerILi192ELi160ELi384ELi128ELb0ELb0ELb1ELb0ELb1ELb1EEEEEEEEEvNT_6ParamsE,"ax",@progbits
	.align	128
.text._ZN7cutlass13device_kernelIN5flash11enable_sm90INS1_16FlashAttnFwdSm90INS1_25CollectiveMainloopFwdSm90ILi2EN4cute5tupleIJNS5_1CILi1EEES8_S8_EEENS6_IJNS7_ILi192EEENS7_ILi160EEENS7_ILi64EEEEEELi64ENS_12float_e4m3_tEfNS_4arch4Sm90ELb0ELb0ELb1ELb1ELb0ELb1ELb0ELb1ELb1ELb0ELb0ELb0EEENS1_21CollectiveEpilogueFwdINS6_IJSA_SC_SB_EEES9_NS_10bfloat16_tESG_Li384ELb1ELb0ELb0ELb1EEENS1_36VarlenDynamicPersistentTileSchedulerILi192ELi160ELi384ELi128ELb0ELb0ELb1ELb0ELb1ELb1EEEEEEEEEvNT_6ParamsE:
        .type           _ZN7cutlass13device_kernelIN5flash11enable_sm90INS1_16FlashAttnFwdSm90INS1_25CollectiveMainloopFwdSm90ILi2EN4cute5tupleIJNS5_1CILi1EEES8_S8_EEENS6_IJNS7_ILi192EEENS7_ILi160EEENS7_ILi64EEEEEELi64ENS_12float_e4m3_tEfNS_4arch4Sm90ELb0ELb0ELb1ELb1ELb0ELb1ELb0ELb1ELb1ELb0ELb0ELb0EEENS1_21CollectiveEpilogueFwdINS6_IJSA_SC_SB_EEES9_NS_10bfloat16_tESG_Li384ELb1ELb0ELb0ELb1EEENS1_36VarlenDynamicPersistentTileSchedulerILi192ELi160ELi384ELi128ELb0ELb0ELb1ELb0ELb1ELb1EEEEEEEEEvNT_6ParamsE,@function
        .size           _ZN7cutlass13device_kernelIN5flash11enable_sm90INS1_16FlashAttnFwdSm90INS1_25CollectiveMainloopFwdSm90ILi2EN4cute5tupleIJNS5_1CILi1EEES8_S8_EEENS6_IJNS7_ILi192EEENS7_ILi160EEENS7_ILi64EEEEEELi64ENS_12float_e4m3_tEfNS_4arch4Sm90ELb0ELb0ELb1ELb1ELb0ELb1ELb0ELb1ELb1ELb0ELb0ELb0EEENS1_21CollectiveEpilogueFwdINS6_IJSA_SC_SB_EEES9_NS_10bfloat16_tESG_Li384ELb1ELb0ELb0ELb1EEENS1_36VarlenDynamicPersistentTileSchedulerILi192ELi160ELi384ELi128ELb0ELb0ELb1ELb0ELb1ELb1EEEEEEEEEvNT_6ParamsE,(.L_x_2164 - _ZN7cutlass13device_kernelIN5flash11enable_sm90INS1_16FlashAttnFwdSm90INS1_25CollectiveMainloopFwdSm90ILi2EN4cute5tupleIJNS5_1CILi1EEES8_S8_EEENS6_IJNS7_ILi192EEENS7_ILi160EEENS7_ILi64EEEEEELi64ENS_12float_e4m3_tEfNS_4arch4Sm90ELb0ELb0ELb1ELb1ELb0ELb1ELb0ELb1ELb1ELb0ELb0ELb0EEENS1_21CollectiveEpilogueFwdINS6_IJSA_SC_SB_EEES9_NS_10bfloat16_tESG_Li384ELb1ELb0ELb0ELb1EEENS1_36VarlenDynamicPersistentTileSchedulerILi192ELi160ELi384ELi128ELb0ELb0ELb1ELb0ELb1ELb1EEEEEEEEEvNT_6ParamsE)
        .other          _ZN7cutlass13device_kernelIN5flash11enable_sm90INS1_16FlashAttnFwdSm90INS1_25CollectiveMainloopFwdSm90ILi2EN4cute5tupleIJNS5_1CILi1EEES8_S8_EEENS6_IJNS7_ILi192EEENS7_ILi160EEENS7_ILi64EEEEEELi64ENS_12float_e4m3_tEfNS_4arch4Sm90ELb0ELb0ELb1ELb1ELb0ELb1ELb0ELb1ELb1ELb0ELb0ELb0EEENS1_21CollectiveEpilogueFwdINS6_IJSA_SC_SB_EEES9_NS_10bfloat16_tESG_Li384ELb1ELb0ELb0ELb1EEENS1_36VarlenDynamicPersistentTileSchedulerILi192ELi160ELi384ELi128ELb0ELb0ELb1ELb0ELb1ELb1EEEEEEEEEvNT_6ParamsE,@"STO_CUDA_ENTRY STV_DEFAULT"
_ZN7cutlass13device_kernelIN5flash11enable_sm90INS1_16FlashAttnFwdSm90INS1_25CollectiveMainloopFwdSm90ILi2EN4cute5tupleIJNS5_1CILi1EEES8_S8_EEENS6_IJNS7_ILi192EEENS7_ILi160EEENS7_ILi64EEEEEELi64ENS_12float_e4m3_tEfNS_4arch4Sm90ELb0ELb0ELb1ELb1ELb0ELb1ELb0ELb1ELb1ELb0ELb0ELb0EEENS1_21CollectiveEpilogueFwdINS6_IJSA_SC_SB_EEES9_NS_10bfloat16_tESG_Li384ELb1ELb0ELb0ELb1EEENS1_36VarlenDynamicPersistentTileSchedulerILi192ELi160ELi384ELi128ELb0ELb0ELb1ELb0ELb1ELb1EEEEEEEEEvNT_6ParamsE:
[----:B------:R-:W0:Y:S02]  /*0000*/  LDC R1, c[0x0][0x28] ;  /* 0x00000a00ff017b82 */ /* 0x000e240000000800 */
[----:B0-----:R-:W-:Y:S01]  /*0010*/  VIADD R1, R1, 0xffffffa8 ;  /* 0xffffffa801017836 */ /* 0x001fe20000000000 */
[----:B------:R-:W0:Y:S01]  /*0020*/  S2R R3, SR_TID.X ;  /* 0x0000000000037919 */ /* 0x000e220000002100 */
[----:B------:R-:W-:Y:S01]  /*0030*/  ELECT P0, URZ, PT ;  /* 0x00000000003f782f */ /* 0x000fe20003800000 */
[----:B------:R-:W-:Y:S01]  /*0040*/  BSSY B0, `(.L_x_275) ;  /* 0x0000017000007945 */ /* 0x000fe20003800000 */
[--C-:B0-----:R-:W-:Y:S02]  /*0050*/  SHF.R.U32.HI R0, RZ, 0x5, R3.reuse ;  /* 0x00000005ff007819 */ /* 0x101fe40000011603 */
[----:B------:R-:W-:-:S03]  /*0060*/  SHF.R.U32.HI R3, RZ, 0x7, R3 ;  /* 0x00000007ff037819 */ /* 0x000fc60000011603 */
[----:B------:R-:W0:Y:S02]  /*0070*/  SHFL.IDX PT, R2, R0, RZ, 0x1f ;  /* 0x00001fff00027589 */ /* 0x000e2400000e0000 */
[----:B0-----:R-:W-:-:S13]  /*0080*/  ISETP.EQ.AND P0, PT, R2, RZ, P0 ;  /* 0x000000ff0200720c */ /* 0x001fda0000702270 */
[----:B------:R-:W-:Y:S05]  /*0090*/  @!P0 BRA `(.L_x_276) ;  /* 0x0000000000448947 */ /* 0x000fea0003800000 */
[----:B------:R-:W-:Y:S02]  /*00a0*/  ULDC.64 UR4, c[0x0][0x198] ;  /* 0x0000660000047ab9 */ /* 0x000fe40000000a00 */
[----:B------:R-:W-:Y:S02]  /*00b0*/  UIADD3 UR6, UP0, UR4, 0x270, URZ ;  /* 0x0000027004067890 */ /* 0x000fe4000ff1e03f */
[----:B------:R-:W-:Y:S02]  /*00c0*/  UIADD3 UR8, UP1, UR4, 0x370, URZ ;  /* 0x0000037004087890 */ /* 0x000fe4000ff3e03f */
[----:B------:R-:W-:Y:S02]  /*00d0*/  UIADD3 UR10, UP2, UR4, 0x470, URZ ;  /* 0x00000470040a7890 */ /* 0x000fe4000ff5e03f */
[----:B------:R-:W-:Y:S02]  /*00e0*/  UIADD3 UR12, UP3, UR4, 0x570, URZ ;  /* 0x00000570040c7890 */ /* 0x000fe4000ff7e03f */
[----:B------:R-:W-:-:S02]  /*00f0*/  UIADD3 UR4, UP4, UR4, 0x670, URZ ;  /* 0x0000067004047890 */ /* 0x000fc4000ff9e03f */
[----:B------:R-:W-:Y:S02]  /*0100*/  UIADD3.X UR7, URZ, UR5, URZ, UP0, !UPT ;  /* 0x000000053f077290 */ /* 0x000fe400087fe43f */
[----:B------:R-:W-:Y:S02]  /*0110*/  UIADD3.X UR9, URZ, UR5, URZ, UP1, !UPT ;  /* 0x000000053f097290 */ /* 0x000fe40008ffe43f */
[----:B------:R-:W-:Y:S02]  /*0120*/  UIADD3.X UR11, URZ, UR5, URZ, UP2, !UPT ;  /* 0x000000053f0b7290 */ /* 0x000fe400097fe43f */
[----:B------:R-:W-:Y:S02]  /*0130*/  UIADD3.X UR13, URZ, UR5, URZ, UP3, !UPT ;  /* 0x000000053f0d7290 */ /* 0x000fe40009ffe43f */
[----:B------:R-:W-:Y:S01]  /*0140*/  UIADD3.X UR5, URZ, UR5, URZ, UP4, !UPT ;  /* 0x000000053f057290 */ /* 0x000fe2000a7fe43f */
[----:B------:R0:W-:Y:S02]  /*0150*/  UTMACCTL.PF [UR6] ;  /* 0x00000000060079b9 */ /* 0x0001e40008040000 */
[----:B------:R0:W-:Y:S02]  /*0160*/  UTMACCTL.PF [UR8] ;  /* 0x00000000080079b9 */ /* 0x0001e40008040000 */
[----:B------:R0:W-:Y:S02]  /*0170*/  UTMACCTL.PF [UR10] ;  /* 0x000000000a0079b9 */ /* 0x0001e40008040000 */
[----:B------:R0:W-:Y:S02]  /*0180*/  UTMACCTL.PF [UR12] ;  /* 0x000000000c0079b9 */ /* 0x0001e40008040000 */
[----:B------:R0:W-:Y:S02]  /*0190*/  UTMACCTL.PF [UR4] ;  /* 0x00000000040079b9 */ /* 0x0001e40008040000 */
[----:B0-----:R-:W-:Y:S01]  /*01a0*/  NOP ;  /* 0x0000000000007918 */ /* 0x001fe20000000000 */
.L_x_276:
[----:B------:R-:W-:Y:S05]  /*01b0*/  BSYNC B0 ;  /* 0x0000000000007941 */ /* 0x000fea0003800000 */
.L_x_275:
        /* <DEDUP_REMOVED lines=41> */
.L_x_277:
        /* <DEDUP_REMOVED lines=22> */
.L_x_278:
        /* <DEDUP_REMOVED lines=18> */
.L_x_279:
        /* <DEDUP_REMOVED lines=22> */
.L_x_280:
        /* <DEDUP_REMOVED lines=22> */
.L_x_281:
[----:B------:R-:W-:Y:S01]  /*0990*/  PLOP3.LUT P0, PT, PT, PT, UP0, 0x80, 0x0 ;  /* 0x000000000000781c */ /* 0x000fe20003f0f008 */
[----:B------:R-:W-:Y:S01]  /*09a0*/  UMOV UR37, 0x1 ;  /* 0x0000000100257882 */ /* 0x000fe20000000000 */
[----:B------:R-:W-:Y:S01]  /*09b0*/  NOP ;  /* 0x0000000000007918 */ /* 0x000fe20000000000 */
[----:B------:R-:W-:Y:S01]  /*09c0*/  USEL UR37, UR37, 0x2, !UP0 ;  /* 0x0000000225257887 */ /* 0x000fe2000c000000 */
[----:B------:R-:W-:Y:S01]  /*09d0*/  BSSY B8, `(.L_x_282) ;  /* 0x00014a7000087945 */ /* 0x000fe20003800000 */
[----:B------:R-:W-:Y:S01]  /*09e0*/  ULDC.64 UR42, c[0x0][0x208] ;  /* 0x00008200002a7ab9 */ /* 0x000fe20000000a00 */
[----:B012-4-:R-:W-:Y:S07]  /*09f0*/  BAR.SYNC.DEFER_BLOCKING 0x0 ;  /* 0x0000000000007b1d */ /* 0x017fee0000010000 */
[----:B------:R-:W-:Y:S05]  /*0a00*/  @!P0 BRA `(.L_x_283) ;  /* 0x000000f800988947 */ /* 0x000fea0003800000 */
.L_x_284:
[----:B------:R-:W-:-:S08]  /*0a10*/  NOP ;  /* 0x0000000000007918 */ /* 0x000fd00000000000 */
[----:B------:R-:W0:Y:S02]  /*0a20*/  USETMAXREG.TRY_ALLOC.CTAPOOL UP0, 0xa0 ;  /* 0x000000a0000079c8 */ /* 0x000e240008000600 */
[----:B0-----:R-:W-:-:S13]  /*0a30*/  PLOP3.LUT P0, PT, PT, PT, UP0, 0x80, 0x0 ;  /* 0x000000000000781c */ /* 0x001fda0003f0f008 */
[----:B------:R-:W-:Y:S05]  /*0a40*/  @!P0 BRA `(.L_x_284) ;  /* 0xfffffffc00f08947 */ /* 0x000fea000383ffff */
[----:B------:R-:W0:Y:S08]  /*0a50*/  S2UR UR4, SR_CgaCtaId ;  /* 0x00000000000479c3 */ /* 0x000e300000008800 */
[----:B------:R-:W-:Y:S06]  /*0a60*/  BAR.ARV 0x8, 0x1a0 ;  /* 0x0206800000007b1d */ /* 0x000fec0000002000 */
[----:B------:R-:W-:-:S02]  /*0a70*/  MOV R16, 0x400 ;  /* 0x0000040000107802 */ /* 0x000fc40000000f00 */
[----:B------:R-:W-:Y:S01]  /*0a80*/  BAR.SYNC.DEFER_BLOCKING 0x5, 0x200 ;  /* 0x0148000000007b1d */ /* 0x000fe20000010000 */
[----:B0-----:R-:W-:-:S05]  /*0a90*/  IMAD.U32 R0, RZ, RZ, UR4 ;  /* 0x00000004ff007e24 */ /* 0x001fca000f8e00ff */
[----:B------:R-:W-:Y:S01]  /*0aa0*/  ULDC UR4, c[0x0][0xc14] ;  /* 0x0003050000047ab9 */ /* 0x000fe20000000800 */
[----:B------:R-:W-:Y:S01]  /*0ab0*/  LEA R16, R0, R16, 0x18 ;  /* 0x0000001000107211 */ /* 0x000fe200078ec0ff */
[----:B------:R-:W-:Y:S04]  /*0ac0*/  STL [R1+0x10], R0 ;  /* 0x0000100001007387 */ /* 0x000fe80000100800 */
[----:B------:R-:W0:Y:S01]  /*0ad0*/  LDS.128 R24, [R16+0x132d0] ;  /* 0x0132d00010187984 */ /* 0x000e220000000c00 */
[----:B------:R-:W-:Y:S06]  /*0ae0*/  BAR.ARV 0x4, 0x200 ;  /* 0x0108000000007b1d */ /* 0x000fec0000002000 */
[----:B0-----:R-:W-:-:S13]  /*0af0*/  ISETP.GE.AND P0, PT, R27, UR4, PT ;  /* 0x000000041b007c0c */ /* 0x001fda000bf06270 */
[----:B------:R-:W-:Y:S05]  /*0b00*/  @P0 BRA `(.L_x_285) ;  /* 0x00000148004c0947 */ /* 0x000fea0003800000 */
[----:B------:R-:W0:Y:S01]  /*0b10*/  S2R R0, SR_TID.X ;  /* 0x0000000000007919 */ /* 0x000e220000002100 */
[----:B------:R-:W-:Y:S01]  /*0b20*/  CS2R R156, SRZ ;  /* 0x00000000009c7805 */ /* 0x000fe2000001ff00 */
[----:B------:R-:W-:Y:S01]  /*0b30*/  ULOP3.LUT UR36, UR37, 0x1, URZ, 0xfc, !UPT ;  /* 0x0000000125247892 */ /* 0x000fe2000f8efc3f */
[----:B0-----:R-:W-:-:S05]  /*0b40*/  VIADD R14, R0, 0xffffff80 ;  /* 0xffffff80000e7836 */ /* 0x001fca0000000000 */
[----:B------:R-:W-:-:S04]  /*0b50*/  SHF.R.S32.HI R0, RZ, 0x1f, R14 ;  /* 0x0000001fff007819 */ /* 0x000fc8000001140e */
[CC--:B------:R-:W-:Y:S02]  /*0b60*/  LEA.HI R2, R0.reuse, R14.reuse, RZ, 0x7 ;  /* 0x0000000e00027211 */ /* 0x0c0fe400078f38ff */
[-C--:B------:R-:W-:Y:S02]  /*0b70*/  LEA.HI R3, R0, R14.reuse, RZ, 0x5 ;  /* 0x0000000e00037211 */ /* 0x080fe400078f28ff */
[----:B------:R-:W-:Y:S02]  /*0b80*/  LOP3.LUT R5, R2, 0xffffff80, RZ, 0xc0, !PT ;  /* 0xffffff8002057812 */ /* 0x000fe400078ec0ff */
[----:B------:R-:W-:Y:S01]  /*0b90*/  LEA.HI R7, R0, R14, RZ, 0x4 ;  /* 0x0000000e00077211 */ /* 0x000fe200078f20ff */
[----:B------:R-:W-:Y:S01]  /*0ba0*/  IMAD.SHL.U32 R4, R3, 0x20, RZ ;  /* 0x0000002003047824 */ /* 0x000fe200078e00ff */
[----:B------:R-:W-:Y:S01]  /*0bb0*/  SHF.R.S32.HI R15, RZ, 0x7, R2 ;  /* 0x00000007ff0f7819 */ /* 0x000fe20000011402 */
[----:B------:R-:W-:Y:S01]  /*0bc0*/  IMAD.IADD R17, R14, 0x1, -R5 ;  /* 0x000000010e117824 */ /* 0x000fe200078e0a05 */
[----:B------:R-:W-:-:S02]  /*0bd0*/  LOP3.LUT R3, R7, 0x3fffff0, RZ, 0xc0, !PT ;  /* 0x03fffff007037812 */ /* 0x000fc400078ec0ff */
[----:B------:R-:W-:Y:S02]  /*0be0*/  LOP3.LUT R6, R4, 0xfffffc00, RZ, 0xc0, !PT ;  /* 0xfffffc0004067812 */ /* 0x000fe400078ec0ff */
[----:B------:R-:W-:Y:S01]  /*0bf0*/  SHF.R.S32.HI R9, RZ, 0x1f, R17 ;  /* 0x0000001fff097819 */ /* 0x000fe20000011411 */
[C---:B------:R-:W-:Y:S01]  /*0c00*/  IMAD.IADD R3, R14.reuse, 0x1, -R3 ;  /* 0x000000010e037824 */ /* 0x040fe200078e0a03 */
[----:B------:R-:W-:Y:S02]  /*0c10*/  LEA.HI R4, R14, R14, RZ, 0x1 ;  /* 0x0000000e0e047211 */ /* 0x000fe400078f08ff */
[----:B------:R-:W-:Y:S01]  /*0c20*/  LEA.HI R11, R9, R17, RZ, 0x2 ;  /* 0x00000011090b7211 */ /* 0x000fe200078f10ff */
[----:B------:R-:W-:Y:S01]  /*0c30*/  IMAD R10, R3, 0x40, R6 ;  /* 0x00000040030a7824 */ /* 0x000fe200078e0206 */
[----:B------:R-:W-:Y:S02]  /*0c40*/  SHF.R.S32.HI R23, RZ, 0x1, R4 ;  /* 0x00000001ff177819 */ /* 0x000fe40000011404 */
[----:B------:R-:W-:-:S02]  /*0c50*/  SHF.R.S32.HI R8, RZ, 0x4, R7 ;  /* 0x00000004ff087819 */ /* 0x000fc40000011407 */
[--C-:B------:R-:W-:Y:S02]  /*0c60*/  SHF.R.S32.HI R12, RZ, 0x2, R11.reuse ;  /* 0x00000002ff0c7819 */ /* 0x100fe4000001140b */
[----:B------:R-:W-:Y:S02]  /*0c70*/  SHF.R.S32.HI R13, RZ, 0x1f, R11 ;  /* 0x0000001fff0d7819 */ /* 0x000fe4000001140b */
[----:B------:R-:W-:Y:S02]  /*0c80*/  LEA.HI R3, R0, R14, RZ, 0x2 ;  /* 0x0000000e00037211 */ /* 0x000fe400078f10ff */
[----:B------:R-:W-:Y:S02]  /*0c90*/  LEA.HI R5, R4, R23, RZ, 0x1 ;  /* 0x0000001704057211 */ /* 0x000fe400078f08ff */
[----:B------:R-:W-:Y:S02]  /*0ca0*/  LEA.HI R7, R7, R8, RZ, 0x1 ;  /* 0x0000000807077211 */ /* 0x000fe400078f08ff */
[----:B------:R-:W-:-:S02]  /*0cb0*/  LEA.HI R13, R13, R12, RZ, 0x3 ;  /* 0x0000000c0d0d7211 */ /* 0x000fc400078f18ff */
[--C-:B------:R-:W-:Y:S02]  /*0cc0*/  SHF.R.S32.HI R2, RZ, 0x2, R3.reuse ;  /* 0x00000002ff027819 */ /* 0x100fe40000011403 */
[----:B------:R-:W-:Y:S01]  /*0cd0*/  LOP3.LUT R6, R5, 0x3fffffe, RZ, 0xc0, !PT ;  /* 0x03fffffe05067812 */ /* 0x000fe200078ec0ff */
[----:B------:R-:W-:Y:S01]  /*0ce0*/  IMAD.HI R5, R15, 0x55555556, RZ ;  /* 0x555555560f057827 */ /* 0x000fe200078e02ff */
[----:B------:R-:W-:Y:S02]  /*0cf0*/  SHF.R.S32.HI R3, RZ, 0x1f, R3 ;  /* 0x0000001fff037819 */ /* 0x000fe40000011403 */
[----:B------:R-:W-:Y:S02]  /*0d00*/  LOP3.LUT R7, R7, 0x1ffffffe, RZ, 0xc0, !PT ;  /* 0x1ffffffe07077812 */ /* 0x000fe400078ec0ff */
[----:B------:R-:W-:Y:S02]  /*0d10*/  LOP3.LUT R13, R13, 0xfffffff8, RZ, 0xc0, !PT ;  /* 0xfffffff80d0d7812 */ /* 0x000fe400078ec0ff */
[----:B------:R-:W-:Y:S01]  /*0d20*/  LEA.HI R9, R9, R17, RZ, 0x5 ;  /* 0x0000001109097211 */ /* 0x000fe200078f28ff */
[----:B------:R-:W-:Y:S01]  /*0d30*/  IMAD.IADD R7, R8, 0x1, -R7 ;  /* 0x0000000108077824 */ /* 0x000fe200078e0a07 */
[----:B------:R-:W-:Y:S01]  /*0d40*/  IADD3 R6, R23, -R6, RZ ;  /* 0x8000000617067210 */ /* 0x000fe20007ffe0ff */
[----:B------:R-:W-:Y:S01]  /*0d50*/  IMAD.IADD R12, R12, 0x1, -R13 ;  /* 0x000000010c0c7824 */ /* 0x000fe200078e0a0d */
[----:B------:R-:W-:-:S02]  /*0d60*/  LEA.HI R3, R3, R2, RZ, 0x2 ;  /* 0x0000000203037211 */ /* 0x000fc400078f10ff */
[----:B------:R-:W-:Y:S01]  /*0d70*/  LOP3.LUT R11, R11, 0x7ffffffc, RZ, 0xc0, !PT ;  /* 0x7ffffffc0b0b7812 */ /* 0x000fe200078ec0ff */
[----:B------:R-:W-:Y:S01]  /*0d80*/  IMAD R6, R8, 0x8, R6 ;  /* 0x0000000808067824 */ /* 0x000fe200078e0206 */
[----:B------:R-:W-:Y:S01]  /*0d90*/  LEA.HI R5, R5, R5, RZ, 0x1 ;  /* 0x0000000505057211 */ /* 0x000fe200078f08ff */
[----:B------:R-:W-:Y:S01]  /*0da0*/  IMAD.MOV.U32 R8, RZ, RZ, -0x2 ;  /* 0xfffffffeff087424 */ /* 0x000fe200078e00ff */
[----:B------:R-:W-:Y:S01]  /*0db0*/  SHF.R.S32.HI R9, RZ, 0x5, R9 ;  /* 0x00000005ff097819 */ /* 0x000fe20000011409 */
[----:B------:R-:W-:Y:S01]  /*0dc0*/  IMAD.IADD R11, R17, 0x1, -R11 ;  /* 0x00000001110b7824 */ /* 0x000fe200078e0a0b */
[----:B------:R-:W-:Y:S01]  /*0dd0*/  LOP3.LUT R3, R3, 0xfffffffc, RZ, 0xc0, !PT ;  /* 0xfffffffc03037812 */ /* 0x000fe200078ec0ff */
[----:B------:R-:W-:Y:S01]  /*0de0*/  IMAD R5, R5, -0x3, R15 ;  /* 0xfffffffd05057824 */ /* 0x000fe200078e020f */
[----:B------:R-:W-:Y:S01]  /*0df0*/  LOP3.LUT R4, R4, 0xfffffffe, RZ, 0xc0, !PT ;  /* 0xfffffffe04047812 */ /* 0x000fe200078ec0ff */
[----:B------:R-:W-:Y:S01]  /*0e00*/  IMAD R12, R9, 0x10, R12 ;  /* 0x00000010090c7824 */ /* 0x000fe200078e020c */
[----:B------:R-:W-:Y:S01]  /*0e10*/  LEA R9, R7, R10, 0x3 ;  /* 0x0000000a07097211 */ /* 0x000fe200078e18ff */
[----:B------:R-:W-:Y:S01]  /*0e20*/  IMAD.IADD R2, R2, 0x1, -R3 ;  /* 0x0000000102027824 */ /* 0x000fe200078e0a03 */
[----:B------:R-:W-:Y:S01]  /*0e30*/  LEA.HI R0, R0, R14, RZ, 0x3 ;  /* 0x0000000e00007211 */ /* 0x000fe200078f18ff */
[----:B------:R-:W-:-:S02]  /*0e40*/  IMAD R7, R11, R8, 0xa0 ;  /* 0x000000a00b077424 */ /* 0x000fc400078e0208 */
[----:B------:R-:W-:Y:S01]  /*0e50*/  IMAD R3, R5, 0x40, R12 ;  /* 0x0000004005037824 */ /* 0x000fe200078e020c */
[----:B------:R-:W-:Y:S01]  /*0e60*/  STL [R1+0x54], R9 ;  /* 0x0000540901007387 */ /* 0x000fe20000100800 */
[----:B------:R-:W-:-:S03]  /*0e70*/  IMAD.MOV.U32 R17, RZ, RZ, RZ ;  /* 0x000000ffff117224 */ /* 0x000fc600078e00ff */
[----:B------:R0:W-:Y:S04]  /*0e80*/  STL [R1+0x44], R2 ;  /* 0x0000440201007387 */ /* 0x0001e80000100800 */
[----:B------:R-:W-:Y:S04]  /*0e90*/  STL [R1+0x4c], R7 ;  /* 0x00004c0701007387 */ /* 0x000fe80000100800 */
[----:B------:R1:W-:Y:S01]  /*0ea0*/  STL [R1+0x50], R3 ;  /* 0x0000500301007387 */ /* 0x0003e20000100800 */
[----:B0-----:R-:W-:-:S03]  /*0eb0*/  IMAD.SHL.U32 R2, R2, 0x80, RZ ;  /* 0x0000008002027824 */ /* 0x001fc600078e00ff */
[----:B------:R-:W-:Y:S04]  /*0ec0*/  STL [R1+0x38], RZ ;  /* 0x000038ff01007387 */ /* 0x000fe80000100800 */
[----:B------:R-:W-:Y:S01]  /*0ed0*/  STL [R1], RZ ;  /* 0x000000ff01007387 */ /* 0x000fe20000100800 */
[----:B-1----:R-:W-:Y:S01]  /*0ee0*/  IMAD.IADD R3, R14, 0x1, -R4 ;  /* 0x000000010e037824 */ /* 0x002fe200078e0a04 */
[----:B------:R-:W-:Y:S02]  /*0ef0*/  SHF.R.S32.HI R4, RZ, 0x3, R0 ;  /* 0x00000003ff047819 */ /* 0x000fe40000011400 */
[----:B------:R-:W-:Y:S01]  /*0f00*/  LOP3.LUT R0, R0, 0x1ffffff8, RZ, 0xc0, !PT ;  /* 0x1ffffff800007812 */ /* 0x000fe200078ec0ff */
[----:B------:R-:W-:Y:S01]  /*0f10*/  IMAD.SHL.U32 R18, R3, 0x10, RZ ;  /* 0x0000001003127824 */ /* 0x000fe200078e00ff */
[----:B------:R-:W-:-:S03]  /*0f20*/  LOP3.LUT R3, R2, 0x180, RZ, 0xc0, !PT ;  /* 0x0000018002037812 */ /* 0x000fc600078ec0ff */
[----:B------:R-:W-:Y:S01]  /*0f30*/  IMAD.IADD R0, R14, 0x1, -R0 ;  /* 0x000000010e007824 */ /* 0x000fe200078e0a00 */
[----:B------:R-:W-:Y:S01]  /*0f40*/  LOP3.LUT R2, R3, 0x10, R18, 0xf8, !PT ;  /* 0x0000001003027812 */ /* 0x000fe200078ef812 */
[----:B------:R0:W-:Y:S01]  /*0f50*/  STL [R1+0x14], R3 ;  /* 0x0000140301007387 */ /* 0x0001e20000100800 */
[----:B------:R-:W-:-:S03]  /*0f60*/  SHF.R.U32.HI R5, RZ, 0x3, R3 ;  /* 0x00000003ff057819 */ /* 0x000fc60000011603 */
[----:B------:R1:W-:Y:S01]  /*0f70*/  STL [R1+0x8], R4 ;  /* 0x0000080401007387 */ /* 0x0003e20000100800 */
[----:B------:R-:W-:-:S03]  /*0f80*/  LOP3.LUT R2, R2, R5, RZ, 0x3c, !PT ;  /* 0x0000000502027212 */ /* 0x000fc600078e3cff */
[----:B------:R2:W-:Y:S01]  /*0f90*/  STL [R1+0x18], R5 ;  /* 0x0000180501007387 */ /* 0x0005e20000100800 */
[----:B0-----:R-:W-:Y:S01]  /*0fa0*/  LOP3.LUT R3, R3, 0x30, R18, 0xf8, !PT ;  /* 0x0000003003037812 */ /* 0x001fe200078ef812 */
[----:B-1----:R-:W-:-:S03]  /*0fb0*/  IMAD.SHL.U32 R4, R6, 0x40, RZ ;  /* 0x0000004006047824 */ /* 0x002fc600078e00ff */
[----:B------:R-:W-:Y:S02]  /*0fc0*/  LOP3.LUT R3, R3, R5, RZ, 0x3c, !PT ;  /* 0x0000000503037212 */ /* 0x000fe400078e3cff */
[----:B------:R-:W-:Y:S01]  /*0fd0*/  SHF.R.S32.HI R6, RZ, 0x1f, R23 ;  /* 0x0000001fff067819 */ /* 0x000fe20000011417 */
[----:B------:R-:W-:Y:S01]  /*0fe0*/  IMAD.IADD R2, R4, 0x1, R2 ;  /* 0x0000000104027824 */ /* 0x000fe200078e0202 */
[----:B--2---:R-:W-:Y:S01]  /*0ff0*/  SHF.L.U32 R5, R0, 0x3, RZ ;  /* 0x0000000300057819 */ /* 0x004fe200000006ff */
[----:B------:R0:W-:Y:S01]  /*1000*/  STL [R1+0x1c], R4 ;  /* 0x00001c0401007387 */ /* 0x0001e20000100800 */
[----:B------:R-:W-:-:S03]  /*1010*/  IADD3 R0, R16, R4, R3 ;  /* 0x0000000410007210 */ /* 0x000fc60007ffe003 */
[----:B------:R0:W-:Y:S04]  /*1020*/  STL [R1+0x2c], R5 ;  /* 0x00002c0501007387 */ /* 0x0001e80000100800 */
[----:B------:R0:W-:Y:S04]  /*1030*/  STL [R1+0x48], R0 ;  /* 0x0000480001007387 */ /* 0x0001e80000100800 */
[----:B------:R0:W-:Y:S02]  /*1040*/  STL [R1+0x4], R2 ;  /* 0x0000040201007387 */ /* 0x0001e40000100800 */
.L_x_398:
[----:B0-----:R-:W0:Y:S01]  /*1050*/  LDC.64 R2, c[0x0][0xc60] ;  /* 0x00031800ff027b82 */ /* 0x001e220000000a00 */
[----:B------:R-:W-:Y:S01]  /*1060*/  ULDC.64 UR4, c[0x0][0xa28] ;  /* 0x00028a0000047ab9 */ /* 0x000fe20000000a00 */
[----:B------:R-:W-:Y:S01]  /*1070*/  ULDC.64 UR8, c[0x0][0xa18] ;  /* 0x0002860000087ab9 */ /* 0x000fe20000000a00 */
[----:B------:R-:W-:Y:S01]  /*1080*/  ULDC.64 UR6, c[0x0][0xa08] ;  /* 0x0002820000067ab9 */ /* 0x000fe20000000a00 */
[----:B0-----:R-:W-:-:S05]  /*1090*/  IMAD.WIDE R2, R27, 0x4, R2 ;  /* 0x000000041b027825 */ /* 0x001fca00078e0202 */
[----:B--2---:R-:W2:Y:S01]  /*10a0*/  LDG.E R0, desc[UR42][R2.64] ;  /* 0x0000002a02007981 */ /* 0x004ea2000c1e1900 */
[----:B------:R-:W-:Y:S01]  /*10b0*/  ISETP.NE.U32.AND P2, PT, RZ, UR4, PT ;  /* 0x00000004ff007c0c */ /* 0x000fe2000bf45070 */
[----:B---3-5:R-:W-:Y:S01]  /*10c0*/  IMAD.MOV.U32 R9, RZ, RZ, RZ ;  /* 0x000000ffff097224 */ /* 0x028fe200078e00ff */
[----:B------:R-:W-:Y:S01]  /*10d0*/  ISETP.NE.U32.AND P1, PT, RZ, UR8, PT ;  /* 0x00000008ff007c0c */ /* 0x000fe2000bf25070 */
[----:B------:R-:W-:Y:S01]  /*10e0*/  IMAD.MOV.U32 R31, RZ, RZ, RZ ;  /* 0x000000ffff1f7224 */ /* 0x000fe200078e00ff */
[----:B------:R-:W-:Y:S02]  /*10f0*/  ISETP.NE.AND.EX P2, PT, RZ, UR5, PT, P2 ;  /* 0x00000005ff007c0c */ /* 0x000fe4000bf45320 */
[----:B------:R-:W-:Y:S02]  /*1100*/  ISETP.NE.AND.EX P1, PT, RZ, UR9, PT, P1 ;  /* 0x00000009ff007c0c */ /* 0x000fe4000bf25310 */
[----:B------:R-:W-:-:S04]  /*1110*/  ISETP.NE.U32.AND P0, PT, RZ, UR6, PT ;  /* 0x00000006ff007c0c */ /* 0x000fc8000bf05070 */
[----:B------:R-:W-:Y:S02]  /*1120*/  ISETP.NE.AND.EX P0, PT, RZ, UR7, PT, P0 ;  /* 0x00000007ff007c0c */ /* 0x000fe4000bf05300 */
[----:B--2-4-:R-:W-:Y:S01]  /*1130*/  SHF.R.S32.HI R4, RZ, 0x1f, R0 ;  /* 0x0000001fff047819 */ /* 0x014fe20000011400 */
[C---:B------:R-:W-:Y:S02]  /*1140*/  IMAD.SHL.U32 R34, R0.reuse, 0x4, RZ ;  /* 0x0000000400227824 */ /* 0x040fe400078e00ff */
[C---:B------:R-:W-:Y:S01]  /*1150*/  @P2 LEA R2, P3, R0.reuse, UR4, 0x2 ;  /* 0x0000000400022c11 */ /* 0x040fe2000f8610ff */
[----:B------:R-:W-:Y:S01]  /*1160*/  STL [R1+0x20], R0 ;  /* 0x0000200001007387 */ /* 0x000fe20000100800 */
[C-C-:B------:R-:W-:Y:S02]  /*1170*/  SHF.L.U64.HI R30, R0.reuse, 0x2, R4.reuse ;  /* 0x00000002001e7819 */ /* 0x140fe40000010204 */
[----:B------:R-:W-:Y:S01]  /*1180*/  @P2 LEA.HI.X R3, R0, UR5, R4, 0x2, P3 ;  /* 0x0000000500032c11 */ /* 0x000fe200098f1404 */
[----:B------:R0:W-:Y:S01]  /*1190*/  STL [R1+0x3c], R4 ;  /* 0x00003c0401007387 */ /* 0x0001e20000100800 */
[----:B------:R-:W-:Y:S01]  /*11a0*/  IADD3 R6, P4, R34, UR6, RZ ;  /* 0x0000000622067c10 */ /* 0x000fe2000ff9e0ff */
[----:B------:R-:W-:-:S02]  /*11b0*/  ULDC UR4, c[0x0][0x288] ;  /* 0x0000a20000047ab9 */ /* 0x000fc40000000800 */
[----:B------:R1:W5:Y:S01]  /*11c0*/  @P2 LDG.E R9, desc[UR42][R2.64] ;  /* 0x0000002a02092981 */ /* 0x000362000c1e1900 */
[----:B------:R-:W-:Y:S01]  /*11d0*/  IMAD.U32 R27, RZ, RZ, UR4 ;  /* 0x00000004ff1b7e24 */ /* 0x000fe2000f8e00ff */
[----:B------:R-:W-:Y:S01]  /*11e0*/  IADD3.X R7, R30, UR7, RZ, P4, !PT ;  /* 0x000000071e077c10 */ /* 0x000fe2000a7fe4ff */
[----:B------:R-:W-:Y:S01]  /*11f0*/  ULDC.64 UR4, c[0x0][0x3f8] ;  /* 0x0000fe0000047ab9 */ /* 0x000fe20000000a00 */
[----:B------:R1:W-:Y:S01]  /*1200*/  STL [R1+0x30], R34 ;  /* 0x0000302201007387 */ /* 0x0003e20000100800 */
[----:B0-----:R-:W-:-:S03]  /*1210*/  @P1 IADD3 R4, P2, R34, UR8, RZ ;  /* 0x0000000822041c10 */ /* 0x001fc6000ff5e0ff */
[----:B------:R1:W5:Y:S01]  /*1220*/  @P0 LDG.E R31, desc[UR42][R6.64] ;  /* 0x0000002a061f0981 */ /* 0x000362000c1e1900 */
[----:B------:R-:W-:Y:S01]  /*1230*/  @P1 IADD3.X R5, R30, UR9, RZ, P2, !PT ;  /* 0x000000091e051c10 */ /* 0x000fe200097fe4ff */
[----:B------:R-:W-:Y:S02]  /*1240*/  UISETP.NE.U32.AND UP0, UPT, UR4, URZ, UPT ;  /* 0x0000003f0400728c */ /* 0x000fe4000bf05070 */
[----:B------:R1:W-:Y:S01]  /*1250*/  STL [R1+0x34], R30 ;  /* 0x0000341e01007387 */ /* 0x0003e20000100800 */
[----:B------:R-:W-:Y:S01]  /*1260*/  ULDC.64 UR8, c[0x0][0xa20] ;  /* 0x0002880000087ab9 */ /* 0x000fe20000000a00 */
[----:B------:R-:W-:Y:S02]  /*1270*/  ULDC UR4, c[0x0][0x404] ;  /* 0x0001010000047ab9 */ /* 0x000fe40000000800 */
[----:B------:R1:W5:Y:S04]  /*1280*/  @P1 LDG.E R27, desc[UR42][R4.64] ;  /* 0x0000002a041b1981 */ /* 0x000368000c1e1900 */
[----:B------:R1:W-:Y:S04]  /*1290*/  STL [R1+0x40], R25 ;  /* 0x0000401901007387 */ /* 0x0003e80000100800 */
[----:B------:R1:W-:Y:S01]  /*12a0*/  STL [R1+0x28], R26 ;  /* 0x0000281a01007387 */ /* 0x0003e20000100800 */
[----:B------:R-:W-:Y:S01]  /*12b0*/  UISETP.NE.AND.EX UP0, UPT, UR5, URZ, UPT, UP0 ;  /* 0x0000003f0500728c */ /* 0x000fe2000bf05300 */
[----:B------:R-:W-:-:S02]  /*12c0*/  ISETP.NE.U32.AND P2, PT, RZ, UR8, PT ;  /* 0x00000008ff007c0c */ /* 0x000fc4000bf45070 */
[----:B------:R-:W-:Y:S01]  /*12d0*/  ULDC UR5, c[0x0][0x2e0] ;  /* 0x0000b80000057ab9 */ /* 0x000fe20000000800 */
[----:B------:R-:W-:Y:S01]  /*12e0*/  USEL UR4, UR4, 0x1, UP0 ;  /* 0x0000000104047887 */ /* 0x000fe20008000000 */
[----:B------:R-:W-:-:S03]  /*12f0*/  ISETP.NE.AND.EX P2, PT, RZ, UR9, PT, P2 ;  /* 0x00000009ff007c0c */ /* 0x000fc6000bf45320 */
[----:B------:R-:W-:-:S03]  /*1300*/  UIMAD UR4, UR4, UR5, URZ ;  /* 0x00000005040472a4 */ /* 0x000fc6000f8e023f */
[----:B------:R-:W-:Y:S01]  /*1310*/  ULDC UR5, c[0x0][0x338] ;  /* 0x0000ce0000057ab9 */ /* 0x000fe20000000800 */
[----:B------:R-:W-:Y:S01]  /*1320*/  IMAD.MOV.U32 R29, RZ, RZ, R0 ;  /* 0x000000ffff1d7224 */ /* 0x000fe200078e0000 */
[----:B-1----:R-:W-:Y:S07]  /*1330*/  @P1 BRA `(.L_x_286) ;  /* 0x0000000000241947 */ /* 0x002fee0003800000 */
[----:B------:R-:W-:Y:S02]  /*1340*/  ULDC.64 UR6, c[0x0][0xa00] ;  /* 0x0002800000067ab9 */ /* 0x000fe40000000a00 */
[----:B------:R-:W-:-:S04]  /*1350*/  ISETP.NE.U32.AND P1, PT, RZ, UR6, PT ;  /* 0x00000006ff007c0c */ /* 0x000fc8000bf25070 */
[----:B------:R-:W-:-:S13]  /*1360*/  ISETP.NE.AND.EX P1, PT, RZ, UR7, PT, P1 ;  /* 0x00000007ff007c0c */ /* 0x000fda000bf25310 */
[----:B------:R-:W-:Y:S05]  /*1370*/  @!P1 BRA `(.L_x_286) ;  /* 0x0000000000149947 */ /* 0x000fea0003800000 */
[----:B------:R-:W0:Y:S02]  /*1380*/  LDC.64 R2, c[0x0][0xa00] ;  /* 0x00028000ff027b82 */ /* 0x000e240000000a00 */
[----:B0-----:R-:W-:-:S05]  /*1390*/  IMAD.WIDE R2, R29, 0x4, R2 ;  /* 0x000000041d027825 */ /* 0x001fca00078e0202 */
[----:B-----5:R-:W2:Y:S04]  /*13a0*/  LDG.E R27, desc[UR42][R2.64] ;  /* 0x0000002a021b7981 */ /* 0x020ea8000c1e1900 */
[----:B------:R-:W2:Y:S02]  /*13b0*/  LDG.E R0, desc[UR42][R2.64+0x4] ;  /* 0x0000042a02007981 */ /* 0x000ea4000c1e1900 */
[----:B--2---:R-:W-:-:S07]  /*13c0*/  IMAD.IADD R27, R0, 0x1, -R27 ;  /* 0x00000001001b7824 */ /* 0x004fce00078e0a1b */
.L_x_286:
[----:B------:R-:W-:Y:S01]  /*13d0*/  MOV R33, UR5 ;  /* 0x0000000500217c02 */ /* 0x000fe20008000f00 */
[----:B------:R-:W-:Y:S01]  /*13e0*/  IMAD.U32 R28, RZ, RZ, UR4 ;  /* 0x00000004ff1c7e24 */ /* 0x000fe2000f8e00ff */
[----:B------:R-:W-:Y:S06]  /*13f0*/  @!P2 BRA `(.L_x_287) ;  /* 0x000000000010a947 */ /* 0x000fec0003800000 */
[----:B------:R-:W-:-:S04]  /*1400*/  IADD3 R2, P0, R34, UR8, RZ ;  /* 0x0000000822027c10 */ /* 0x000fc8000ff1e0ff */
[----:B------:R-:W-:-:S05]  /*1410*/  IADD3.X R3, R30, UR9, RZ, P0, !PT ;  /* 0x000000091e037c10 */ /* 0x000fca00087fe4ff */
[----:B------:R0:W5:Y:S01]  /*1420*/  LDG.E R28, desc[UR42][R2.64] ;  /* 0x0000002a021c7981 */ /* 0x000162000c1e1900 */
[----:B------:R-:W-:Y:S05]  /*1430*/  BRA `(.L_x_288) ;  /* 0x0000000000107947 */ /* 0x000fea0003800000 */
.L_x_287:
[----:B------:R-:W-:Y:S05]  /*1440*/  @!P0 BRA `(.L_x_288) ;  /* 0x00000000000c8947 */ /* 0x000fea0003800000 */
[----:B------:R-:W2:Y:S04]  /*1450*/  LDG.E R3, desc[UR42][R6.64] ;  /* 0x0000002a06037981 */ /* 0x000ea8000c1e1900 */
[----:B------:R-:W2:Y:S02]  /*1460*/  LDG.E R28, desc[UR42][R6.64+0x4] ;  /* 0x0000042a061c7981 */ /* 0x000ea4000c1e1900 */
[----:B--2---:R-:W-:-:S07]  /*1470*/  IMAD.IADD R28, R28, 0x1, -R3 ;  /* 0x000000011c1c7824 */ /* 0x004fce00078e0a03 */
.L_x_288:
[----:B------:R-:W-:Y:S02]  /*1480*/  ULDC.64 UR4, c[0x0][0xa10] ;  /* 0x0002840000047ab9 */ /* 0x000fe40000000a00 */
[----:B------:R-:W-:-:S04]  /*1490*/  ISETP.NE.U32.AND P0, PT, RZ, UR4, PT ;  /* 0x00000004ff007c0c */ /* 0x000fc8000bf05070 */
[----:B------:R-:W-:Y:S01]  /*14a0*/  ISETP.NE.AND.EX P0, PT, RZ, UR5, PT, P0 ;  /* 0x00000005ff007c0c */ /* 0x000fe2000bf05300 */
[----:B-----5:R-:W-:Y:S01]  /*14b0*/  IMAD.IADD R9, R28, 0x1, -R9 ;  /* 0x000000011c097824 */ /* 0x020fe200078e0a09 */
[----:B------:R-:W-:-:S11]  /*14c0*/  ULDC.64 UR4, c[0x0][0xa30] ;  /* 0x00028c0000047ab9 */ /* 0x000fd60000000a00 */
[----:B0-----:R-:W0:Y:S02]  /*14d0*/  @P0 LDC.64 R2, c[0x0][0xa10] ;  /* 0x00028400ff020b82 */ /* 0x001e240000000a00 */
[----:B0-----:R-:W-:-:S05]  /*14e0*/  @P0 IMAD.WIDE R2, R29, 0x4, R2 ;  /* 0x000000041d020825 */ /* 0x001fca00078e0202 */
[----:B------:R-:W2:Y:S04]  /*14f0*/  @P0 LDG.E R0, desc[UR42][R2.64] ;  /* 0x0000002a02000981 */ /* 0x000ea8000c1e1900 */
[----:B------:R0:W2:Y:S01]  /*1500*/  @P0 LDG.E R7, desc[UR42][R2.64+0x4] ;  /* 0x0000042a02070981 */ /* 0x0000a2000c1e1900 */
[----:B------:R-:W-:Y:S01]  /*1510*/  ISETP.NE.U32.AND P1, PT, RZ, UR4, PT ;  /* 0x00000004ff007c0c */ /* 0x000fe2000bf25070 */
[----:B------:R-:W-:-:S03]  /*1520*/  IMAD.MOV.U32 R24, RZ, RZ, R28 ;  /* 0x000000ffff187224 */ /* 0x000fc600078e001c */
[----:B------:R-:W-:Y:S02]  /*1530*/  ISETP.NE.AND.EX P1, PT, RZ, UR5, PT, P1 ;  /* 0x00000005ff007c0c */ /* 0x000fe4000bf25310 */
[----:B0-----:R-:W-:-:S11]  /*1540*/  IADD3 R2, -R9, RZ, RZ ;  /* 0x000000ff09027210 */ /* 0x001fd60007ffe1ff */
[----:B------:R-:W-:-:S04]  /*1550*/  @P1 IADD3 R4, P2, R34, UR4, RZ ;  /* 0x0000000422041c10 */ /* 0x000fc8000ff5e0ff */
[----:B------:R-:W-:Y:S02]  /*1560*/  @P1 IADD3.X R5, R30, UR5, RZ, P2, !PT ;  /* 0x000000051e051c10 */ /* 0x000fe400097fe4ff */
[----:B------:R-:W-:-:S03]  /*1570*/  VIMNMX R2, RZ, R2, !PT ;  /* 0x00000002ff027248 */ /* 0x000fc60007fe0100 */
[----:B------:R0:W5:Y:S01]  /*1580*/  @P1 LDG.E R24, desc[UR42][R4.64] ;  /* 0x0000002a04181981 */ /* 0x000162000c1e1900 */
[----:B--2---:R-:W-:-:S04]  /*1590*/  @P0 IMAD.IADD R33, R7, 0x1, -R0 ;  /* 0x0000000107210824 */ /* 0x004fc800078e0a00 */
[----:B------:R-:W-:-:S04]  /*15a0*/  IMAD.IADD R105, R9, 0x1, R33 ;  /* 0x0000000109697824 */ /* 0x000fc800078e0221 */
[----:B------:R-:W-:-:S04]  /*15b0*/  VIADD R0, R105, 0x9f ;  /* 0x0000009f69007836 */ /* 0x000fc80000000000 */
[----:B------:R-:W-:-:S05]  /*15c0*/  IMAD.HI R0, R0, 0x66666667, RZ ;  /* 0x6666666700007827 */ /* 0x000fca00078e02ff */
[----:B------:R-:W-:-:S04]  /*15d0*/  SHF.R.U32.HI R3, RZ, 0x1f, R0 ;  /* 0x0000001fff037819 */ /* 0x000fc80000011600 */
[----:B------:R-:W-:-:S05]  /*15e0*/  LEA.HI.SX32 R104, R0, R3, 0x1a ;  /* 0x0000000300687211 */ /* 0x000fca00078fd2ff */
[----:B------:R-:W-:-:S05]  /*15f0*/  IMAD R0, R104, 0xa0, -R9 ;  /* 0x000000a068007824 */ /* 0x000fca00078e0a09 */
[----:B0-----:R-:W-:-:S04]  /*1600*/  VIMNMX R5, R0, R33, PT ;  /* 0x0000002100057248 */ /* 0x001fc80003fe0100 */
[----:B------:R-:W-:Y:S01]  /*1610*/  ISETP.GT.AND P0, PT, R5, R2, PT ;  /* 0x000000020500720c */ /* 0x000fe20003f04270 */
[----:B------:R-:W-:-:S05]  /*1620*/  IMAD.WIDE.U32 R2, R2, -0x33333333, RZ ;  /* 0xcccccccd02027825 */ /* 0x000fca00078e00ff */
[----:B------:R-:W-:-:S05]  /*1630*/  SHF.R.U32.HI R32, RZ, 0x7, R3 ;  /* 0x00000007ff207819 */ /* 0x000fca0000011603 */
[----:B------:R-:W-:Y:S02]  /*1640*/  IMAD.MOV.U32 R2, RZ, RZ, R32 ;  /* 0x000000ffff027224 */ /* 0x000fe400078e0020 */
[----:B------:R-:W-:-:S04]  /*1650*/  @P0 VIADD R0, R5, 0x9f ;  /* 0x0000009f05000836 */ /* 0x000fc80000000000 */
[----:B------:R-:W-:-:S05]  /*1660*/  @P0 IMAD.HI R0, R0, 0x66666667, RZ ;  /* 0x6666666700000827 */ /* 0x000fca00078e02ff */
[----:B------:R-:W-:-:S04]  /*1670*/  @P0 SHF.R.U32.HI R3, RZ, 0x1f, R0 ;  /* 0x0000001fff030819 */ /* 0x000fc80000011600 */
[----:B------:R-:W-:Y:S02]  /*1680*/  @P0 LEA.HI.SX32 R2, R0, R3, 0x1a ;  /* 0x0000000300020211 */ /* 0x000fe400078fd2ff */
[----:B------:R-:W-:Y:S02]  /*1690*/  PLOP3.LUT P0, PT, PT, PT, PT, 0x80, 0x0 ;  /* 0x000000000000781c */ /* 0x000fe40003f0f070 */
[----:B------:R-:W-:-:S13]  /*16a0*/  ISETP.GT.AND P1, PT, R2, R32, PT ;  /* 0x000000200200720c */ /* 0x000fda0003f24270 */
[----:B------:R-:W-:Y:S05]  /*16b0*/  @!P1 BRA `(.L_x_289) ;  /* 0x00000034000c9947 */ /* 0x000fea0003800000 */
[----:B------:R-:W-:Y:S01]  /*16c0*/  VIADD R0, R16, 0xe000 ;  /* 0x0000e00010007836 */ /* 0x000fe20000000000 */
[----:B------:R-:W-:Y:S04]  /*16d0*/  BSSY B6, `(.L_x_290) ;  /* 0x0000013000067945 */ /* 0x000fe80003800000 */
[----:B------:R-:W-:-:S13]  /*16e0*/  LOP3.LUT P0, RZ, R0, 0x1bf, RZ, 0xc0, !PT ;  /* 0x000001bf00ff7812 */ /* 0x000fda000780c0ff */
[----:B------:R-:W-:Y:S05]  /*16f0*/  @!P0 BRA `(.L_x_291) ;  /* 0x0000000000408947 */ /* 0x000fea0003800000 */
[----:B------:R-:W-:Y:S01]  /*1700*/  MOV R0, 0x0 ;  /* 0x0000000000007802 */ /* 0x000fe20000000f00 */
[----:B------:R-:W-:Y:S01]  /*1710*/  ULDC.64 UR4, c[0x4][0x98] ;  /* 0x0100260000047ab9 */ /* 0x000fe20000000a00 */
[----:B------:R-:W-:Y:S01]  /*1720*/  ULDC.64 UR6, c[0x4][0x20] ;  /* 0x0100080000067ab9 */ /* 0x000fe20000000a00 */
[----:B------:R-:W-:Y:S01]  /*1730*/  IMAD.U32 R4, RZ, RZ, UR4 ;  /* 0x00000004ff047e24 */ /* 0x000fe2000f8e00ff */
[----:B------:R0:W1:Y:S01]  /*1740*/  LDC.64 R14, c[0x4][R0] ;  /* 0x01000000000e7b82 */ /* 0x0000620000000a00 */
[----:B------:R-:W-:Y:S01]  /*1750*/  IMAD.U32 R5, RZ, RZ, UR5 ;  /* 0x00000005ff057e24 */ /* 0x000fe2000f8e00ff */
[----:B------:R-:W-:Y:S01]  /*1760*/  ULDC.64 UR4, c[0x4][0xa0] ;  /* 0x0100280000047ab9 */ /* 0x000fe20000000a00 */
[----:B------:R-:W-:Y:S01]  /*1770*/  MOV R10, UR6 ;  /* 0x00000006000a7c02 */ /* 0x000fe20008000f00 */
[----:B------:R-:W-:Y:S02]  /*1780*/  IMAD.U32 R6, RZ, RZ, UR4 ;  /* 0x00000004ff067e24 */ /* 0x000fe4000f8e00ff */
[----:B------:R-:W-:-:S02]  /*1790*/  IMAD.U32 R7, RZ, RZ, UR5 ;  /* 0x00000005ff077e24 */ /* 0x000fc4000f8e00ff */
[----:B------:R-:W-:Y:S02]  /*17a0*/  IMAD.U32 R11, RZ, RZ, UR7 ;  /* 0x00000007ff0b7e24 */ /* 0x000fe4000f8e00ff */
[----:B------:R-:W-:Y:S02]  /*17b0*/  IMAD.MOV.U32 R8, RZ, RZ, 0x70 ;  /* 0x00000070ff087424 */ /* 0x000fe400078e00ff */
[----:B------:R-:W-:Y:S02]  /*17c0*/  IMAD.MOV.U32 R12, RZ, RZ, 0x1 ;  /* 0x00000001ff0c7424 */ /* 0x000fe400078e00ff */
[----:B0-----:R-:W-:-:S07]  /*17d0*/  IMAD.MOV.U32 R13, RZ, RZ, RZ ;  /* 0x000000ffff0d7224 */ /* 0x001fce00078e00ff */
[----:B------:R-:W-:-:S07]  /*17e0*/  LEPC R20, `(.L_x_291) ;  /* 0x000000001014794e */ /* 0x000fce0000000000 */
[----:B-1---5:R-:W-:Y:S05]  /*17f0*/  CALL.ABS.NOINC R14 ;  /* 0x000000000e007343 */ /* 0x022fea0003c00000 */
.L_x_291:
[----:B------:R-:W-:Y:S05]  /*1800*/  BSYNC B6 ;  /* 0x0000000000067941 */ /* 0x000fea0003800000 */
.L_x_290:
        /* <DEDUP_REMOVED lines=19> */
[----:B-1---5:R-:W-:Y:S05]  /*1940*/  CALL.ABS.NOINC R14 ;  /* 0x000000000e007343 */ /* 0x022fea0003c00000 */
.L_x_293:
[----:B------:R-:W-:Y:S05]  /*1950*/  BSYNC B6 ;  /* 0x0000000000067941 */ /* 0x000fea0003800000 */
.L_x_292:
[----:B------:R-:W-:Y:S01]  /*1960*/  ULDC.64 UR4, c[0x0][0x9f8] ;  /* 0x00027e0000047ab9 */ /* 0x000fe20000000a00 */
[----:B------:R-:W0:Y:S01]  /*1970*/  LDC R0, c[0x0][0x428] ;  /* 0x00010a00ff007b82 */ /* 0x000e220000000800 */
[----:B------:R-:W-:-:S07]  /*1980*/  ISETP.NE.U32.AND P0, PT, RZ, UR4, PT ;  /* 0x00000004ff007c0c */ /* 0x000fce000bf05070 */
[----:B------:R-:W1:Y:S01]  /*1990*/  LDC.64 R48, c[0x0][0x2f0] ;  /* 0x0000bc00ff307b82 */ /* 0x000e620000000a00 */
[----:B------:R-:W-:Y:S01]  /*19a0*/  ISETP.NE.AND.EX P0, PT, RZ, UR5, PT, P0 ;  /* 0x00000005ff007c0c */ /* 0x000fe2000bf05300 */
[----:B------:R-:W-:Y:S01]  /*19b0*/  IMAD.IADD R56, R31, 0x1, R28 ;  /* 0x000000011f387824 */ /* 0x000fe200078e021c */
[----:B------:R-:W-:Y:S01]  /*19c0*/  MOV R3, R26 ;  /* 0x0000001a00037202 */ /* 0x000fe20000000f00 */
[----:B------:R-:W-:Y:S01]  /*19d0*/  ULDC.64 UR6, c[0x0][0xa08] ;  /* 0x0002820000067ab9 */ /* 0x000fe20000000a00 */
[----:B------:R-:W2:Y:S03]  /*19e0*/  LDL R28, [R1+0x18] ;  /* 0x00001800011c7983 */ /* 0x000ea60000100800 */
[----:B------:R-:W3:Y:S01]  /*19f0*/  LDC.64 R42, c[0x0][0x3d8] ;  /* 0x0000f600ff2a7b82 */ /* 0x000ee20000000a00 */
[----:B------:R-:W4:Y:S05]  /*1a00*/  LDL R14, [R1+0x1c] ;  /* 0x00001c00010e7983 */ /* 0x000f2a0000100800 */
[----:B------:R-:W-:-:S02]  /*1a10*/  @P0 IADD3 R4, P1, R34, UR4, RZ ;  /* 0x0000000422040c10 */ /* 0x000fc4000ff3e0ff */
[----:B------:R-:W-:Y:S01]  /*1a20*/  SHF.R.S32.HI R13, RZ, 0x1f, R56 ;  /* 0x0000001fff0d7819 */ /* 0x000fe20000011438 */
[----:B------:R-:W2:Y:S01]  /*1a30*/  LDL R34, [R1+0x44] ;  /* 0x0000440001227983 */ /* 0x000ea20000100800 */
[----:B------:R-:W-:Y:S01]  /*1a40*/  @P0 IADD3.X R5, R30, UR5, RZ, P1, !PT ;  /* 0x000000051e050c10 */ /* 0x000fe20008ffe4ff */
[----:B------:R-:W-:Y:S01]  /*1a50*/  ULDC.64 UR4, c[0x0][0x2f8] ;  /* 0x0000be0000047ab9 */ /* 0x000fe20000000a00 */
[----:B------:R-:W3:Y:S03]  /*1a60*/  LDC R31, c[0x0][0x3d4] ;  /* 0x0000f500ff1f7b82 */ /* 0x000ee60000000800 */
[----:B------:R1:W4:Y:S01]  /*1a70*/  @P0 LDG.E R29, desc[UR42][R4.64] ;  /* 0x0000002a041d0981 */ /* 0x000322000c1e1900 */
[----:B0-----:R-:W-:Y:S01]  /*1a80*/  ISETP.NE.AND P0, PT, R0, 0x1, PT ;  /* 0x000000010000780c */ /* 0x001fe20003f05270 */
[-C--:B-1----:R-:W-:Y:S01]  /*1a90*/  IMAD R6, R13, R48.reuse, RZ ;  /* 0x000000300d067224 */ /* 0x082fe200078e02ff */
[----:B------:R-:W-:Y:S01]  /*1aa0*/  SHF.R.S32.HI R19, RZ, 0x1f, R18 ;  /* 0x0000001fff137819 */ /* 0x000fe20000011412 */
[----:B------:R-:W0:Y:S01]  /*1ab0*/  S2R R10, SR_TID.X ;  /* 0x00000000000a7919 */ /* 0x000e220000002100 */
[----:B------:R-:W1:Y:S01]  /*1ac0*/  LDC.64 R36, c[0x0][0x3e8] ;  /* 0x0000fa00ff247b82 */ /* 0x000e620000000a00 */
[----:B------:R-:W-:Y:S01]  /*1ad0*/  SHF.R.S32.HI R30, RZ, 0x1f, R23 ;  /* 0x0000001fff1e7819 */ /* 0x000fe20000011417 */
[----:B------:R-:W-:-:S07]  /*1ae0*/  IMAD.WIDE.U32 R4, R56, R48, RZ ;  /* 0x0000003038047225 */ /* 0x000fce00078e00ff */
[----:B------:R-:W3:Y:S08]  /*1af0*/  @P0 LDC R7, c[0x0][0x42c] ;  /* 0x00010b00ff070b82 */ /* 0x000ef00000000800 */
[----:B------:R-:W1:Y:S01]  /*1b00*/  @P0 LDC R9, c[0x0][0x430] ;  /* 0x00010c00ff090b82 */ /* 0x000e620000000800 */
[----:B------:R-:W2:Y:S01]  /*1b10*/  S2R R35, SR_TID.X ;  /* 0x0000000000237919 */ /* 0x000ea20000002100 */
[----:B0-----:R-:W-:-:S02]  /*1b20*/  VIADD R20, R10, 0xffffff80 ;  /* 0xffffff800a147836 */ /* 0x001fc40000000000 */
[----:B---3--:R-:W-:-:S03]  /*1b30*/  @P0 IMAD.HI.U32 R0, R26, R7, RZ ;  /* 0x000000071a000227 */ /* 0x008fc600078e00ff */
[----:B------:R-:W-:Y:S01]  /*1b40*/  LEA.HI R10, R20, R20, RZ, 0x1 ;  /* 0x00000014140a7211 */ /* 0x000fe200078f08ff */
[----:B------:R-:W-:-:S03]  /*1b50*/  IMAD R7, R56, R49, R6 ;  /* 0x0000003138077224 */ /* 0x000fc600078e0206 */
[----:B------:R-:W-:Y:S01]  /*1b60*/  LOP3.LUT R10, R10, 0xfffffffe, RZ, 0xc0, !PT ;  /* 0xfffffffe0a0a7812 */ /* 0x000fe200078ec0ff */
[----:B------:R-:W-:Y:S01]  /*1b70*/  IMAD.IADD R5, R5, 0x1, R7 ;  /* 0x0000000105057824 */ /* 0x000fe200078e0207 */
[----:B-1----:R-:W-:Y:S02]  /*1b80*/  @P0 SHF.R.U32.HI R3, RZ, R9, R0 ;  /* 0x00000009ff030219 */ /* 0x002fe40000011600 */
[----:B------:R-:W-:Y:S01]  /*1b90*/  ISETP.NE.U32.AND P0, PT, RZ, UR6, PT ;  /* 0x00000006ff007c0c */ /* 0x000fe2000bf05070 */
[----:B------:R-:W-:Y:S01]  /*1ba0*/  IMAD.IADD R10, R20, 0x1, -R10 ;  /* 0x00000001140a7824 */ /* 0x000fe200078e0a0a */
[----:B------:R-:W-:Y:S01]  /*1bb0*/  SHF.R.S32.HI R0, RZ, 0x1f, R3 ;  /* 0x0000001fff007819 */ /* 0x000fe20000011403 */
[----:B------:R-:W-:Y:S01]  /*1bc0*/  IMAD.WIDE.U32 R4, R3, UR4, R4 ;  /* 0x0000000403047c25 */ /* 0x000fe2000f8e0004 */
[----:B------:R-:W-:Y:S01]  /*1bd0*/  ISETP.NE.AND.EX P0, PT, RZ, UR7, PT, P0 ;  /* 0x00000007ff007c0c */ /* 0x000fe2000bf05300 */
[----:B------:R-:W-:Y:S02]  /*1be0*/  ULDC.64 UR6, c[0x0][0x320] ;  /* 0x0000c80000067ab9 */ /* 0x000fe40000000a00 */
[----:B------:R-:W-:-:S02]  /*1bf0*/  IMAD R6, R0, UR4, RZ ;  /* 0x0000000400067c24 */ /* 0x000fc4000f8e02ff */
[----:B------:R-:W-:Y:S02]  /*1c00*/  IMAD R0, R0, UR6, RZ ;  /* 0x0000000600007c24 */ /* 0x000fe4000f8e02ff */
[C---:B------:R-:W-:Y:S01]  /*1c10*/  IMAD R9, R3.reuse, UR5, R6 ;  /* 0x0000000503097c24 */ /* 0x040fe2000f8e0206 */
[----:B------:R-:W-:Y:S01]  /*1c20*/  ULDC.64 UR4, c[0x0][0x300] ;  /* 0x0000c00000047ab9 */ /* 0x000fe20000000a00 */
[----:B------:R-:W-:Y:S02]  /*1c30*/  IMAD R11, R3, UR7, R0 ;  /* 0x00000007030b7c24 */ /* 0x000fe4000f8e0200 */
[----:B------:R-:W-:Y:S01]  /*1c40*/  IMAD.IADD R5, R5, 0x1, R9 ;  /* 0x0000000105057824 */ /* 0x000fe200078e0209 */
[----:B------:R-:W-:Y:S01]  /*1c50*/  ISETP.GE.AND P2, PT, R18, R31, PT ;  /* 0x0000001f1200720c */ /* 0x000fe20003f46270 */
[----:B------:R-:W-:-:S04]  /*1c60*/  IMAD.WIDE.U32 R6, R3, UR6, R18 ;  /* 0x0000000603067c25 */ /* 0x000fc8000f8e0012 */
[----:B------:R-:W-:Y:S02]  /*1c70*/  IMAD.SHL.U32 R52, R10, 0x8, RZ ;  /* 0x000000080a347824 */ /* 0x000fe400078e00ff */
[----:B------:R-:W-:-:S04]  /*1c80*/  IMAD.WIDE.U32 R20, R23, R48, R18 ;  /* 0x0000003017147225 */ /* 0x000fc800078e0012 */
[----:B------:R-:W-:Y:S01]  /*1c90*/  IMAD.IADD R7, R7, 0x1, R11 ;  /* 0x0000000107077824 */ /* 0x000fe200078e020b */
[----:B----4-:R-:W-:Y:S02]  /*1ca0*/  SHF.R.S32.HI R0, RZ, 0x1f, R29 ;  /* 0x0000001fff007819 */ /* 0x010fe4000001141d */
[----:B------:R-:W-:Y:S02]  /*1cb0*/  SEL R9, R29, RZ, !P0 ;  /* 0x000000ff1d097207 */ /* 0x000fe40004000000 */
[----:B------:R-:W3:Y:S01]  /*1cc0*/  LDL R29, [R1+0x14] ;  /* 0x00001400011d7983 */ /* 0x000ee20000100800 */
[----:B------:R-:W-:Y:S02]  /*1cd0*/  SEL R0, R0, RZ, !P0 ;  /* 0x000000ff00007207 */ /* 0x000fe40004000000 */
[----:B------:R-:W-:-:S04]  /*1ce0*/  IMAD.WIDE.U32 R54, R9, UR4, R4 ;  /* 0x0000000409367c25 */ /* 0x000fc8000f8e0004 */
[----:B------:R-:W-:Y:S02]  /*1cf0*/  IMAD R8, R0, UR4, RZ ;  /* 0x0000000400087c24 */ /* 0x000fe4000f8e02ff */
[----:B------:R-:W-:Y:S02]  /*1d00*/  IMAD R4, R30, R48, RZ ;  /* 0x000000301e047224 */ /* 0x000fe400078e02ff */
[----:B------:R-:W-:Y:S01]  /*1d10*/  IMAD R3, R9, UR5, R8 ;  /* 0x0000000509037c24 */ /* 0x000fe2000f8e0208 */
[----:B------:R-:W-:Y:S01]  /*1d20*/  ULDC.64 UR4, c[0x0][0x328] ;  /* 0x0000ca0000047ab9 */ /* 0x000fe20000000a00 */
[----:B------:R-:W-:Y:S01]  /*1d30*/  IMAD R5, R23, R49, R4 ;  /* 0x0000003117057224 */ /* 0x000fe200078e0204 */
[----:B------:R-:W-:Y:S01]  /*1d40*/  SEL R11, R31, RZ, P2 ;  /* 0x000000ff1f0b7207 */ /* 0x000fe20001000000 */
[----:B------:R-:W-:Y:S01]  /*1d50*/  IMAD R8, R0, UR4, RZ ;  /* 0x0000000400087c24 */ /* 0x000fe2000f8e02ff */
[----:B------:R-:W-:Y:S01]  /*1d60*/  SHF.R.S32.HI R53, RZ, 0x1f, R52 ;  /* 0x0000001fff357819 */ /* 0x000fe20000011434 */
[----:B------:R-:W-:Y:S01]  /*1d70*/  IMAD.IADD R0, R55, 0x1, R3 ;  /* 0x0000000137007824 */ /* 0x000fe200078e0203 */
[----:B------:R-:W-:Y:S01]  /*1d80*/  IADD3 R3, P0, R54, R20, RZ ;  /* 0x0000001436037210 */ /* 0x000fe20007f1e0ff */
[----:B------:R-:W-:-:S02]  /*1d90*/  IMAD R4, R30, R42, RZ ;  /* 0x0000002a1e047224 */ /* 0x000fc400078e02ff */
[C---:B------:R-:W-:Y:S01]  /*1da0*/  IMAD.WIDE.U32 R50, R9.reuse, UR4, R6 ;  /* 0x0000000409327c25 */ /* 0x040fe2000f8e0006 */
[----:B------:R-:W-:Y:S01]  /*1db0*/  IADD3.X R20, R0, R21, R5, P0, !PT ;  /* 0x0000001500147210 */ /* 0x000fe200007fe405 */
[----:B------:R-:W-:Y:S02]  /*1dc0*/  ULDC UR4, c[0x0][0x2e4] ;  /* 0x0000b90000047ab9 */ /* 0x000fe40000000800 */
[----:B------:R-:W-:Y:S02]  /*1dd0*/  IMAD R75, R9, UR5, R8 ;  /* 0x00000005094b7c24 */ /* 0x000fe4000f8e0208 */
[----:B------:R-:W-:Y:S02]  /*1de0*/  IMAD R6, R30, R36, RZ ;  /* 0x000000241e067224 */ /* 0x000fe400078e02ff */
[C---:B------:R-:W-:Y:S02]  /*1df0*/  IMAD R15, R23.reuse, R43, R4 ;  /* 0x0000002b170f7224 */ /* 0x040fe400078e0204 */
[----:B------:R-:W-:-:S04]  /*1e00*/  IMAD.WIDE.U32 R8, R23, R42, R18 ;  /* 0x0000002a17087225 */ /* 0x000fc800078e0012 */
[----:B------:R-:W-:Y:S02]  /*1e10*/  IMAD.IADD R11, R18, 0x1, R11 ;  /* 0x00000001120b7824 */ /* 0x000fe400078e020b */
[----:B------:R-:W-:Y:S01]  /*1e20*/  IMAD.WIDE.U32 R4, R23, R42, R52 ;  /* 0x0000002a17047225 */ /* 0x000fe200078e0034 */
[----:B------:R-:W-:-:S03]  /*1e30*/  IADD3 R9, R15, R9, RZ ;  /* 0x000000090f097210 */ /* 0x000fc60007ffe0ff */
[C---:B------:R-:W-:Y:S01]  /*1e40*/  IMAD R21, R23.reuse, R37, R6 ;  /* 0x0000002517157224 */ /* 0x040fe200078e0206 */
[----:B------:R-:W-:Y:S01]  /*1e50*/  SHF.R.S32.HI R10, RZ, 0x1f, R11 ;  /* 0x0000001fff0a7819 */ /* 0x000fe2000001140b */
[----:B------:R-:W-:-:S04]  /*1e60*/  IMAD.WIDE.U32 R40, R23, R36, R18 ;  /* 0x0000002417287225 */ /* 0x000fc800078e0012 */
[----:B------:R-:W-:-:S04]  /*1e70*/  IMAD.WIDE.U32 R6, R23, R36, R52 ;  /* 0x0000002417067225 */ /* 0x000fc800078e0034 */
[----:B------:R-:W-:Y:S01]  /*1e80*/  IMAD.IADD R5, R5, 0x1, R15 ;  /* 0x0000000105057824 */ /* 0x000fe200078e020f */
[----:B-----5:R-:W-:Y:S01]  /*1e90*/  SHF.R.S32.HI R15, RZ, 0x1f, R24 ;  /* 0x0000001fff0f7819 */ /* 0x020fe20000011418 */
[----:B------:R-:W-:Y:S02]  /*1ea0*/  IMAD.IADD R41, R21, 0x1, R41 ;  /* 0x0000000115297824 */ /* 0x000fe400078e0229 */
[----:B------:R-:W-:Y:S01]  /*1eb0*/  IMAD.IADD R7, R7, 0x1, R21 ;  /* 0x0000000107077824 */ /* 0x000fe200078e0215 */
[----:B------:R-:W-:Y:S01]  /*1ec0*/  LEA.HI R21, R10, R11, RZ, 0x4 ;  /* 0x0000000b0a157211 */ /* 0x000fe200078f20ff */
[C---:B------:R-:W-:Y:S02]  /*1ed0*/  IMAD R12, R15.reuse, R42, RZ ;  /* 0x0000002a0f0c7224 */ /* 0x040fe400078e02ff */
[----:B------:R-:W-:Y:S02]  /*1ee0*/  IMAD R15, R15, R36, RZ ;  /* 0x000000240f0f7224 */ /* 0x000fe400078e02ff */
[----:B------:R-:W-:Y:S01]  /*1ef0*/  IMAD.WIDE.U32 R44, R24, R42, R4 ;  /* 0x0000002a182c7225 */ /* 0x000fe200078e0004 */
[----:B--2---:R-:W-:-:S02]  /*1f00*/  LOP3.LUT P4, RZ, R34, 0x2, RZ, 0xc0, !PT ;  /* 0x0000000222ff7812 */ /* 0x004fc4000788c0ff */
[----:B------:R-:W-:Y:S01]  /*1f10*/  LOP3.LUT R22, R22, 0xfffffffb, RZ, 0xc0, !PT ;  /* 0xfffffffb16167812 */ /* 0x000fe200078ec0ff */
[----:B------:R-:W-:Y:S01]  /*1f20*/  IMAD R59, R49, 0xa0, RZ ;  /* 0x000000a0313b7824 */ /* 0x000fe200078e02ff */
[----:B------:R-:W-:Y:S01]  /*1f30*/  SHF.R.U32.HI R35, RZ, 0x7, R35 ;  /* 0x00000007ff237819 */ /* 0x000fe20000011623 */
[C---:B------:R-:W-:Y:S01]  /*1f40*/  IMAD R65, R24.reuse, R43, R12 ;  /* 0x0000002b18417224 */ /* 0x040fe200078e020c */
[----:B------:R-:W-:Y:S01]  /*1f50*/  IADD3 R56, P0, R23, R56, RZ ;  /* 0x0000003817387210 */ /* 0x000fe20007f1e0ff */
[----:B------:R-:W-:Y:S01]  /*1f60*/  IMAD R11, R43, 0xa0, RZ ;  /* 0x000000a02b0b7824 */ /* 0x000fe200078e02ff */
[----:B------:R-:W-:Y:S01]  /*1f70*/  LOP3.LUT R64, R21, 0xfffffff0, RZ, 0xc0, !PT ;  /* 0xfffffff015407812 */ /* 0x000fe200078ec0ff */
[----:B------:R-:W-:-:S04]  /*1f80*/  IMAD.WIDE.U32 R46, R24, R42, R8 ;  /* 0x0000002a182e7225 */ /* 0x000fc800078e0008 */
[C---:B------:R-:W-:Y:S02]  /*1f90*/  IMAD R15, R24.reuse, R37, R15 ;  /* 0x00000025180f7224 */ /* 0x040fe400078e020f */
[----:B------:R-:W-:Y:S02]  /*1fa0*/  IMAD R61, R37, 0xa0, RZ ;  /* 0x000000a0253d7824 */ /* 0x000fe400078e02ff */
[----:B------:R-:W-:-:S04]  /*1fb0*/  IMAD.WIDE.U32 R40, R24, R36, R40 ;  /* 0x0000002418287225 */ /* 0x000fc800078e0028 */
[----:B------:R-:W-:-:S04]  /*1fc0*/  IMAD.WIDE.U32 R38, R24, R36, R6 ;  /* 0x0000002418267225 */ /* 0x000fc800078e0006 */
[----:B------:R-:W-:Y:S02]  /*1fd0*/  VIADD R34, R18, 0x20 ;  /* 0x0000002012227836 */ /* 0x000fe40000000000 */
[----:B------:R-:W-:Y:S01]  /*1fe0*/  IMAD.WIDE.U32 R48, R48, 0xa0, RZ ;  /* 0x000000a030307825 */ /* 0x000fe200078e00ff */
[----:B------:R-:W-:-:S03]  /*1ff0*/  @P2 LOP3.LUT R22, R22, 0x4, RZ, 0xfc, !PT ;  /* 0x0000000416162812 */ /* 0x000fc600078efcff */
[----:B------:R-:W-:-:S04]  /*2000*/  IMAD.WIDE.U32 R42, R42, 0xa0, RZ ;  /* 0x000000a02a2a7825 */ /* 0x000fc800078e00ff */
[----:B------:R-:W-:Y:S01]  /*2010*/  IMAD.WIDE.U32 R36, R36, 0xa0, RZ ;  /* 0x000000a024247825 */ /* 0x000fe200078e00ff */
[----:B------:R-:W-:Y:S02]  /*2020*/  ISETP.GE.AND P3, PT, R18, UR4, PT ;  /* 0x0000000412007c0c */ /* 0x000fe4000bf66270 */
[----:B------:R-:W-:Y:S01]  /*2030*/  ISETP.GE.AND P2, PT, R34, UR4, PT ;  /* 0x0000000422007c0c */ /* 0x000fe2000bf46270 */
[----:B------:R-:W-:Y:S01]  /*2040*/  IMAD.IADD R62, R65, 0x1, R47 ;  /* 0x00000001413e7824 */ /* 0x000fe200078e022f */
[----:B------:R-:W-:Y:S01]  /*2050*/  IADD3.X R57, R30, R13, RZ, P0, !PT ;  /* 0x0000000d1e397210 */ /* 0x000fe200007fe4ff */
[----:B------:R-:W-:Y:S01]  /*2060*/  VIADD R35, R35, 0x8 ;  /* 0x0000000823237836 */ /* 0x000fe20000000000 */
[----:B------:R-:W-:Y:S01]  /*2070*/  SHF.R.S32.HI R73, RZ, 0x1f, R64 ;  /* 0x0000001fff497819 */ /* 0x000fe20000011440 */
[----:B------:R-:W-:Y:S02]  /*2080*/  IMAD.SHL.U32 R58, R31, 0x2, RZ ;  /* 0x000000021f3a7824 */ /* 0x000fe400078e00ff */
[----:B------:R-:W-:-:S02]  /*2090*/  IMAD.IADD R59, R49, 0x1, R59 ;  /* 0x00000001313b7824 */ /* 0x000fc400078e023b */
[----:B------:R-:W-:Y:S02]  /*20a0*/  IMAD.IADD R60, R43, 0x1, R11 ;  /* 0x000000012b3c7824 */ /* 0x000fe400078e020b */
[----:B------:R-:W-:Y:S02]  /*20b0*/  IMAD.IADD R61, R37, 0x1, R61 ;  /* 0x00000001253d7824 */ /* 0x000fe400078e023d */
[----:B------:R-:W-:Y:S02]  /*20c0*/  IMAD.IADD R63, R15, 0x1, R41 ;  /* 0x000000010f3f7824 */ /* 0x000fe400078e0229 */
[----:B------:R-:W-:Y:S02]  /*20d0*/  IMAD.IADD R65, R45, 0x1, R65 ;  /* 0x000000012d417824 */ /* 0x000fe400078e0241 */
[----:B------:R-:W-:Y:S02]  /*20e0*/  IMAD.IADD R72, R39, 0x1, R15 ;  /* 0x0000000127487824 */ /* 0x000fe400078e020f */
[----:B------:R-:W-:Y:S01]  /*20f0*/  IMAD.IADD R75, R51, 0x1, R75 ;  /* 0x00000001334b7824 */ /* 0x000fe200078e024b */
[----:B---3--:R-:W-:-:S04]  /*2100*/  LOP3.LUT R4, R29, 0x30, R21, 0xf8, !PT ;  /* 0x000000301d047812 */ /* 0x008fc800078ef815 */
[----:B------:R-:W-:-:S04]  /*2110*/  LOP3.LUT R4, R4, R28, RZ, 0x3c, !PT ;  /* 0x0000001c04047212 */ /* 0x000fc800078e3cff */
[----:B------:R-:W-:-:S07]  /*2120*/  IADD3 R74, R14, R4, RZ ;  /* 0x000000040e4a7210 */ /* 0x000fce0007ffe0ff */
.L_x_323:
[----:B0-----:R-:W2:Y:S01]  /*2130*/  LDL R4, [R1+0x4] ;  /* 0x0000040001047983 */ /* 0x001ea20000100800 */
[----:B----4-:R-:W0:Y:S01]  /*2140*/  LDC.64 R66, c[0x0][0x2d8] ;  /* 0x0000b600ff427b82 */ /* 0x010e220000000a00 */
[----:B------:R-:W-:Y:S01]  /*2150*/  VIADD R2, R2, 0xffffffff ;  /* 0xffffffff02027836 */ /* 0x000fe20000000000 */
[----:B------:R-:W-:Y:S01]  /*2160*/  LOP3.LUT R22, R22, 0xfffffffd, RZ, 0xc0, !PT ;  /* 0xfffffffd16167812 */ /* 0x000fe200078ec0ff */
[----:B------:R-:W-:Y:S05]  /*2170*/  YIELD ;  /* 0x0000000000007946 */ /* 0x000fea0003800000 */
[----:B------:R-:W1:Y:S01]  /*2180*/  LDC R31, c[0x0][0x3d4] ;  /* 0x0000f500ff1f7b82 */ /* 0x000e620000000800 */
[----:B------:R-:W-:Y:S01]  /*2190*/  SHF.R.S32.HI R11, RZ, 0x1f, R2 ;  /* 0x0000001fff0b7819 */ /* 0x000fe20000011402 */
[----:B------:R-:W-:Y:S01]  /*21a0*/  IMAD R5, R59, R2, RZ ;  /* 0x000000023b057224 */ /* 0x000fe200078e02ff */
[----:B------:R-:W-:Y:S01]  /*21b0*/  ISETP.GT.AND P5, PT, R2, R32, PT ;  /* 0x000000200200720c */ /* 0x000fe20003fa4270 */
[----:B---3--:R-:W-:Y:S01]  /*21c0*/  IMAD.WIDE.U32 R14, R48, R2, RZ ;  /* 0x00000002300e7225 */ /* 0x008fe200078e00ff */
[----:B------:R-:W-:Y:S03]  /*21d0*/  BSSY B0, `(.L_x_294) ;  /* 0x0000255000007945 */ /* 0x000fe60003800000 */
[----:B------:R-:W-:-:S04]  /*21e0*/  IMAD R7, R11, R48, R5 ;  /* 0x000000300b077224 */ /* 0x000fc800078e0205 */
[----:B------:R-:W-:Y:S01]  /*21f0*/  IMAD.IADD R69, R15, 0x1, R7 ;  /* 0x000000010f457824 */ /* 0x000fe200078e0207 */
[----:B0-----:R-:W-:-:S03]  /*2200*/  IADD3 R12, P0, P1, R14, R66, R3 ;  /* 0x000000420e0c7210 */ /* 0x001fc6000791e003 */
[----:B------:R-:W-:Y:S02]  /*2210*/  @P5 LOP3.LUT R22, R22, 0x2, RZ, 0xfc, !PT ;  /* 0x0000000216165812 */ /* 0x000fe400078efcff */
[----:B------:R-:W-:Y:S02]  /*2220*/  IADD3.X R13, R69, R67, R20, P0, P1 ;  /* 0x00000043450d7210 */ /* 0x000fe400007e2414 */
[----:B-1----:R-:W-:Y:S01]  /*2230*/  ISETP.GE.AND P0, PT, R31, 0x1, PT ;  /* 0x000000011f00780c */ /* 0x002fe20003f06270 */
[----:B--2---:R-:W-:-:S04]  /*2240*/  IMAD R77, R17, 0x2800, R4 ;  /* 0x00002800114d7824 */ /* 0x004fc800078e0204 */
[C---:B------:R-:W-:Y:S02]  /*2250*/  VIADD R5, R77.reuse, 0x20 ;  /* 0x000000204d057836 */ /* 0x040fe40000000000 */
[----:B------:R-:W-:Y:S02]  /*2260*/  @P4 VIADD R5, R77, 0xffffffe0 ;  /* 0xffffffe04d054836 */ /* 0x000fe40000000000 */
[C---:B------:R-:W-:Y:S02]  /*2270*/  IMAD.IADD R77, R16.reuse, 0x1, R77 ;  /* 0x00000001104d7824 */ /* 0x040fe400078e024d */
[----:B------:R-:W-:Y:S02]  /*2280*/  IMAD.IADD R76, R16, 0x1, R5 ;  /* 0x00000001104c7824 */ /* 0x000fe400078e0205 */
[----:B------:R-:W-:Y:S05]  /*2290*/  @!P0 BRA `(.L_x_295) ;  /* 0x0000002000d88947 */ /* 0x000fea0003800000 */
[----:B------:R-:W-:Y:S01]  /*22a0*/  ULDC.U8 UR4, c[0x0][0x3f0] ;  /* 0x0000fc0000047ab9 */ /* 0x000fe20000000000 */
[-C--:B------:R-:W-:Y:S01]  /*22b0*/  IMAD R5, R60, R2.reuse, RZ ;  /* 0x000000023c057224 */ /* 0x080fe200078e02ff */
[----:B------:R-:W-:Y:S01]  /*22c0*/  ISETP.NE.AND P0, PT, RZ, UR4, PT ;  /* 0x00000004ff007c0c */ /* 0x000fe2000bf05270 */
[----:B------:R-:W-:Y:S02]  /*22d0*/  IMAD R7, R61, R2, RZ ;  /* 0x000000023d077224 */ /* 0x000fe400078e02ff */
[C---:B------:R-:W-:Y:S02]  /*22e0*/  IMAD R9, R11.reuse, R42, R5 ;  /* 0x0000002a0b097224 */ /* 0x040fe400078e0205 */
[----:B------:R-:W-:Y:S02]  /*22f0*/  IMAD R11, R11, R36, R7 ;  /* 0x000000240b0b7224 */ /* 0x000fe400078e0207 */
[----:B------:R-:W-:-:S04]  /*2300*/  IMAD.WIDE.U32 R4, R42, R2, RZ ;  /* 0x000000022a047225 */ /* 0x000fc800078e00ff */
[----:B------:R-:W-:Y:S01]  /*2310*/  IMAD.WIDE.U32 R6, R36, R2, RZ ;  /* 0x0000000224067225 */ /* 0x000fe200078e00ff */
[----:B------:R-:W-:-:S03]  /*2320*/  IADD3 R30, R5, R9, RZ ;  /* 0x00000009051e7210 */ /* 0x000fc60007ffe0ff */
[----:B------:R-:W-:Y:S01]  /*2330*/  IMAD.IADD R68, R7, 0x1, R11 ;  /* 0x0000000107447824 */ /* 0x000fe200078e020b */
[----:B------:R-:W-:Y:S06]  /*2340*/  @!P0 BRA `(.L_x_296) ;  /* 0x0000001000388947 */ /* 0x000fec0003800000 */
[----:B------:R-:W-:Y:S01]  /*2350*/  IMAD R8, R2, -0xa0, R33 ;  /* 0xffffff6002087824 */ /* 0x000fe200078e0221 */
[----:B------:R-:W-:Y:S01]  /*2360*/  BSSY B1, `(.L_x_297) ;  /* 0x0000017000017945 */ /* 0x000fe20003800000 */
[----:B------:R-:W-:Y:S02]  /*2370*/  CS2R R14, SRZ ;  /* 0x00000000000e7805 */ /* 0x000fe4000001ff00 */
[----:B------:R-:W-:Y:S02]  /*2380*/  CS2R R10, SRZ ;  /* 0x00000000000a7805 */ /* 0x000fe4000001ff00 */
[----:B------:R-:W-:Y:S02]  /*2390*/  CS2R R28, SRZ ;  /* 0x00000000001c7805 */ /* 0x000fe4000001ff00 */
[----:B------:R-:W-:-:S04]  /*23a0*/  VIMNMX R8, R8, 0xa0, PT ;  /* 0x000000a008087848 */ /* 0x000fc80003fe0100 */
[----:B------:R-:W-:Y:S02]  /*23b0*/  ISETP.GE.AND P1, PT, R23, R8, PT ;  /* 0x000000081700720c */ /* 0x000fe40003f26270 */
[----:B------:R-:W-:-:S11]  /*23c0*/  CS2R R8, SRZ ;  /* 0x0000000000087805 */ /* 0x000fd6000001ff00 */
[----:B------:R-:W-:Y:S05]  /*23d0*/  @P1 BRA `(.L_x_298) ;  /* 0x00000000003c1947 */ /* 0x000fea0003800000 */
[----:B------:R-:W-:Y:S01]  /*23e0*/  ULDC.64 UR4, c[0x0][0x3c8] ;  /* 0x0000f20000047ab9 */ /* 0x000fe20000000a00 */
[----:B------:R-:W-:Y:S01]  /*23f0*/  VIADD R8, R52, 0x10 ;  /* 0x0000001034087836 */ /* 0x000fe20000000000 */
[----:B------:R-:W-:-:S04]  /*2400*/  IADD3 R4, P0, P5, R44, UR4, R4 ;  /* 0x000000042c047c10 */ /* 0x000fc8000fd1e004 */
[----:B------:R-:W-:Y:S01]  /*2410*/  IADD3.X R5, R65, UR5, R30, P0, P5 ;  /* 0x0000000541057c10 */ /* 0x000fe200087ea41e */
[----:B------:R-:W-:Y:S02]  /*2420*/  ULDC.64 UR4, c[0x0][0x3e0] ;  /* 0x0000f80000047ab9 */ /* 0x000fe40000000a00 */
[----:B------:R-:W-:-:S04]  /*2430*/  IADD3 R6, P0, P5, R38, UR4, R6 ;  /* 0x0000000426067c10 */ /* 0x000fc8000fd1e006 */
[----:B------:R-:W-:Y:S02]  /*2440*/  IADD3.X R7, R72, UR5, R68, P0, P5 ;  /* 0x0000000548077c10 */ /* 0x000fe400087ea444 */
[----:B------:R-:W-:Y:S02]  /*2450*/  ISETP.GE.AND P0, PT, R52, R31, PT ;  /* 0x0000001f3400720c */ /* 0x000fe40003f06270 */
[----:B------:R-:W-:-:S11]  /*2460*/  CS2R R10, SRZ ;  /* 0x00000000000a7805 */ /* 0x000fd6000001ff00 */
[----:B------:R0:W5:Y:S04]  /*2470*/  @!P0 LDG.E.64 R14, desc[UR42][R4.64] ;  /* 0x0000002a040e8981 */ /* 0x000168000c1e1b00 */
[----:B------:R0:W5:Y:S01]  /*2480*/  @!P0 LDG.E.64 R28, desc[UR42][R6.64] ;  /* 0x0000002a061c8981 */ /* 0x000162000c1e1b00 */
[----:B------:R-:W-:Y:S02]  /*2490*/  ISETP.GE.AND P0, PT, R8, R31, PT ;  /* 0x0000001f0800720c */ /* 0x000fe40003f06270 */
[----:B------:R-:W-:-:S11]  /*24a0*/  CS2R R8, SRZ ;  /* 0x0000000000087805 */ /* 0x000fd6000001ff00 */
[----:B------:R0:W5:Y:S04]  /*24b0*/  @!P0 LDG.E.64 R8, desc[UR42][R4.64+0x10] ;  /* 0x0000102a04088981 */ /* 0x000168000c1e1b00 */
[----:B------:R0:W5:Y:S02]  /*24c0*/  @!P0 LDG.E.64 R10, desc[UR42][R6.64+0x10] ;  /* 0x0000102a060a8981 */ /* 0x000164000c1e1b00 */
.L_x_298:
[----:B------:R-:W-:Y:S05]  /*24d0*/  BSYNC B1 ;  /* 0x0000000000017941 */ /* 0x000fea0003800000 */
.L_x_297:
[----:B------:R-:W-:Y:S01]  /*24e0*/  UISETP.NE.AND UP0, UPT, UR36, 0x3, UPT ;  /* 0x000000032400788c */ /* 0x000fe2000bf05270 */
[----:B-----5:R-:W-:Y:S02]  /*24f0*/  IMAD.MOV.U32 R30, RZ, RZ, R8 ;  /* 0x000000ffff1e7224 */ /* 0x020fe400078e0008 */
[----:B------:R-:W-:Y:S02]  /*2500*/  IMAD.MOV.U32 R85, RZ, RZ, R14 ;  /* 0x000000ffff557224 */ /* 0x000fe400078e000e */
[----:B------:R-:W-:Y:S01]  /*2510*/  IMAD.MOV.U32 R66, RZ, RZ, R10 ;  /* 0x000000ffff427224 */ /* 0x000fe200078e000a */
[----:B------:R-:W-:Y:S01]  /*2520*/  PLOP3.LUT P0, PT, PT, PT, UP0, 0x80, 0x0 ;  /* 0x000000000000781c */ /* 0x000fe20003f0f008 */
[----:B------:R-:W-:-:S12]  /*2530*/  IMAD.MOV.U32 R83, RZ, RZ, R28 ;  /* 0x000000ffff537224 */ /* 0x000fd800078e001c */
[----:B------:R-:W-:Y:S05]  /*2540*/  @!P0 BRA `(.L_x_299) ;  /* 0x0000000000048947 */ /* 0x000fea0003800000 */
[----:B------:R-:W-:Y:S01]  /*2550*/  BPT.TRAP 0x1 ;  /* 0x000000040000795c */ /* 0x000fe20000300000 */
.L_x_299:
[----:B------:R-:W-:Y:S01]  /*2560*/  IMAD R78, R17, 0x8, R16 ;  /* 0x00000008114e7824 */ /* 0x000fe200078e0210 */
[----:B------:R-:W-:Y:S01]  /*2570*/  SHF.L.U32 R79, R156, 0x1f, RZ ;  /* 0x0000001f9c4f7819 */ /* 0x000fe200000006ff */
[----:B------:R-:W-:Y:S03]  /*2580*/  BSSY B1, `(.L_x_300) ;  /* 0x0000003000017945 */ /* 0x000fe60003800000 */
[----:B------:R-:W1:Y:S02]  /*2590*/  SYNCS.PHASECHK.TRANS64.TRYWAIT P5, [R78+URZ+0x13290], R79 ;  /* 0x0132904f4e0075a7 */ /* 0x000e6400080a017f */
[----:B-1----:R-:W-:Y:S05]  /*25a0*/  @!P5 BRA `(.L_x_301) ;  /* 0x0000012c00acd947 */ /* 0x002fea0003800000 */
.L_x_518:
[----:B------:R-:W-:Y:S05]  /*25b0*/  BSYNC B1 ;  /* 0x0000000000017941 */ /* 0x000fea0003800000 */
.L_x_300:
[----:B------:R-:W-:Y:S05]  /*25c0*/  @P1 BRA `(.L_x_302) ;  /* 0x0000002000541947 */ /* 0x000fea0003800000 */
[----:B------:R-:W-:Y:S04]  /*25d0*/  BSSY B1, `(.L_x_303) ;  /* 0x000006f000017945 */ /* 0x000fe80003800000 */
[----:B------:R-:W-:Y:S05]  /*25e0*/  @P3 BRA `(.L_x_304) ;  /* 0x0000000400b43947 */ /* 0x000fea0003800000 */
[----:B0-----:R0:W2:Y:S01]  /*25f0*/  LDS.128 R4, [R77+0xe000] ;  /* 0x00e000004d047984 */ /* 0x0010a20000000c00 */
[----:B------:R-:W-:Y:S01]  /*2600*/  ISETP.GE.AND P5, PT, R52, R31, PT ;  /* 0x0000001f3400720c */ /* 0x000fe20003fa6270 */
[----:B------:R-:W-:-:S12]  /*2610*/  BSSY B2, `(.L_x_305) ;  /* 0x0000069000027945 */ /* 0x000fd80003800000 */
[----:B0-----:R-:W-:Y:S05]  /*2620*/  @P5 BRA `(.L_x_306) ;  /* 0x00000004009c5947 */ /* 0x001fea0003800000 */
[--C-:B------:R-:W-:Y:S02]  /*2630*/  SHF.R.U32.HI R28, RZ, 0x8, R29.reuse ;  /* 0x00000008ff1c7819 */ /* 0x100fe4000001161d */
[----:B------:R-:W-:Y:S02]  /*2640*/  SHF.R.U32.HI R68, RZ, 0x10, R29 ;  /* 0x00000010ff447819 */ /* 0x000fe4000001161d */
[----:B------:R-:W-:Y:S01]  /*2650*/  LOP3.LUT R29, R29, 0xff0000ff, RZ, 0xc0, !PT ;  /* 0xff0000ff1d1d7812 */ /* 0x000fe200078ec0ff */
[----:B------:R-:W-:Y:S01]  /*2660*/  IMAD.SHL.U32 R28, R28, 0x100, RZ ;  /* 0x000001001c1c7824 */ /* 0x000fe200078e00ff */
[--C-:B------:R-:W-:Y:S02]  /*2670*/  SHF.R.U32.HI R14, RZ, 0x8, R15.reuse ;  /* 0x00000008ff0e7819 */ /* 0x100fe4000001160f */
[----:B------:R-:W-:Y:S02]  /*2680*/  SHF.R.U32.HI R70, RZ, 0x10, R15 ;  /* 0x00000010ff467819 */ /* 0x000fe4000001160f */
[----:B------:R-:W-:Y:S01]  /*2690*/  LOP3.LUT R67, R15, 0xff0000ff, RZ, 0xc0, !PT ;  /* 0xff0000ff0f437812 */ /* 0x000fe200078ec0ff */
[----:B--2---:R-:W-:Y:S01]  /*26a0*/  IMAD.MOV.U32 R15, RZ, RZ, R4 ;  /* 0x000000ffff0f7224 */ /* 0x004fe200078e0004 */
[----:B------:R-:W-:Y:S01]  /*26b0*/  LOP3.LUT R69, R29, 0xff00, R28, 0xf8, !PT ;  /* 0x0000ff001d457812 */ /* 0x000fe200078ef81c */
[----:B------:R-:W-:Y:S01]  /*26c0*/  IMAD.U32 R28, R68, 0x10000, RZ ;  /* 0x00010000441c7824 */ /* 0x000fe200078e00ff */
[----:B------:R-:W-:-:S02]  /*26d0*/  SHF.L.U32 R14, R14, 0x8, RZ ;  /* 0x000000080e0e7819 */ /* 0x000fc400000006ff */
[----:B------:R-:W-:Y:S02]  /*26e0*/  F2FP.F16.E4M3.UNPACK_B R4, R5 ;  /* 0x00000005ff04723e */ /* 0x000fe400020006ff */
[----:B------:R-:W-:Y:S02]  /*26f0*/  F2FP.F16.E4M3.UNPACK_B R29, R83.H1 ;  /* 0x00000053ff1d723e */ /* 0x000fe400030006ff */
[----:B------:R-:W-:Y:S01]  /*2700*/  LOP3.LUT R67, R67, 0xff00, R14, 0xf8, !PT ;  /* 0x0000ff0043437812 */ /* 0x000fe200078ef80e */
[----:B------:R-:W-:Y:S01]  /*2710*/  IMAD.U32 R14, R70, 0x10000, RZ ;  /* 0x00010000460e7824 */ /* 0x000fe200078e00ff */
[----:B------:R-:W-:Y:S01]  /*2720*/  LOP3.LUT R80, R69, 0xff0000, R28, 0xf8, !PT ;  /* 0x00ff000045507812 */ /* 0x000fe200078ef81c */
[--C-:B------:R-:W-:Y:S01]  /*2730*/  HADD2.F32 R28, -RZ, R4.reuse.H1_H1 ;  /* 0x30000004ff1c7230 */ /* 0x100fe20000004100 */
[----:B------:R-:W-:Y:S01]  /*2740*/  F2FP.F16.E4M3.UNPACK_B R68, R85.H1 ;  /* 0x00000055ff44723e */ /* 0x000fe200030006ff */
[--C-:B------:R-:W-:Y:S01]  /*2750*/  HADD2.F32 R71, -RZ, R29.reuse.H0_H0 ;  /* 0x2000001dff477230 */ /* 0x100fe20000004100 */
[----:B------:R-:W-:Y:S01]  /*2760*/  F2FP.F16.E4M3.UNPACK_B R5, R5.H1 ;  /* 0x00000005ff05723e */ /* 0x000fe200030006ff */
[----:B------:R-:W-:Y:S01]  /*2770*/  HADD2.F32 R4, -RZ, R4.H0_H0 ;  /* 0x20000004ff047230 */ /* 0x000fe20000004100 */
[----:B------:R-:W-:Y:S01]  /*2780*/  LOP3.LUT R14, R67, 0xff0000, R14, 0xf8, !PT ;  /* 0x00ff0000430e7812 */ /* 0x000fe200078ef80e */
[----:B------:R-:W-:-:S02]  /*2790*/  HADD2.F32 R70, -RZ, R29.H1_H1 ;  /* 0x3000001dff467230 */ /* 0x000fc40000004100 */
[-C--:B------:R-:W-:Y:S01]  /*27a0*/  FMUL.FTZ R81, R28, R71.reuse ;  /* 0x000000471c517220 */ /* 0x080fe20000410000 */
[--C-:B------:R-:W-:Y:S02]  /*27b0*/  HADD2.F32 R69, -RZ, R68.reuse.H0_H0 ;  /* 0x20000044ff457230 */ /* 0x100fe40000004100 */
[--C-:B------:R-:W-:Y:S02]  /*27c0*/  HADD2.F32 R67, -RZ, R5.reuse.H1_H1 ;  /* 0x30000005ff437230 */ /* 0x100fe40000004100 */
[----:B------:R-:W-:Y:S02]  /*27d0*/  HADD2.F32 R29, -RZ, R5.H0_H0 ;  /* 0x20000005ff1d7230 */ /* 0x000fe40000004100 */
[C---:B------:R-:W-:Y:S01]  /*27e0*/  FMUL.FTZ R5, R4.reuse, R71 ;  /* 0x0000004704057220 */ /* 0x040fe20000410000 */
[----:B------:R-:W-:Y:S02]  /*27f0*/  HADD2.F32 R68, -RZ, R68.H1_H1 ;  /* 0x30000044ff447230 */ /* 0x000fe40000004100 */
[-C--:B------:R-:W-:Y:S01]  /*2800*/  FMUL.FTZ R82, R67, R70.reuse ;  /* 0x0000004643527220 */ /* 0x080fe20000410000 */
[-C--:B------:R-:W-:Y:S01]  /*2810*/  FFMA.FTZ R4, R4, R69.reuse, -R81 ;  /* 0x0000004504047223 */ /* 0x080fe20000010851 */
[C---:B------:R-:W-:Y:S01]  /*2820*/  FMUL.FTZ R84, R29.reuse, R70 ;  /* 0x000000461d547220 */ /* 0x040fe20000410000 */
[----:B------:R-:W-:Y:S01]  /*2830*/  FFMA.FTZ R5, R28, R69, R5 ;  /* 0x000000451c057223 */ /* 0x000fe20000010005 */
[----:B------:R-:W-:Y:S01]  /*2840*/  F2FP.F16.E4M3.UNPACK_B R70, R83 ;  /* 0x00000053ff46723e */ /* 0x000fe200020006ff */
[-C--:B------:R-:W-:Y:S01]  /*2850*/  FFMA.FTZ R83, R29, R68.reuse, -R82 ;  /* 0x000000441d537223 */ /* 0x080fe20000010852 */
[-C--:B------:R-:W-:Y:S01]  /*2860*/  F2FP.F16.E4M3.UNPACK_B R28, R15.reuse.H1 ;  /* 0x0000000fff1c723e */ /* 0x080fe200030006ff */
[----:B------:R-:W-:Y:S01]  /*2870*/  FFMA.FTZ R86, R67, R68, R84 ;  /* 0x0000004443567223 */ /* 0x000fe20000010054 */
[----:B------:R-:W-:Y:S01]  /*2880*/  F2FP.F16.E4M3.UNPACK_B R15, R15 ;  /* 0x0000000fff0f723e */ /* 0x000fe200020006ff */
[----:B------:R-:W-:Y:S01]  /*2890*/  HADD2.F32 R71, -RZ, R70.H1_H1 ;  /* 0x30000046ff477230 */ /* 0x000fe20000004100 */
[----:B------:R-:W-:Y:S01]  /*28a0*/  F2FP.F16.E4M3.UNPACK_B R69, R85 ;  /* 0x00000055ff45723e */ /* 0x000fe200020006ff */
[--C-:B------:R-:W-:Y:S01]  /*28b0*/  HADD2.F32 R67, -RZ, R28.reuse.H0_H0 ;  /* 0x2000001cff437230 */ /* 0x100fe20000004100 */
[----:B------:R-:W-:Y:S01]  /*28c0*/  F2FP.SATFINITE.E4M3.F32.PACK_AB_MERGE_C R88, R86, R83, RZ ;  /* 0x000000535658723e */ /* 0x000fe200048070ff */
[----:B------:R-:W-:-:S02]  /*28d0*/  HADD2.F32 R68, -RZ, R28.H1_H1 ;  /* 0x3000001cff447230 */ /* 0x000fc40000004100 */
[--C-:B------:R-:W-:Y:S02]  /*28e0*/  HADD2.F32 R28, -RZ, R15.reuse.H0_H0 ;  /* 0x2000000fff1c7230 */ /* 0x100fe40000004100 */
[-C--:B------:R-:W-:Y:S01]  /*28f0*/  FMUL.FTZ R81, R67, R71.reuse ;  /* 0x0000004743517220 */ /* 0x080fe20000410000 */
[----:B------:R-:W-:Y:S02]  /*2900*/  HADD2.F32 R29, -RZ, R15.H1_H1 ;  /* 0x3000000fff1d7230 */ /* 0x000fe40000004100 */
[----:B------:R-:W-:Y:S01]  /*2910*/  FMUL.FTZ R82, R68, R71 ;  /* 0x0000004744527220 */ /* 0x000fe20000410000 */
[----:B------:R-:W-:Y:S01]  /*2920*/  HADD2.F32 R70, -RZ, R70.H0_H0 ;  /* 0x20000046ff467230 */ /* 0x000fe20000004100 */
[----:B------:R-:W-:Y:S01]  /*2930*/  F2FP.SATFINITE.E4M3.F32.PACK_AB_MERGE_C R5, R5, R4, R88 ;  /* 0x000000040505723e */ /* 0x000fe20004807058 */
[--C-:B------:R-:W-:Y:S02]  /*2940*/  HADD2.F32 R15, -RZ, R69.reuse.H1_H1 ;  /* 0x30000045ff0f7230 */ /* 0x100fe40000004100 */
[----:B------:R-:W-:-:S02]  /*2950*/  HADD2.F32 R69, -RZ, R69.H0_H0 ;  /* 0x20000045ff457230 */ /* 0x000fc40000004100 */
[-C--:B------:R-:W-:Y:S01]  /*2960*/  FMUL.FTZ R71, R29, R70.reuse ;  /* 0x000000461d477220 */ /* 0x080fe20000410000 */
[----:B------:R-:W-:Y:S01]  /*2970*/  FMUL.FTZ R70, R28, R70 ;  /* 0x000000461c467220 */ /* 0x000fe20000410000 */
[-C--:B------:R-:W-:Y:S01]  /*2980*/  FFMA.FTZ R82, R67, R15.reuse, -R82 ;  /* 0x0000000f43527223 */ /* 0x080fe20000010852 */
[----:B------:R-:W-:Y:S01]  /*2990*/  FFMA.FTZ R81, R68, R15, R81 ;  /* 0x0000000f44517223 */ /* 0x000fe20000010051 */
[-C--:B------:R-:W-:Y:S01]  /*29a0*/  FFMA.FTZ R15, R28, R69.reuse, -R71 ;  /* 0x000000451c0f7223 */ /* 0x080fe20000010847 */
[----:B------:R-:W-:Y:S01]  /*29b0*/  FFMA.FTZ R84, R29, R69, R70 ;  /* 0x000000451d547223 */ /* 0x000fe20000010046 */
[----:B------:R-:W-:Y:S02]  /*29c0*/  F2FP.F16.E4M3.UNPACK_B R29, R7.H1 ;  /* 0x00000007ff1d723e */ /* 0x000fe400030006ff */
[----:B------:R-:W-:Y:S02]  /*29d0*/  F2FP.SATFINITE.E4M3.F32.PACK_AB_MERGE_C R87, R81, R82, RZ ;  /* 0x000000525157723e */ /* 0x000fe400048070ff */
[----:B------:R-:W-:Y:S01]  /*29e0*/  F2FP.F16.E4M3.UNPACK_B R81, R80.H1 ;  /* 0x00000050ff51723e */ /* 0x000fe200030006ff */
[--C-:B------:R-:W-:Y:S01]  /*29f0*/  HADD2.F32 R68, -RZ, R29.reuse.H1_H1 ;  /* 0x3000001dff447230 */ /* 0x100fe20000004100 */
[----:B------:R-:W-:Y:S01]  /*2a00*/  F2FP.F16.E4M3.UNPACK_B R70, R14.H1 ;  /* 0x0000000eff46723e */ /* 0x000fe200030006ff */
[----:B------:R-:W-:Y:S01]  /*2a10*/  HADD2.F32 R67, -RZ, R29.H0_H0 ;  /* 0x2000001dff437230 */ /* 0x000fe20000004100 */
[----:B------:R-:W-:Y:S01]  /*2a20*/  F2FP.F16.E4M3.UNPACK_B R28, R6.H1 ;  /* 0x00000006ff1c723e */ /* 0x000fe200030006ff */
[----:B------:R-:W-:Y:S01]  /*2a30*/  HADD2.F32 R83, -RZ, R81.H1_H1 ;  /* 0x30000051ff537230 */ /* 0x000fe20000004100 */
[----:B------:R-:W-:Y:S01]  /*2a40*/  F2FP.F16.E4M3.UNPACK_B R80, R80 ;  /* 0x00000050ff50723e */ /* 0x000fe200020006ff */
[----:B------:R-:W-:Y:S01]  /*2a50*/  HADD2.F32 R71, -RZ, R70.H1_H1 ;  /* 0x30000046ff477230 */ /* 0x000fe20000004100 */
[----:B------:R-:W-:Y:S01]  /*2a60*/  F2FP.F16.E4M3.UNPACK_B R69, R14 ;  /* 0x0000000eff45723e */ /* 0x000fe200020006ff */
[----:B------:R-:W-:-:S02]  /*2a70*/  HADD2.F32 R29, -RZ, R28.H1_H1 ;  /* 0x3000001cff1d7230 */ /* 0x000fc40000004100 */
[-C--:B------:R-:W-:Y:S01]  /*2a80*/  FMUL.FTZ R14, R68, R83.reuse ;  /* 0x00000053440e7220 */ /* 0x080fe20000410000 */
[----:B------:R-:W-:Y:S02]  /*2a90*/  HADD2.F32 R82, -RZ, R80.H1_H1 ;  /* 0x30000050ff527230 */ /* 0x000fe40000004100 */
[C---:B------:R-:W-:Y:S01]  /*2aa0*/  FMUL.FTZ R83, R67.reuse, R83 ;  /* 0x0000005343537220 */ /* 0x040fe20000410000 */
[----:B------:R-:W-:Y:S02]  /*2ab0*/  HADD2.F32 R28, -RZ, R28.H0_H0 ;  /* 0x2000001cff1c7230 */ /* 0x000fe40000004100 */
[----:B------:R-:W-:Y:S01]  /*2ac0*/  FFMA.FTZ R85, R67, R71, -R14 ;  /* 0x0000004743557223 */ /* 0x000fe2000001080e */
[----:B------:R-:W-:Y:S02]  /*2ad0*/  HADD2.F32 R14, -RZ, R69.H1_H1 ;  /* 0x30000045ff0e7230 */ /* 0x000fe40000004100 */
[CC--:B------:R-:W-:Y:S01]  /*2ae0*/  FMUL.FTZ R67, R29.reuse, R82.reuse ;  /* 0x000000521d437220 */ /* 0x0c0fe20000410000 */
[----:B------:R-:W-:Y:S01]  /*2af0*/  F2FP.F16.E4M3.UNPACK_B R7, R7 ;  /* 0x00000007ff07723e */ /* 0x000fe200020006ff */
[----:B------:R-:W-:Y:S01]  /*2b00*/  FMUL.FTZ R82, R28, R82 ;  /* 0x000000521c527220 */ /* 0x000fe20000410000 */
[----:B------:R-:W-:Y:S01]  /*2b10*/  F2FP.F16.E4M3.UNPACK_B R6, R6 ;  /* 0x00000006ff06723e */ /* 0x000fe200020006ff */
[----:B------:R-:W-:Y:S01]  /*2b20*/  FFMA.FTZ R86, R68, R71, R83 ;  /* 0x0000004744567223 */ /* 0x000fe20000010053 */
[-C--:B------:R-:W-:Y:S01]  /*2b30*/  FFMA.FTZ R71, R28, R14.reuse, -R67 ;  /* 0x0000000e1c477223 */ /* 0x080fe20000010843 */
[----:B------:R-:W-:Y:S01]  /*2b40*/  FFMA.FTZ R82, R29, R14, R82 ;  /* 0x0000000e1d527223 */ /* 0x000fe20000010052 */
[--C-:B------:R-:W-:Y:S01]  /*2b50*/  HADD2.F32 R14, -RZ, R7.reuse.H0_H0 ;  /* 0x20000007ff0e7230 */ /* 0x100fe20000004100 */
[----:B------:R-:W-:Y:S01]  /*2b60*/  F2FP.SATFINITE.E4M3.F32.PACK_AB_MERGE_C R4, R84, R15, R87 ;  /* 0x0000000f5404723e */ /* 0x000fe20004807057 */
[----:B------:R-:W-:Y:S01]  /*2b70*/  HADD2.F32 R28, -RZ, R7.H1_H1 ;  /* 0x30000007ff1c7230 */ /* 0x000fe20000004100 */
[----:B------:R-:W-:Y:S01]  /*2b80*/  F2FP.SATFINITE.E4M3.F32.PACK_AB_MERGE_C R85, R86, R85, RZ ;  /* 0x000000555655723e */ /* 0x000fe200048070ff */
[----:B------:R-:W-:Y:S01]  /*2b90*/  HADD2.F32 R81, -RZ, R81.H0_H0 ;  /* 0x20000051ff517230 */ /* 0x000fe20000004100 */
[----:B------:R-:W-:Y:S01]  /*2ba0*/  F2FP.SATFINITE.E4M3.F32.PACK_AB_MERGE_C R71, R82, R71, RZ ;  /* 0x000000475247723e */ /* 0x000fe200048070ff */
[----:B------:R-:W-:-:S02]  /*2bb0*/  HADD2.F32 R7, -RZ, R6.H0_H0 ;  /* 0x20000006ff077230 */ /* 0x000fc40000004100 */
[----:B------:R-:W-:Y:S02]  /*2bc0*/  HADD2.F32 R6, -RZ, R6.H1_H1 ;  /* 0x30000006ff067230 */ /* 0x000fe40000004100 */
[-C--:B------:R-:W-:Y:S01]  /*2bd0*/  FMUL.FTZ R83, R28, R81.reuse ;  /* 0x000000511c537220 */ /* 0x080fe20000410000 */
[----:B------:R-:W-:Y:S02]  /*2be0*/  HADD2.F32 R80, -RZ, R80.H0_H0 ;  /* 0x20000050ff507230 */ /* 0x000fe40000004100 */
[----:B------:R-:W-:Y:S01]  /*2bf0*/  FMUL.FTZ R81, R14, R81 ;  /* 0x000000510e517220 */ /* 0x000fe20000410000 */
[----:B------:R-:W-:Y:S02]  /*2c00*/  HADD2.F32 R29, -RZ, R70.H0_H0 ;  /* 0x20000046ff1d7230 */ /* 0x000fe40000004100 */
[----:B------:R-:W-:Y:S02]  /*2c10*/  HADD2.F32 R69, -RZ, R69.H0_H0 ;  /* 0x20000045ff457230 */ /* 0x000fe40000004100 */
[-C--:B------:R-:W-:Y:S01]  /*2c20*/  FMUL.FTZ R68, R6, R80.reuse ;  /* 0x0000005006447220 */ /* 0x080fe20000410000 */
[C---:B------:R-:W-:Y:S01]  /*2c30*/  FMUL.FTZ R67, R7.reuse, R80 ;  /* 0x0000005007437220 */ /* 0x040fe20000410000 */
[-C--:B------:R-:W-:Y:S01]  /*2c40*/  FFMA.FTZ R83, R14, R29.reuse, -R83 ;  /* 0x0000001d0e537223 */ /* 0x080fe20000010853 */
[----:B------:R-:W-:Y:S01]  /*2c50*/  FFMA.FTZ R28, R28, R29, R81 ;  /* 0x0000001d1c1c7223 */ /* 0x000fe20000010051 */
[-C--:B------:R-:W-:Y:S01]  /*2c60*/  FFMA.FTZ R68, R7, R69.reuse, -R68 ;  /* 0x0000004507447223 */ /* 0x080fe20000010844 */
[----:B------:R-:W-:-:S03]  /*2c70*/  FFMA.FTZ R67, R6, R69, R67 ;  /* 0x0000004506437223 */ /* 0x000fc60000010043 */
[----:B------:R-:W-:Y:S02]  /*2c80*/  F2FP.SATFINITE.E4M3.F32.PACK_AB_MERGE_C R7, R28, R83, R85 ;  /* 0x000000531c07723e */ /* 0x000fe40004807055 */
[----:B------:R-:W-:-:S07]  /*2c90*/  F2FP.SATFINITE.E4M3.F32.PACK_AB_MERGE_C R6, R67, R68, R71 ;  /* 0x000000444306723e */ /* 0x000fce0004807047 */
.L_x_306:
[----:B------:R-:W-:Y:S05]  /*2ca0*/  BSYNC B2 ;  /* 0x0000000000027941 */ /* 0x000fea0003800000 */
.L_x_305:
[----:B--2---:R2:W-:Y:S02]  /*2cb0*/  STG.E.128 desc[UR42][R12.64], R4 ;  /* 0x000000040c007986 */ /* 0x0045e4000c101d2a */
.L_x_304:
[----:B------:R-:W-:Y:S05]  /*2cc0*/  BSYNC B1 ;  /* 0x0000000000017941 */ /* 0x000fea0003800000 */
.L_x_303:
[----:B------:R-:W-:Y:S05]  /*2cd0*/  @P2 BRA `(.L_x_302) ;  /* 0x0000001800902947 */ /* 0x000fea0003800000 */
[----:B0-2---:R-:W2:Y:S01]  /*2ce0*/  LDL R6, [R1+0x4] ;  /* 0x0000040001067983 */ /* 0x005ea20000100800 */
[----:B------:R-:W-:Y:S01]  /*2cf0*/  IMAD.MOV.U32 R5, RZ, RZ, 0x20 ;  /* 0x00000020ff057424 */ /* 0x000fe200078e00ff */
[----:B------:R-:W-:Y:S01]  /*2d00*/  BSSY B1, `(.L_x_307) ;  /* 0x0000070000017945 */ /* 0x000fe20003800000 */
[----:B------:R-:W-:Y:S02]  /*2d10*/  IMAD R4, R17, 0x2800, RZ ;  /* 0x0000280011047824 */ /* 0x000fe400078e02ff */
[----:B------:R-:W-:Y:S01]  /*2d20*/  VIADD R14, R52, 0x10 ;  /* 0x00000010340e7836 */ /* 0x000fe20000000000 */
[----:B------:R-:W-:-:S04]  /*2d30*/  SEL R5, R5, 0xffffffe0, !P4 ;  /* 0xffffffe005057807 */ /* 0x000fc80006000000 */
[----:B------:R-:W-:Y:S02]  /*2d40*/  ISETP.GE.AND P5, PT, R14, R31, PT ;  /* 0x0000001f0e00720c */ /* 0x000fe40003fa6270 */
[----:B--2---:R-:W-:-:S05]  /*2d50*/  IADD3 R5, R5, R6, R4 ;  /* 0x0000000605057210 */ /* 0x004fca0007ffe004 */
[----:B------:R-:W-:-:S06]  /*2d60*/  IMAD.IADD R4, R16, 0x1, R5 ;  /* 0x0000000110047824 */ /* 0x000fcc00078e0205 */
[----:B------:R-:W0:Y:S01]  /*2d70*/  LDS.128 R4, [R4+0xe000] ;  /* 0x00e0000004047984 */ /* 0x000e220000000c00 */
[----:B------:R-:W-:Y:S05]  /*2d80*/  @P5 BRA `(.L_x_308) ;  /* 0x00000004009c5947 */ /* 0x000fea0003800000 */
[----:B------:R-:W-:Y:S02]  /*2d90*/  SHF.R.U32.HI R29, RZ, 0x8, R9 ;  /* 0x00000008ff1d7819 */ /* 0x000fe40000011609 */
[----:B------:R-:W-:Y:S02]  /*2da0*/  SHF.R.U32.HI R8, RZ, 0x8, R11 ;  /* 0x00000008ff087819 */ /* 0x000fe4000001160b */
[----:B------:R-:W-:Y:S02]  /*2db0*/  LOP3.LUT R10, R9, 0xff0000ff, RZ, 0xc0, !PT ;  /* 0xff0000ff090a7812 */ /* 0x000fe400078ec0ff */
[----:B------:R-:W-:Y:S02]  /*2dc0*/  SHF.R.U32.HI R28, RZ, 0x10, R9 ;  /* 0x00000010ff1c7819 */ /* 0x000fe40000011609 */
[----:B------:R-:W-:Y:S02]  /*2dd0*/  LOP3.LUT R14, R11, 0xff0000ff, RZ, 0xc0, !PT ;  /* 0xff0000ff0b0e7812 */ /* 0x000fe400078ec0ff */
[----:B------:R-:W-:Y:S01]  /*2de0*/  SHF.R.U32.HI R15, RZ, 0x10, R11 ;  /* 0x00000010ff0f7819 */ /* 0x000fe2000001160b */
[----:B------:R-:W-:Y:S01]  /*2df0*/  IMAD.SHL.U32 R11, R8, 0x100, RZ ;  /* 0x00000100080b7824 */ /* 0x000fe200078e00ff */
[----:B------:R-:W-:Y:S01]  /*2e00*/  SHF.L.U32 R9, R29, 0x8, RZ ;  /* 0x000000081d097819 */ /* 0x000fe200000006ff */
[----:B0-----:R-:W-:Y:S01]  /*2e10*/  IMAD.MOV.U32 R8, RZ, RZ, R4 ;  /* 0x000000ffff087224 */ /* 0x001fe200078e0004 */
[----:B------:R-:W-:Y:S01]  /*2e20*/  F2FP.F16.E4M3.UNPACK_B R4, R5 ;  /* 0x00000005ff04723e */ /* 0x000fe200020006ff */
[----:B------:R-:W-:Y:S01]  /*2e30*/  IMAD.U32 R15, R15, 0x10000, RZ ;  /* 0x000100000f0f7824 */ /* 0x000fe200078e00ff */
[----:B------:R-:W-:Y:S01]  /*2e40*/  LOP3.LUT R9, R10, 0xff00, R9, 0xf8, !PT ;  /* 0x0000ff000a097812 */ /* 0x000fe200078ef809 */
[----:B------:R-:W-:Y:S01]  /*2e50*/  IMAD.U32 R10, R28, 0x10000, RZ ;  /* 0x000100001c0a7824 */ /* 0x000fe200078e00ff */
[----:B------:R-:W-:-:S02]  /*2e60*/  LOP3.LUT R14, R14, 0xff00, R11, 0xf8, !PT ;  /* 0x0000ff000e0e7812 */ /* 0x000fc400078ef80b */
[----:B------:R-:W-:Y:S02]  /*2e70*/  F2FP.F16.E4M3.UNPACK_B R11, R66.H1 ;  /* 0x00000042ff0b723e */ /* 0x000fe400030006ff */
[----:B------:R-:W-:Y:S01]  /*2e80*/  LOP3.LUT R28, R9, 0xff0000, R10, 0xf8, !PT ;  /* 0x00ff0000091c7812 */ /* 0x000fe200078ef80a */
[--C-:B------:R-:W-:Y:S01]  /*2e90*/  HADD2.F32 R9, -RZ, R4.reuse.H1_H1 ;  /* 0x30000004ff097230 */ /* 0x100fe20000004100 */
[----:B------:R-:W-:Y:S01]  /*2ea0*/  LOP3.LUT R67, R14, 0xff0000, R15, 0xf8, !PT ;  /* 0x00ff00000e437812 */ /* 0x000fe200078ef80f */
[--C-:B------:R-:W-:Y:S01]  /*2eb0*/  HADD2.F32 R29, -RZ, R11.reuse.H0_H0 ;  /* 0x2000000bff1d7230 */ /* 0x100fe20000004100 */
[----:B------:R-:W-:Y:S01]  /*2ec0*/  F2FP.F16.E4M3.UNPACK_B R14, R30.H1 ;  /* 0x0000001eff0e723e */ /* 0x000fe200030006ff */
[----:B------:R-:W-:Y:S01]  /*2ed0*/  HADD2.F32 R4, -RZ, R4.H0_H0 ;  /* 0x20000004ff047230 */ /* 0x000fe20000004100 */
[----:B------:R-:W-:Y:S01]  /*2ee0*/  F2FP.F16.E4M3.UNPACK_B R5, R5.H1 ;  /* 0x00000005ff05723e */ /* 0x000fe200030006ff */
[----:B------:R-:W-:Y:S02]  /*2ef0*/  HADD2.F32 R31, -RZ, R11.H1_H1 ;  /* 0x3000000bff1f7230 */ /* 0x000fe40000004100 */
[----:B------:R-:W-:Y:S01]  /*2f00*/  FMUL.FTZ R69, R9, R29 ;  /* 0x0000001d09457220 */ /* 0x000fe20000410000 */
[----:B------:R-:W-:-:S02]  /*2f10*/  HADD2.F32 R15, -RZ, R14.H0_H0 ;  /* 0x2000000eff0f7230 */ /* 0x000fc40000004100 */
[----:B------:R-:W-:Y:S01]  /*2f20*/  FMUL.FTZ R68, R4, R29 ;  /* 0x0000001d04447220 */ /* 0x000fe20000410000 */
[--C-:B------:R-:W-:Y:S01]  /*2f30*/  HADD2.F32 R11, -RZ, R5.reuse.H1_H1 ;  /* 0x30000005ff0b7230 */ /* 0x100fe20000004100 */
[----:B------:R-:W-:Y:S01]  /*2f40*/  F2FP.F16.E4M3.UNPACK_B R66, R66 ;  /* 0x00000042ff42723e */ /* 0x000fe200020006ff */
[----:B------:R-:W-:Y:S02]  /*2f50*/  HADD2.F32 R10, -RZ, R5.H0_H0 ;  /* 0x20000005ff0a7230 */ /* 0x000fe40000004100 */
[----:B------:R-:W-:Y:S01]  /*2f60*/  FFMA.FTZ R5, R9, R15, R68 ;  /* 0x0000000f09057223 */ /* 0x000fe20000010044 */
[----:B------:R-:W-:Y:S02]  /*2f70*/  HADD2.F32 R14, -RZ, R14.H1_H1 ;  /* 0x3000000eff0e7230 */ /* 0x000fe40000004100 */
[CC--:B------:R-:W-:Y:S01]  /*2f80*/  FMUL.FTZ R29, R11.reuse, R31.reuse ;  /* 0x0000001f0b1d7220 */ /* 0x0c0fe20000410000 */
[----:B------:R-:W-:Y:S01]  /*2f90*/  F2FP.F16.E4M3.UNPACK_B R9, R8.H1 ;  /* 0x00000008ff09723e */ /* 0x000fe200030006ff */
[----:B------:R-:W-:Y:S01]  /*2fa0*/  FMUL.FTZ R70, R10, R31 ;  /* 0x0000001f0a467220 */ /* 0x000fe20000410000 */
[----:B------:R-:W-:Y:S01]  /*2fb0*/  FFMA.FTZ R4, R4, R15, -R69 ;  /* 0x0000000f04047223 */ /* 0x000fe20000010845 */
[----:B------:R-:W-:Y:S01]  /*2fc0*/  FFMA.FTZ R31, R10, R14, -R29 ;  /* 0x0000000e0a1f7223 */ /* 0x000fe2000001081d */
[----:B------:R-:W-:Y:S01]  /*2fd0*/  F2FP.F16.E4M3.UNPACK_B R8, R8 ;  /* 0x00000008ff08723e */ /* 0x000fe200020006ff */
[----:B------:R-:W-:Y:S01]  /*2fe0*/  FFMA.FTZ R80, R11, R14, R70 ;  /* 0x0000000e0b507223 */ /* 0x000fe20000010046 */
[----:B------:R-:W-:Y:S01]  /*2ff0*/  F2FP.F16.E4M3.UNPACK_B R30, R30 ;  /* 0x0000001eff1e723e */ /* 0x000fe200020006ff */
[----:B------:R-:W-:-:S02]  /*3000*/  HADD2.F32 R15, -RZ, R66.H1_H1 ;  /* 0x30000042ff0f7230 */ /* 0x000fc40000004100 */
[--C-:B------:R-:W-:Y:S01]  /*3010*/  HADD2.F32 R10, -RZ, R9.reuse.H0_H0 ;  /* 0x20000009ff0a7230 */ /* 0x100fe20000004100 */
[----:B------:R-:W-:Y:S01]  /*3020*/  F2FP.SATFINITE.E4M3.F32.PACK_AB_MERGE_C R81, R80, R31, RZ ;  /* 0x0000001f5051723e */ /* 0x000fe200048070ff */
[----:B------:R-:W-:Y:S02]  /*3030*/  HADD2.F32 R11, -RZ, R9.H1_H1 ;  /* 0x30000009ff0b7230 */ /* 0x000fe40000004100 */
[----:B------:R-:W-:Y:S02]  /*3040*/  HADD2.F32 R9, -RZ, R8.H0_H0 ;  /* 0x20000008ff097230 */ /* 0x000fe40000004100 */
[-C--:B------:R-:W-:Y:S01]  /*3050*/  FMUL.FTZ R70, R10, R15.reuse ;  /* 0x0000000f0a467220 */ /* 0x080fe20000410000 */
[----:B------:R-:W-:Y:S02]  /*3060*/  HADD2.F32 R14, -RZ, R30.H1_H1 ;  /* 0x3000001eff0e7230 */ /* 0x000fe40000004100 */
[----:B------:R-:W-:Y:S01]  /*3070*/  FMUL.FTZ R29, R11, R15 ;  /* 0x0000000f0b1d7220 */ /* 0x000fe20000410000 */
[----:B------:R-:W-:Y:S01]  /*3080*/  HADD2.F32 R66, -RZ, R66.H0_H0 ;  /* 0x20000042ff427230 */ /* 0x000fe20000004100 */
[----:B------:R-:W-:Y:S01]  /*3090*/  F2FP.SATFINITE.E4M3.F32.PACK_AB_MERGE_C R5, R5, R4, R81 ;  /* 0x000000040505723e */ /* 0x000fe20004807051 */
[----:B------:R-:W-:-:S02]  /*30a0*/  HADD2.F32 R8, -RZ, R8.H1_H1 ;  /* 0x30000008ff087230 */ /* 0x000fc40000004100 */
[-C--:B------:R-:W-:Y:S01]  /*30b0*/  FFMA.FTZ R29, R10, R14.reuse, -R29 ;  /* 0x0000000e0a1d7223 */ /* 0x080fe2000001081d */
[----:B------:R-:W-:Y:S02]  /*30c0*/  HADD2.F32 R30, -RZ, R30.H0_H0 ;  /* 0x2000001eff1e7230 */ /* 0x000fe40000004100 */
[----:B------:R-:W-:Y:S01]  /*30d0*/  FFMA.FTZ R70, R11, R14, R70 ;  /* 0x0000000e0b467223 */ /* 0x000fe20000010046 */
[CC--:B------:R-:W-:Y:S01]  /*30e0*/  FMUL.FTZ R15, R9.reuse, R66.reuse ;  /* 0x00000042090f7220 */ /* 0x0c0fe20000410000 */
[----:B------:R-:W-:Y:S01]  /*30f0*/  FMUL.FTZ R68, R8, R66 ;  /* 0x0000004208447220 */ /* 0x000fe20000410000 */
[----:B------:R-:W-:Y:S02]  /*3100*/  F2FP.F16.E4M3.UNPACK_B R14, R28.H1 ;  /* 0x0000001cff0e723e */ /* 0x000fe400030006ff */
[----:B------:R-:W-:Y:S01]  /*3110*/  F2FP.SATFINITE.E4M3.F32.PACK_AB_MERGE_C R80, R70, R29, RZ ;  /* 0x0000001d4650723e */ /* 0x000fe200048070ff */
[-C--:B------:R-:W-:Y:S01]  /*3120*/  FFMA.FTZ R68, R9, R30.reuse, -R68 ;  /* 0x0000001e09447223 */ /* 0x080fe20000010844 */
[----:B------:R-:W-:Y:S01]  /*3130*/  F2FP.F16.E4M3.UNPACK_B R9, R7.H1 ;  /* 0x00000007ff09723e */ /* 0x000fe200030006ff */
[----:B------:R-:W-:Y:S01]  /*3140*/  FFMA.FTZ R69, R8, R30, R15 ;  /* 0x0000001e08457223 */ /* 0x000fe2000001000f */
[-C--:B------:R-:W-:Y:S01]  /*3150*/  F2FP.F16.E4M3.UNPACK_B R29, R67.reuse.H1 ;  /* 0x00000043ff1d723e */ /* 0x080fe200030006ff */
[----:B------:R-:W-:Y:S01]  /*3160*/  HADD2.F32 R15, -RZ, R14.H1_H1 ;  /* 0x3000000eff0f7230 */ /* 0x000fe20000004100 */
[----:B------:R-:W-:Y:S01]  /*3170*/  F2FP.F16.E4M3.UNPACK_B R8, R6.H1 ;  /* 0x00000006ff08723e */ /* 0x000fe200030006ff */
[----:B------:R-:W-:Y:S01]  /*3180*/  HADD2.F32 R11, -RZ, R9.H1_H1 ;  /* 0x30000009ff0b7230 */ /* 0x000fe20000004100 */
[----:B------:R-:W-:Y:S01]  /*3190*/  F2FP.F16.E4M3.UNPACK_B R67, R67 ;  /* 0x00000043ff43723e */ /* 0x000fe200020006ff */
[----:B------:R-:W-:Y:S01]  /*31a0*/  HADD2.F32 R31, -RZ, R29.H1_H1 ;  /* 0x3000001dff1f7230 */ /* 0x000fe20000004100 */
[----:B------:R-:W-:Y:S01]  /*31b0*/  F2FP.F16.E4M3.UNPACK_B R28, R28 ;  /* 0x0000001cff1c723e */ /* 0x000fe200020006ff */
[----:B------:R-:W-:Y:S01]  /*31c0*/  HADD2.F32 R10, -RZ, R9.H0_H0 ;  /* 0x20000009ff0a7230 */ /* 0x000fe20000004100 */
[----:B------:R-:W-:Y:S01]  /*31d0*/  F2FP.F16.E4M3.UNPACK_B R7, R7 ;  /* 0x00000007ff07723e */ /* 0x000fe200020006ff */
[----:B------:R-:W-:-:S02]  /*31e0*/  HADD2.F32 R9, -RZ, R8.H1_H1 ;  /* 0x30000008ff097230 */ /* 0x000fc40000004100 */
[-C--:B------:R-:W-:Y:S01]  /*31f0*/  FMUL.FTZ R71, R11, R31.reuse ;  /* 0x0000001f0b477220 */ /* 0x080fe20000410000 */
[--C-:B------:R-:W-:Y:S02]  /*3200*/  HADD2.F32 R30, -RZ, R67.reuse.H1_H1 ;  /* 0x30000043ff1e7230 */ /* 0x100fe40000004100 */
[C---:B------:R-:W-:Y:S01]  /*3210*/  FMUL.FTZ R66, R10.reuse, R31 ;  /* 0x0000001f0a427220 */ /* 0x040fe20000410000 */
[----:B------:R-:W-:Y:S02]  /*3220*/  HADD2.F32 R8, -RZ, R8.H0_H0 ;  /* 0x20000008ff087230 */ /* 0x000fe40000004100 */
[----:B------:R-:W-:Y:S01]  /*3230*/  FFMA.FTZ R71, R10, R15, -R71 ;  /* 0x0000000f0a477223 */ /* 0x000fe20000010847 */
[----:B------:R-:W-:Y:S02]  /*3240*/  HADD2.F32 R10, -RZ, R28.H1_H1 ;  /* 0x3000001cff0a7230 */ /* 0x000fe40000004100 */
[----:B------:R-:W-:Y:S01]  /*3250*/  FMUL.FTZ R31, R9, R30 ;  /* 0x0000001e091f7220 */ /* 0x000fe20000410000 */
[----:B------:R-:W-:Y:S01]  /*3260*/  F2FP.F16.E4M3.UNPACK_B R6, R6 ;  /* 0x00000006ff06723e */ /* 0x000fe200020006ff */
[----:B------:R-:W-:Y:S01]  /*3270*/  FMUL.FTZ R30, R8, R30 ;  /* 0x0000001e081e7220 */ /* 0x000fe20000410000 */
[----:B------:R-:W-:-:S02]  /*3280*/  HADD2.F32 R67, -RZ, R67.H0_H0 ;  /* 0x20000043ff437230 */ /* 0x000fc40000004100 */
[-C--:B------:R-:W-:Y:S01]  /*3290*/  FFMA.FTZ R31, R8, R10.reuse, -R31 ;  /* 0x0000000a081f7223 */ /* 0x080fe2000001081f */
[--C-:B------:R-:W-:Y:S02]  /*32a0*/  HADD2.F32 R8, -RZ, R7.reuse.H0_H0 ;  /* 0x20000007ff087230 */ /* 0x100fe40000004100 */
[----:B------:R-:W-:Y:S01]  /*32b0*/  FFMA.FTZ R30, R9, R10, R30 ;  /* 0x0000000a091e7223 */ /* 0x000fe2000001001e */
[----:B------:R-:W-:Y:S02]  /*32c0*/  HADD2.F32 R9, -RZ, R7.H1_H1 ;  /* 0x30000007ff097230 */ /* 0x000fe40000004100 */
        /* <DEDUP_REMOVED lines=8> */
[----:B------:R-:W-:Y:S01]  /*3350*/  FMUL.FTZ R10, R6, R67 ;  /* 0x00000043060a7220 */ /* 0x000fe20000410000 */
[----:B------:R-:W-:Y:S02]  /*3360*/  HADD2.F32 R28, -RZ, R28.H0_H0 ;  /* 0x2000001cff1c7230 */ /* 0x000fe40000004100 */
[-C--:B------:R-:W-:Y:S01]  /*3370*/  FMUL.FTZ R11, R9, R29.reuse ;  /* 0x0000001d090b7220 */ /* 0x080fe20000410000 */
[C---:B------:R-:W-:Y:S01]  /*3380*/  FMUL.FTZ R66, R8.reuse, R29 ;  /* 0x0000001d08427220 */ /* 0x040fe20000410000 */
[----:B------:R-:W-:Y:S02]  /*3390*/  FMUL.FTZ R67, R7, R67 ;  /* 0x0000004307437220 */ /* 0x000fe40000410000 */
[-C--:B------:R-:W-:Y:S01]  /*33a0*/  FFMA.FTZ R11, R8, R14.reuse, -R11 ;  /* 0x0000000e080b7223 */ /* 0x080fe2000001080b */
[----:B------:R-:W-:Y:S01]  /*33b0*/  FFMA.FTZ R66, R9, R14, R66 ;  /* 0x0000000e09427223 */ /* 0x000fe20000010042 */
[-C--:B------:R-:W-:Y:S01]  /*33c0*/  FFMA.FTZ R10, R7, R28.reuse, -R10 ;  /* 0x0000001c070a7223 */ /* 0x080fe2000001080a */
[----:B------:R-:W-:-:S03]  /*33d0*/  FFMA.FTZ R67, R6, R28, R67 ;  /* 0x0000001c06437223 */ /* 0x000fc60000010043 */
[----:B------:R-:W-:Y:S02]  /*33e0*/  F2FP.SATFINITE.E4M3.F32.PACK_AB_MERGE_C R7, R66, R11, R70 ;  /* 0x0000000b4207723e */ /* 0x000fe40004807046 */
[----:B------:R-:W-:-:S07]  /*33f0*/  F2FP.SATFINITE.E4M3.F32.PACK_AB_MERGE_C R6, R67, R10, R30 ;  /* 0x0000000a4306723e */ /* 0x000fce000480701e */
.L_x_308:
[----:B------:R-:W-:Y:S05]  /*3400*/  BSYNC B1 ;  /* 0x0000000000017941 */ /* 0x000fea0003800000 */
.L_x_307:
[----:B0-----:R0:W-:Y:S01]  /*3410*/  STG.E.128 desc[UR42][R12.64+0x20], R4 ;  /* 0x000020040c007986 */ /* 0x0011e2000c101d2a */
[----:B------:R-:W-:Y:S05]  /*3420*/  BRA `(.L_x_302) ;  /* 0x0000001000bc7947 */ /* 0x000fea0003800000 */
.L_x_296:
[----:B------:R-:W-:Y:S01]  /*3430*/  IMAD R5, R2, -0xa0, R33 ;  /* 0xffffff6002057824 */ /* 0x000fe200078e0221 */
[----:B------:R-:W-:-:S04]  /*3440*/  CS2R R10, SRZ ;  /* 0x00000000000a7805 */ /* 0x000fc8000001ff00 */
[----:B------:R-:W-:-:S04]  /*3450*/  VIMNMX R8, R5, 0xa0, PT ;  /* 0x000000a005087848 */ /* 0x000fc80003fe0100 */
[----:B------:R-:W-:Y:S02]  /*3460*/  ISETP.GE.AND P1, PT, R23, R8, PT ;  /* 0x000000081700720c */ /* 0x000fe40003f26270 */
[----:B------:R-:W-:Y:S02]  /*3470*/  CS2R R8, SRZ ;  /* 0x0000000000087805 */ /* 0x000fe4000001ff00 */
[----:B------:R-:W-:-:S13]  /*3480*/  ISETP.GE.OR P0, PT, R18, R31, P1 ;  /* 0x0000001f1200720c */ /* 0x000fda0000f06670 */
[----:B------:R-:W0:Y:S08]  /*3490*/  @!P0 LDC.64 R12, c[0x0][0x3c8] ;  /* 0x0000f200ff0c8b82 */ /* 0x000e300000000a00 */
[----:B------:R-:W1:Y:S01]  /*34a0*/  @!P0 LDC.64 R28, c[0x0][0x3e0] ;  /* 0x0000f800ff1c8b82 */ /* 0x000e620000000a00 */
[----:B0-----:R-:W-:Y:S02]  /*34b0*/  @!P0 IADD3 R12, P5, P6, R46, R12, R4 ;  /* 0x0000000c2e0c8210 */ /* 0x001fe40007ebe004 */
[----:B------:R-:W-:-:S02]  /*34c0*/  CS2R R4, SRZ ;  /* 0x0000000000047805 */ /* 0x000fc4000001ff00 */
[----:B------:R-:W-:Y:S02]  /*34d0*/  @!P0 IADD3.X R13, R62, R13, R30, P5, P6 ;  /* 0x0000000d3e0d8210 */ /* 0x000fe40002fec41e */
[----:B-1----:R-:W-:Y:S02]  /*34e0*/  @!P0 IADD3 R28, P5, P6, R40, R28, R6 ;  /* 0x0000001c281c8210 */ /* 0x002fe40007ebe006 */
[----:B------:R-:W-:Y:S02]  /*34f0*/  CS2R R6, SRZ ;  /* 0x0000000000067805 */ /* 0x000fe4000001ff00 */
[----:B------:R-:W-:-:S04]  /*3500*/  @!P0 IADD3.X R29, R63, R29, R68, P5, P6 ;  /* 0x0000001d3f1d8210 */ /* 0x000fc80002fec444 */
[----:B------:R-:W2:Y:S04]  /*3510*/  @!P0 LDG.E.128 R4, desc[UR42][R12.64] ;  /* 0x0000002a0c048981 */ /* 0x000ea8000c1e1d00 */
[----:B------:R-:W3:Y:S01]  /*3520*/  @!P0 LDG.E.128 R8, desc[UR42][R28.64] ;  /* 0x0000002a1c088981 */ /* 0x000ee2000c1e1d00 */
[----:B------:R-:W-:Y:S01]  /*3530*/  ISETP.GE.AND P0, PT, R18, R31, PT ;  /* 0x0000001f1200720c */ /* 0x000fe20003f06270 */
[----:B------:R-:W-:Y:S01]  /*3540*/  UISETP.NE.AND UP0, UPT, UR36, 0x3, UPT ;  /* 0x000000032400788c */ /* 0x000fe2000bf05270 */
[----:B------:R-:W-:-:S11]  /*3550*/  LOP3.LUT R22, R22, 0xfffffffe, RZ, 0xc0, !PT ;  /* 0xfffffffe16167812 */ /* 0x000fd600078ec0ff */
[----:B------:R-:W-:Y:S02]  /*3560*/  @P0 LOP3.LUT R22, R22, 0x1, RZ, 0xfc, !PT ;  /* 0x0000000116160812 */ /* 0x000fe400078efcff */
[----:B------:R-:W-:Y:S01]  /*3570*/  PLOP3.LUT P0, PT, PT, PT, UP0, 0x80, 0x0 ;  /* 0x000000000000781c */ /* 0x000fe20003f0f008 */
[----:B--2---:R-:W-:Y:S02]  /*3580*/  IMAD.MOV.U32 R82, RZ, RZ, R6 ;  /* 0x000000ffff527224 */ /* 0x004fe400078e0006 */
[----:B------:R-:W-:Y:S02]  /*3590*/  IMAD.MOV.U32 R84, RZ, RZ, R4 ;  /* 0x000000ffff547224 */ /* 0x000fe400078e0004 */
[----:B---3--:R-:W-:Y:S01]  /*35a0*/  IMAD.MOV.U32 R80, RZ, RZ, R10 ;  /* 0x000000ffff507224 */ /* 0x008fe200078e000a */
[----:B------:R-:W-:-:S07]  /*35b0*/  MOV R86, R8 ;  /* 0x0000000800567202 */ /* 0x000fce0000000f00 */
[----:B------:R-:W-:Y:S05]  /*35c0*/  @!P0 BRA `(.L_x_309) ;  /* 0x0000000000048947 */ /* 0x000fea0003800000 */
[----:B------:R-:W-:Y:S01]  /*35d0*/  BPT.TRAP 0x1 ;  /* 0x000000040000795c */ /* 0x000fe20000300000 */
.L_x_309:
[----:B------:R-:W-:Y:S01]  /*35e0*/  IMAD R78, R17, 0x8, R16 ;  /* 0x00000008114e7824 */ /* 0x000fe200078e0210 */
[----:B------:R-:W-:Y:S01]  /*35f0*/  SHF.L.U32 R79, R156, 0x1f, RZ ;  /* 0x0000001f9c4f7819 */ /* 0x000fe200000006ff */
[----:B------:R-:W0:Y:S01]  /*3600*/  LDC R81, c[0x0][0x2e4] ;  /* 0x0000b900ff517b82 */ /* 0x000e220000000800 */
[----:B------:R-:W-:Y:S02]  /*3610*/  BSSY B1, `(.L_x_310) ;  /* 0x0000003000017945 */ /* 0x000fe40003800000 */
[----:B------:R-:W1:Y:S02]  /*3620*/  SYNCS.PHASECHK.TRANS64.TRYWAIT P5, [R78+URZ+0x13290], R79 ;  /* 0x0132904f4e0075a7 */ /* 0x000e6400080a017f */
[----:B-1----:R-:W-:Y:S05]  /*3630*/  @!P5 BRA `(.L_x_311) ;  /* 0x0000011c009cd947 */ /* 0x002fea0003800000 */
.L_x_519:
[----:B------:R-:W-:Y:S05]  /*3640*/  BSYNC B1 ;  /* 0x0000000000017941 */ /* 0x000fea0003800000 */
.L_x_310:
[----:B0-----:R-:W-:Y:S01]  /*3650*/  ISETP.GE.OR P5, PT, R18, R81, P1 ;  /* 0x000000511200720c */ /* 0x001fe20000fa6670 */
[----:B------:R-:W-:Y:S01]  /*3660*/  ULDC.64 UR4, c[0x0][0x2f0] ;  /* 0x0000bc0000047ab9 */ /* 0x000fe20000000a00 */
[----:B------:R-:W-:Y:S01]  /*3670*/  SHF.R.S32.HI R12, RZ, 0x1f, R23 ;  /* 0x0000001fff0c7819 */ /* 0x000fe20000011417 */
[----:B------:R-:W-:-:S04]  /*3680*/  IMAD.MOV.U32 R68, RZ, RZ, R14 ;  /* 0x000000ffff447224 */ /* 0x000fc800078e000e */
[----:B------:R-:W-:Y:S02]  /*3690*/  IMAD R12, R12, UR4, RZ ;  /* 0x000000040c0c7c24 */ /* 0x000fe4000f8e02ff */
[----:B------:R-:W-:-:S04]  /*36a0*/  IMAD.WIDE.U32 R68, R23, UR4, R68 ;  /* 0x0000000417447c25 */ /* 0x000fc8000f8e0044 */
[----:B------:R-:W-:Y:S01]  /*36b0*/  IMAD R83, R23, UR5, R12 ;  /* 0x0000000517537c24 */ /* 0x000fe2000f8e020c */
[----:B------:R-:W-:Y:S06]  /*36c0*/  @P5 BRA `(.L_x_302) ;  /* 0x0000001000145947 */ /* 0x000fec0003800000 */
[----:B------:R-:W2:Y:S04]  /*36d0*/  LDL R30, [R1+0x14] ;  /* 0x00001400011e7983 */ /* 0x000ea80000100800 */
[----:B------:R-:W3:Y:S04]  /*36e0*/  LDL R29, [R1+0x18] ;  /* 0x00001800011d7983 */ /* 0x000ee80000100800 */
[----:B------:R-:W4:Y:S01]  /*36f0*/  LDL R28, [R1+0x1c] ;  /* 0x00001c00011c7983 */ /* 0x000f220000100800 */
[----:B------:R-:W-:Y:S01]  /*3700*/  IMAD.IADD R83, R83, 0x1, R69 ;  /* 0x0000000153537824 */ /* 0x000fe200078e0245 */
[----:B------:R-:W-:Y:S01]  /*3710*/  IADD3 R71, P5, P6, R54, R68, R64 ;  /* 0x0000004436477210 */ /* 0x000fe20007ebe040 */
[----:B------:R-:W-:Y:S01]  /*3720*/  IMAD.IADD R13, R81, 0x1, -R58 ;  /* 0x00000001510d7824 */ /* 0x000fe200078e0a3a */
[----:B------:R-:W-:Y:S02]  /*3730*/  BSSY B1, `(.L_x_312) ;  /* 0x00000e2000017945 */ /* 0x000fe40003800000 */
[----:B------:R-:W-:-:S02]  /*3740*/  IADD3.X R12, R0, R83, R73, P5, P6 ;  /* 0x00000053000c7210 */ /* 0x000fc40002fec449 */
[----:B------:R-:W-:Y:S02]  /*3750*/  IADD3 R70, P5, R71, R66, RZ ;  /* 0x0000004247467210 */ /* 0x000fe40007fbe0ff */
[----:B------:R-:W-:-:S03]  /*3760*/  LOP3.LUT P6, RZ, R22, 0x1, RZ, 0xc0, !PT ;  /* 0x0000000116ff7812 */ /* 0x000fc600078cc0ff */
[----:B------:R-:W-:Y:S01]  /*3770*/  IMAD.X R71, R12, 0x1, R67, P5 ;  /* 0x000000010c477824 */ /* 0x000fe200028e0643 */
[----:B------:R-:W-:-:S04]  /*3780*/  LOP3.LUT P5, RZ, R22, 0x4, RZ, 0xc0, !PT ;  /* 0x0000000416ff7812 */ /* 0x000fc800078ac0ff */
[----:B------:R-:W-:-:S04]  /*3790*/  SEL R13, R58, R13, !P5 ;  /* 0x0000000d3a0d7207 */ /* 0x000fc80006800000 */
[----:B------:R-:W-:-:S04]  /*37a0*/  SHF.R.S32.HI R12, RZ, 0x1f, R13 ;  /* 0x0000001fff0c7819 */ /* 0x000fc8000001140d */
[----:B------:R-:W-:Y:S01]  /*37b0*/  LEA.HI R12, R12, R13, RZ, 0x5 ;  /* 0x0000000d0c0c7211 */ /* 0x000fe200078f28ff */
[----:B------:R-:W-:-:S03]  /*37c0*/  IMAD R13, R17, 0x2800, R74 ;  /* 0x00002800110d7824 */ /* 0x000fc600078e024a */
[----:B------:R-:W-:Y:S02]  /*37d0*/  SHF.R.S32.HI R12, RZ, 0x5, R12 ;  /* 0x00000005ff0c7819 */ /* 0x000fe4000001140c */
[----:B------:R-:W-:Y:S02]  /*37e0*/  IADD3 R13, R16, R13, RZ ;  /* 0x0000000d100d7210 */ /* 0x000fe40007ffe0ff */
[----:B------:R-:W-:-:S05]  /*37f0*/  LEA.HI.SX32 R12, R21, R12, 0x1c ;  /* 0x0000000c150c7211 */ /* 0x000fca00078fe2ff */
[----:B------:R-:W-:-:S05]  /*3800*/  IMAD.SHL.U32 R85, R12, 0x10, RZ ;  /* 0x000000100c557824 */ /* 0x000fca00078e00ff */
[----:B--2---:R-:W-:-:S04]  /*3810*/  LOP3.LUT R12, R30, 0x30, R85, 0xf8, !PT ;  /* 0x000000301e0c7812 */ /* 0x004fc800078ef855 */
[----:B---3--:R-:W-:-:S05]  /*3820*/  LOP3.LUT R12, R12, R29, RZ, 0x3c, !PT ;  /* 0x0000001d0c0c7212 */ /* 0x008fca00078e3cff */
[----:B----4-:R-:W-:-:S04]  /*3830*/  IMAD.IADD R12, R28, 0x1, R12 ;  /* 0x000000011c0c7824 */ /* 0x010fc800078e020c */
[----:B------:R-:W-:-:S04]  /*3840*/  IMAD R15, R17, 0x2800, R12 ;  /* 0x00002800110f7824 */ /* 0x000fc800078e020c */
[----:B------:R-:W-:Y:S02]  /*3850*/  IMAD.IADD R28, R16, 0x1, R15 ;  /* 0x00000001101c7824 */ /* 0x000fe400078e020f */
[----:B------:R-:W0:Y:S04]  /*3860*/  LDS.128 R12, [R13+0xe000] ;  /* 0x00e000000d0c7984 */ /* 0x000e280000000c00 */
[----:B------:R-:W2:Y:S01]  /*3870*/  LDS.128 R28, [R28+0xe000] ;  /* 0x00e000001c1c7984 */ /* 0x000ea20000000c00 */
[----:B------:R-:W-:Y:S05]  /*3880*/  @P6 BRA `(.L_x_313) ;  /* 0x0000000c00306947 */ /* 0x000fea0003800000 */
[--C-:B------:R-:W-:Y:S02]  /*3890*/  SHF.R.U32.HI R93, RZ, 0x8, R5.reuse ;  /* 0x00000008ff5d7819 */ /* 0x100fe40000011605 */
[----:B------:R-:W-:Y:S02]  /*38a0*/  LOP3.LUT R4, R5, 0xff0000ff, RZ, 0xc0, !PT ;  /* 0xff0000ff05047812 */ /* 0x000fe400078ec0ff */
[----:B------:R-:W-:Y:S01]  /*38b0*/  SHF.R.U32.HI R91, RZ, 0x10, R5 ;  /* 0x00000010ff5b7819 */ /* 0x000fe20000011605 */
[----:B------:R-:W-:Y:S01]  /*38c0*/  IMAD.SHL.U32 R5, R93, 0x100, RZ ;  /* 0x000001005d057824 */ /* 0x000fe200078e00ff */
[----:B------:R-:W-:Y:S02]  /*38d0*/  SHF.R.U32.HI R89, RZ, 0x8, R7 ;  /* 0x00000008ff597819 */ /* 0x000fe40000011607 */
[----:B------:R-:W-:Y:S02]  /*38e0*/  SHF.R.U32.HI R87, RZ, 0x8, R11 ;  /* 0x00000008ff577819 */ /* 0x000fe4000001160b */
[----:B------:R-:W-:-:S02]  /*38f0*/  LOP3.LUT R6, R7, 0xff0000ff, RZ, 0xc0, !PT ;  /* 0xff0000ff07067812 */ /* 0x000fc400078ec0ff */
[----:B------:R-:W-:Y:S01]  /*3900*/  SHF.R.U32.HI R90, RZ, 0x10, R7 ;  /* 0x00000010ff5a7819 */ /* 0x000fe20000011607 */
[----:B------:R-:W-:Y:S01]  /*3910*/  IMAD.SHL.U32 R7, R89, 0x100, RZ ;  /* 0x0000010059077824 */ /* 0x000fe200078e00ff */
[----:B------:R-:W-:Y:S01]  /*3920*/  LOP3.LUT R4, R4, 0xff00, R5, 0xf8, !PT ;  /* 0x0000ff0004047812 */ /* 0x000fe200078ef805 */
[----:B------:R-:W-:Y:S01]  /*3930*/  IMAD.U32 R5, R91, 0x10000, RZ ;  /* 0x000100005b057824 */ /* 0x000fe200078e00ff */
[----:B------:R-:W-:Y:S02]  /*3940*/  LOP3.LUT R10, R11, 0xff0000ff, RZ, 0xc0, !PT ;  /* 0xff0000ff0b0a7812 */ /* 0x000fe400078ec0ff */
[----:B------:R-:W-:Y:S01]  /*3950*/  SHF.R.U32.HI R94, RZ, 0x10, R11 ;  /* 0x00000010ff5e7819 */ /* 0x000fe2000001160b */
[----:B------:R-:W-:Y:S01]  /*3960*/  IMAD.SHL.U32 R11, R87, 0x100, RZ ;  /* 0x00000100570b7824 */ /* 0x000fe200078e00ff */
[----:B------:R-:W-:Y:S02]  /*3970*/  SHF.R.U32.HI R88, RZ, 0x8, R9 ;  /* 0x00000008ff587819 */ /* 0x000fe40000011609 */
[----:B------:R-:W-:Y:S01]  /*3980*/  LOP3.LUT R7, R6, 0xff00, R7, 0xf8, !PT ;  /* 0x0000ff0006077812 */ /* 0x000fe200078ef807 */
[----:B------:R-:W-:Y:S01]  /*3990*/  IMAD.U32 R94, R94, 0x10000, RZ ;  /* 0x000100005e5e7824 */ /* 0x000fe200078e00ff */
[----:B------:R-:W-:-:S02]  /*39a0*/  LOP3.LUT R8, R9, 0xff0000ff, RZ, 0xc0, !PT ;  /* 0xff0000ff09087812 */ /* 0x000fc400078ec0ff */
[----:B------:R-:W-:Y:S01]  /*39b0*/  SHF.R.U32.HI R92, RZ, 0x10, R9 ;  /* 0x00000010ff5c7819 */ /* 0x000fe20000011609 */
[----:B------:R-:W-:Y:S01]  /*39c0*/  IMAD.SHL.U32 R9, R88, 0x100, RZ ;  /* 0x0000010058097824 */ /* 0x000fe200078e00ff */
[----:B------:R-:W-:Y:S01]  /*39d0*/  LOP3.LUT R6, R4, 0xff0000, R5, 0xf8, !PT ;  /* 0x00ff000004067812 */ /* 0x000fe200078ef805 */
[----:B------:R-:W-:Y:S01]  /*39e0*/  IMAD.U32 R4, R90, 0x10000, RZ ;  /* 0x000100005a047824 */ /* 0x000fe200078e00ff */
[----:B------:R-:W-:Y:S02]  /*39f0*/  LOP3.LUT R91, R10, 0xff00, R11, 0xf8, !PT ;  /* 0x0000ff000a5b7812 */ /* 0x000fe400078ef80b */
[----:B------:R-:W-:Y:S02]  /*3a00*/  F2FP.F16.E4M3.UNPACK_B R90, R86.H1 ;  /* 0x00000056ff5a723e */ /* 0x000fe400030006ff */
[----:B--2---:R-:W-:Y:S02]  /*3a10*/  F2FP.F16.E4M3.UNPACK_B R11, R28.H1 ;  /* 0x0000001cff0b723e */ /* 0x004fe400030006ff */
[----:B0-----:R-:W-:-:S02]  /*3a20*/  F2FP.F16.E4M3.UNPACK_B R10, R12.H1 ;  /* 0x0000000cff0a723e */ /* 0x001fc400030006ff */
[----:B------:R-:W-:Y:S01]  /*3a30*/  LOP3.LUT R89, R8, 0xff00, R9, 0xf8, !PT ;  /* 0x0000ff0008597812 */ /* 0x000fe200078ef809 */
[----:B------:R-:W-:Y:S01]  /*3a40*/  HADD2.F32 R9, -RZ, R11.H0_H0 ;  /* 0x2000000bff097230 */ /* 0x000fe20000004100 */
[----:B------:R-:W-:Y:S01]  /*3a50*/  LOP3.LUT R5, R7, 0xff0000, R4, 0xf8, !PT ;  /* 0x00ff000007057812 */ /* 0x000fe200078ef804 */
[----:B------:R-:W-:Y:S01]  /*3a60*/  HADD2.F32 R4, -RZ, R90.H0_H0 ;  /* 0x2000005aff047230 */ /* 0x000fe20000004100 */
[----:B------:R-:W-:Y:S01]  /*3a70*/  F2FP.F16.E4M3.UNPACK_B R87, R84.H1 ;  /* 0x00000054ff57723e */ /* 0x000fe200030006ff */
[--C-:B------:R-:W-:Y:S01]  /*3a80*/  HADD2.F32 R8, -RZ, R10.reuse.H0_H0 ;  /* 0x2000000aff087230 */ /* 0x100fe20000004100 */
[----:B------:R-:W-:Y:S01]  /*3a90*/  SHF.L.U32 R92, R92, 0x10, RZ ;  /* 0x000000105c5c7819 */ /* 0x000fe200000006ff */
[----:B------:R-:W-:Y:S02]  /*3aa0*/  HADD2.F32 R10, -RZ, R10.H1_H1 ;  /* 0x3000000aff0a7230 */ /* 0x000fe40000004100 */
[----:B------:R-:W-:Y:S01]  /*3ab0*/  FMUL.FTZ R93, R9, R4 ;  /* 0x00000004095d7220 */ /* 0x000fe20000410000 */
[----:B------:R-:W-:-:S02]  /*3ac0*/  HADD2.F32 R88, -RZ, R87.H0_H0 ;  /* 0x20000057ff587230 */ /* 0x000fc40000004100 */
[C---:B------:R-:W-:Y:S01]  /*3ad0*/  FMUL.FTZ R96, R8.reuse, R4 ;  /* 0x0000000408607220 */ /* 0x040fe20000410000 */
[----:B------:R-:W-:Y:S01]  /*3ae0*/  LOP3.LUT R7, R89, 0xff0000, R92, 0xf8, !PT ;  /* 0x00ff000059077812 */ /* 0x000fe200078ef85c */
[----:B------:R-:W-:Y:S01]  /*3af0*/  HADD2.F32 R89, -RZ, R87.H1_H1 ;  /* 0x30000057ff597230 */ /* 0x000fe20000004100 */
[----:B------:R-:W-:Y:S01]  /*3b00*/  F2FP.F16.E4M3.UNPACK_B R28, R28 ;  /* 0x0000001cff1c723e */ /* 0x000fe200020006ff */
[-C--:B------:R-:W-:Y:S01]  /*3b10*/  FFMA.FTZ R8, R8, R88.reuse, -R93 ;  /* 0x0000005808087223 */ /* 0x080fe2000001085d */
[----:B------:R-:W-:Y:S01]  /*3b20*/  FFMA.FTZ R9, R9, R88, R96 ;  /* 0x0000005809097223 */ /* 0x000fe20000010060 */
[----:B------:R-:W-:Y:S01]  /*3b30*/  HADD2.F32 R92, -RZ, R90.H1_H1 ;  /* 0x3000005aff5c7230 */ /* 0x000fe20000004100 */
[----:B------:R-:W-:Y:S01]  /*3b40*/  F2FP.F16.E4M3.UNPACK_B R90, R86 ;  /* 0x00000056ff5a723e */ /* 0x000fe200020006ff */
[----:B------:R-:W-:Y:S01]  /*3b50*/  HADD2.F32 R87, -RZ, R11.H1_H1 ;  /* 0x3000000bff577230 */ /* 0x000fe20000004100 */
[----:B------:R-:W-:Y:S01]  /*3b60*/  F2FP.F16.E4M3.UNPACK_B R88, R84 ;  /* 0x00000054ff58723e */ /* 0x000fe200020006ff */
[----:B------:R-:W-:Y:S01]  /*3b70*/  HADD2.F32 R86, -RZ, R28.H0_H0 ;  /* 0x2000001cff567230 */ /* 0x000fe20000004100 */
[----:B------:R-:W-:-:S02]  /*3b80*/  F2FP.F16.E4M3.UNPACK_B R84, R12 ;  /* 0x0000000cff54723e */ /* 0x000fc400020006ff */
[----:B------:R-:W-:Y:S01]  /*3b90*/  LOP3.LUT R4, R91, 0xff0000, R94, 0xf8, !PT ;  /* 0x00ff00005b047812 */ /* 0x000fe200078ef85e */
[CC--:B------:R-:W-:Y:S01]  /*3ba0*/  FMUL.FTZ R11, R87.reuse, R92.reuse ;  /* 0x0000005c570b7220 */ /* 0x0c0fe20000410000 */
[----:B------:R-:W-:Y:S02]  /*3bb0*/  HADD2.F32 R91, -RZ, R90.H0_H0 ;  /* 0x2000005aff5b7230 */ /* 0x000fe40000004100 */
[C---:B------:R-:W-:Y:S01]  /*3bc0*/  FMUL.FTZ R92, R10.reuse, R92 ;  /* 0x0000005c0a5c7220 */ /* 0x040fe20000410000 */
[----:B------:R-:W-:Y:S02]  /*3bd0*/  HADD2.F32 R12, -RZ, R84.H0_H0 ;  /* 0x20000054ff0c7230 */ /* 0x000fe40000004100 */
[-C--:B------:R-:W-:Y:S01]  /*3be0*/  FFMA.FTZ R11, R10, R89.reuse, -R11 ;  /* 0x000000590a0b7223 */ /* 0x080fe2000001080b */
[----:B------:R-:W-:Y:S02]  /*3bf0*/  HADD2.F32 R90, -RZ, R90.H1_H1 ;  /* 0x3000005aff5a7230 */ /* 0x000fe40000004100 */
[----:B------:R-:W-:Y:S01]  /*3c00*/  FFMA.FTZ R10, R87, R89, R92 ;  /* 0x00000059570a7223 */ /* 0x000fe2000001005c */
[----:B------:R-:W-:-:S02]  /*3c10*/  HADD2.F32 R87, -RZ, R88.H0_H0 ;  /* 0x20000058ff577230 */ /* 0x000fc40000004100 */
[-C--:B------:R-:W-:Y:S01]  /*3c20*/  FMUL.FTZ R93, R86, R91.reuse ;  /* 0x0000005b565d7220 */ /* 0x080fe20000410000 */
[C---:B------:R-:W-:Y:S01]  /*3c30*/  FMUL.FTZ R91, R12.reuse, R91 ;  /* 0x0000005b0c5b7220 */ /* 0x040fe20000410000 */
[----:B------:R-:W-:Y:S01]  /*3c40*/  HADD2.F32 R89, -RZ, R28.H1_H1 ;  /* 0x3000001cff597230 */ /* 0x000fe20000004100 */
[----:B------:R-:W-:Y:S01]  /*3c50*/  F2FP.F16.E4M3.UNPACK_B R92, R80.H1 ;  /* 0x00000050ff5c723e */ /* 0x000fe200030006ff */
[-C--:B------:R-:W-:Y:S01]  /*3c60*/  FFMA.FTZ R12, R12, R87.reuse, -R93 ;  /* 0x000000570c0c7223 */ /* 0x080fe2000001085d */
[----:B------:R-:W-:Y:S01]  /*3c70*/  FFMA.FTZ R28, R86, R87, R91 ;  /* 0x00000057561c7223 */ /* 0x000fe2000001005b */
[----:B------:R-:W-:Y:S02]  /*3c80*/  HADD2.F32 R84, -RZ, R84.H1_H1 ;  /* 0x30000054ff547230 */ /* 0x000fe40000004100 */
[----:B------:R-:W-:Y:S01]  /*3c90*/  FMUL.FTZ R87, R89, R90 ;  /* 0x0000005a59577220 */ /* 0x000fe20000410000 */
[----:B------:R-:W-:Y:S01]  /*3ca0*/  HADD2.F32 R86, -RZ, R88.H1_H1 ;  /* 0x30000058ff567230 */ /* 0x000fe20000004100 */
[----:B------:R-:W-:Y:S01]  /*3cb0*/  F2FP.F16.E4M3.UNPACK_B R88, R30.H1 ;  /* 0x0000001eff58723e */ /* 0x000fe200030006ff */
[----:B------:R-:W-:-:S02]  /*3cc0*/  HADD2.F32 R95, -RZ, R92.H0_H0 ;  /* 0x2000005cff5f7230 */ /* 0x000fc40000004100 */
[C---:B------:R-:W-:Y:S01]  /*3cd0*/  FMUL.FTZ R94, R84.reuse, R90 ;  /* 0x0000005a545e7220 */ /* 0x040fe20000410000 */
[----:B------:R-:W-:Y:S01]  /*3ce0*/  F2FP.F16.E4M3.UNPACK_B R91, R82.H1 ;  /* 0x00000052ff5b723e */ /* 0x000fe200030006ff */
[----:B------:R-:W-:Y:S01]  /*3cf0*/  FFMA.FTZ R87, R84, R86, -R87 ;  /* 0x0000005654577223 */ /* 0x000fe20000010857 */
[----:B------:R-:W-:Y:S01]  /*3d00*/  F2FP.F16.E4M3.UNPACK_B R84, R14.H1 ;  /* 0x0000000eff54723e */ /* 0x000fe200030006ff */
[----:B------:R-:W-:Y:S02]  /*3d10*/  HADD2.F32 R90, -RZ, R88.H0_H0 ;  /* 0x20000058ff5a7230 */ /* 0x000fe40000004100 */
[----:B------:R-:W-:Y:S01]  /*3d20*/  FFMA.FTZ R89, R89, R86, R94 ;  /* 0x0000005659597223 */ /* 0x000fe2000001005e */
[----:B------:R-:W-:Y:S01]  /*3d30*/  HADD2.F32 R93, -RZ, R91.H0_H0 ;  /* 0x2000005bff5d7230 */ /* 0x000fe20000004100 */
[----:B------:R-:W-:Y:S01]  /*3d40*/  F2FP.F16.E4M3.UNPACK_B R14, R14 ;  /* 0x0000000eff0e723e */ /* 0x000fe200020006ff */
[----:B------:R-:W-:Y:S02]  /*3d50*/  HADD2.F32 R86, -RZ, R84.H0_H0 ;  /* 0x20000054ff567230 */ /* 0x000fe40000004100 */
[----:B------:R-:W-:Y:S01]  /*3d60*/  FMUL.FTZ R99, R90, R95 ;  /* 0x0000005f5a637220 */ /* 0x000fe20000410000 */
[----:B------:R-:W-:Y:S01]  /*3d70*/  HADD2.F32 R97, -RZ, R92.H1_H1 ;  /* 0x3000005cff617230 */ /* 0x000fe20000004100 */
[----:B------:R-:W-:Y:S01]  /*3d80*/  F2FP.SATFINITE.E4M3.F32.PACK_AB_MERGE_C R9, R10, R9, RZ ;  /* 0x000000090a09723e */ /* 0x000fe200048070ff */
[----:B------:R-:W-:-:S02]  /*3d90*/  HADD2.F32 R88, -RZ, R88.H1_H1 ;  /* 0x30000058ff587230 */ /* 0x000fc40000004100 */
[C---:B------:R-:W-:Y:S01]  /*3da0*/  FMUL.FTZ R95, R86.reuse, R95 ;  /* 0x0000005f565f7220 */ /* 0x040fe20000410000 */
[----:B------:R-:W-:Y:S02]  /*3db0*/  HADD2.F32 R84, -RZ, R84.H1_H1 ;  /* 0x30000054ff547230 */ /* 0x000fe40000004100 */
[----:B------:R-:W-:Y:S01]  /*3dc0*/  FFMA.FTZ R92, R86, R93, -R99 ;  /* 0x0000005d565c7223 */ /* 0x000fe20000010863 */
[----:B------:R-:W-:Y:S02]  /*3dd0*/  HADD2.F32 R91, -RZ, R91.H1_H1 ;  /* 0x3000005bff5b7230 */ /* 0x000fe40000004100 */
[-C--:B------:R-:W-:Y:S01]  /*3de0*/  FMUL.FTZ R99, R88, R97.reuse ;  /* 0x0000006158637220 */ /* 0x080fe20000410000 */
[----:B------:R-:W-:Y:S01]  /*3df0*/  F2FP.F16.E4M3.UNPACK_B R86, R80 ;  /* 0x00000050ff56723e */ /* 0x000fe200020006ff */
[C---:B------:R-:W-:Y:S01]  /*3e00*/  FMUL.FTZ R97, R84.reuse, R97 ;  /* 0x0000006154617220 */ /* 0x040fe20000410000 */
[----:B------:R-:W-:Y:S01]  /*3e10*/  F2FP.F16.E4M3.UNPACK_B R80, R30 ;  /* 0x0000001eff50723e */ /* 0x000fe200020006ff */
[----:B------:R-:W-:Y:S01]  /*3e20*/  FFMA.FTZ R103, R84, R91, -R99 ;  /* 0x0000005b54677223 */ /* 0x000fe20000010863 */
[----:B------:R-:W-:Y:S01]  /*3e30*/  F2FP.F16.E4M3.UNPACK_B R84, R82 ;  /* 0x00000052ff54723e */ /* 0x000fe200020006ff */
[----:B------:R-:W-:Y:S01]  /*3e40*/  FFMA.FTZ R90, R90, R93, R95 ;  /* 0x0000005d5a5a7223 */ /* 0x000fe2000001005f */
[----:B------:R-:W-:Y:S01]  /*3e50*/  FFMA.FTZ R107, R88, R91, R97 ;  /* 0x0000005b586b7223 */ /* 0x000fe20000010061 */
[----:B------:R-:W-:Y:S01]  /*3e60*/  HADD2.F32 R82, -RZ, R80.H0_H0 ;  /* 0x20000050ff527230 */ /* 0x000fe20000004100 */
[----:B------:R-:W-:Y:S01]  /*3e70*/  F2FP.SATFINITE.E4M3.F32.PACK_AB_MERGE_C R8, R11, R8, RZ ;  /* 0x000000080b08723e */ /* 0x000fe200048070ff */
[--C-:B------:R-:W-:Y:S01]  /*3e80*/  HADD2.F32 R95, -RZ, R86.reuse.H0_H0 ;  /* 0x20000056ff5f7230 */ /* 0x100fe20000004100 */
[----:B------:R-:W-:Y:S01]  /*3e90*/  F2FP.F16.E4M3.UNPACK_B R10, R29 ;  /* 0x0000001dff0a723e */ /* 0x000fe200020006ff */
[----:B------:R-:W-:Y:S01]  /*3ea0*/  HADD2.F32 R97, -RZ, R86.H1_H1 ;  /* 0x30000056ff617230 */ /* 0x000fe20000004100 */
[----:B------:R-:W-:Y:S01]  /*3eb0*/  F2FP.F16.E4M3.UNPACK_B R11, R7 ;  /* 0x00000007ff0b723e */ /* 0x000fe200020006ff */
[----:B------:R-:W-:-:S02]  /*3ec0*/  HADD2.F32 R30, -RZ, R14.H0_H0 ;  /* 0x2000000eff1e7230 */ /* 0x000fc40000004100 */
[-C--:B------:R-:W-:Y:S01]  /*3ed0*/  FMUL.FTZ R99, R82, R95.reuse ;  /* 0x0000005f52637220 */ /* 0x080fe20000410000 */
[----:B------:R-:W-:Y:S01]  /*3ee0*/  HADD2.F32 R80, -RZ, R80.H1_H1 ;  /* 0x30000050ff507230 */ /* 0x000fe20000004100 */
[----:B------:R-:W-:Y:S01]  /*3ef0*/  F2FP.SATFINITE.E4M3.F32.PACK_AB_MERGE_C R28, R89, R28, R9 ;  /* 0x0000001c591c723e */ /* 0x000fe20004807009 */
[----:B------:R-:W-:Y:S02]  /*3f00*/  HADD2.F32 R14, -RZ, R14.H1_H1 ;  /* 0x3000000eff0e7230 */ /* 0x000fe40000004100 */
[----:B------:R-:W-:Y:S01]  /*3f10*/  FMUL.FTZ R95, R30, R95 ;  /* 0x0000005f1e5f7220 */ /* 0x000fe20000410000 */
[--C-:B------:R-:W-:Y:S02]  /*3f20*/  HADD2.F32 R91, -RZ, R84.reuse.H0_H0 ;  /* 0x20000054ff5b7230 */ /* 0x100fe40000004100 */
[-C--:B------:R-:W-:Y:S01]  /*3f30*/  FMUL.FTZ R101, R80, R97.reuse ;  /* 0x0000006150657220 */ /* 0x080fe20000410000 */
[----:B------:R-:W-:Y:S02]  /*3f40*/  HADD2.F32 R93, -RZ, R84.H1_H1 ;  /* 0x30000054ff5d7230 */ /* 0x000fe40000004100 */
[----:B------:R-:W-:Y:S01]  /*3f50*/  FMUL.FTZ R97, R14, R97 ;  /* 0x000000610e617220 */ /* 0x000fe20000410000 */
[----:B------:R-:W-:Y:S01]  /*3f60*/  F2FP.F16.E4M3.UNPACK_B R9, R13 ;  /* 0x0000000dff09723e */ /* 0x000fe200020006ff */
[-C--:B------:R-:W-:Y:S01]  /*3f70*/  FFMA.FTZ R99, R30, R91.reuse, -R99 ;  /* 0x0000005b1e637223 */ /* 0x080fe20000010863 */
[----:B------:R-:W-:Y:S01]  /*3f80*/  FFMA.FTZ R30, R82, R91, R95 ;  /* 0x0000005b521e7223 */ /* 0x000fe2000001005f */
[----:B------:R-:W-:Y:S01]  /*3f90*/  FFMA.FTZ R97, R80, R93, R97 ;  /* 0x0000005d50617223 */ /* 0x000fe20000010061 */
[----:B------:R-:W-:Y:S01]  /*3fa0*/  F2FP.SATFINITE.E4M3.F32.PACK_AB_MERGE_C R12, R87, R12, R8 ;  /* 0x0000000c570c723e */ /* 0x000fe20004807008 */
[----:B------:R-:W-:Y:S01]  /*3fb0*/  HADD2.F32 R80, -RZ, R10.H0_H0 ;  /* 0x2000000aff507230 */ /* 0x000fe20000004100 */
[----:B------:R-:W-:Y:S01]  /*3fc0*/  F2FP.F16.E4M3.UNPACK_B R82, R6 ;  /* 0x00000006ff52723e */ /* 0x000fe200020006ff */
[----:B------:R-:W-:Y:S01]  /*3fd0*/  HADD2.F32 R89, -RZ, R11.H0_H0 ;  /* 0x2000000bff597230 */ /* 0x000fe20000004100 */
[----:B------:R-:W-:Y:S01]  /*3fe0*/  F2FP.F16.E4M3.UNPACK_B R29, R29.H1 ;  /* 0x0000001dff1d723e */ /* 0x000fe200030006ff */
[----:B------:R-:W-:Y:S01]  /*3ff0*/  HADD2.F32 R8, -RZ, R9.H0_H0 ;  /* 0x20000009ff087230 */ /* 0x000fe20000004100 */
[----:B------:R-:W-:Y:S01]  /*4000*/  F2FP.F16.E4M3.UNPACK_B R13, R13.H1 ;  /* 0x0000000dff0d723e */ /* 0x000fe200030006ff */
[----:B------:R-:W-:-:S02]  /*4010*/  HADD2.F32 R87, -RZ, R82.H0_H0 ;  /* 0x20000052ff577230 */ /* 0x000fc40000004100 */
[-C--:B------:R-:W-:Y:S01]  /*4020*/  FMUL.FTZ R91, R80, R89.reuse ;  /* 0x00000059505b7220 */ /* 0x080fe20000410000 */
[----:B------:R-:W-:Y:S02]  /*4030*/  HADD2.F32 R84, -RZ, R11.H1_H1 ;  /* 0x3000000bff547230 */ /* 0x000fe40000004100 */
[C---:B------:R-:W-:Y:S01]  /*4040*/  FMUL.FTZ R89, R8.reuse, R89 ;  /* 0x0000005908597220 */ /* 0x040fe20000410000 */
[----:B------:R-:W-:Y:S02]  /*4050*/  HADD2.F32 R10, -RZ, R10.H1_H1 ;  /* 0x3000000aff0a7230 */ /* 0x000fe40000004100 */
[-C--:B------:R-:W-:Y:S01]  /*4060*/  FFMA.FTZ R8, R8, R87.reuse, -R91 ;  /* 0x0000005708087223 */ /* 0x080fe2000001085b */
[----:B------:R-:W-:Y:S02]  /*4070*/  HADD2.F32 R11, -RZ, R9.H1_H1 ;  /* 0x30000009ff0b7230 */ /* 0x000fe40000004100 */
[----:B------:R-:W-:Y:S01]  /*4080*/  FFMA.FTZ R9, R80, R87, R89 ;  /* 0x0000005750097223 */ /* 0x000fe20000010059 */
[----:B------:R-:W-:-:S02]  /*4090*/  HADD2.F32 R82, -RZ, R82.H1_H1 ;  /* 0x30000052ff527230 */ /* 0x000fc40000004100 */
[C---:B------:R-:W-:Y:S01]  /*40a0*/  FMUL.FTZ R80, R10.reuse, R84 ;  /* 0x000000540a507220 */ /* 0x040fe20000410000 */
[----:B------:R-:W-:Y:S01]  /*40b0*/  F2FP.F16.E4M3.UNPACK_B R6, R6.H1 ;  /* 0x00000006ff06723e */ /* 0x000fe200030006ff */
[C---:B------:R-:W-:Y:S01]  /*40c0*/  FMUL.FTZ R87, R11.reuse, R84 ;  /* 0x000000540b577220 */ /* 0x040fe20000410000 */
[----:B------:R-:W-:Y:S01]  /*40d0*/  F2FP.F16.E4M3.UNPACK_B R84, R7.H1 ;  /* 0x00000007ff54723e */ /* 0x000fe200030006ff */
[-C--:B------:R-:W-:Y:S01]  /*40e0*/  FFMA.FTZ R11, R11, R82.reuse, -R80 ;  /* 0x000000520b0b7223 */ /* 0x080fe20000010850 */
[----:B------:R-:W-:Y:S02]  /*40f0*/  HADD2.F32 R80, -RZ, R29.H0_H0 ;  /* 0x2000001dff507230 */ /* 0x000fe40000004100 */
[----:B------:R-:W-:Y:S01]  /*4100*/  FFMA.FTZ R10, R10, R82, R87 ;  /* 0x000000520a0a7223 */ /* 0x000fe20000010057 */
[----:B------:R-:W-:Y:S01]  /*4110*/  HADD2.F32 R7, -RZ, R13.H0_H0 ;  /* 0x2000000dff077230 */ /* 0x000fe20000004100 */
[----:B------:R-:W-:Y:S01]  /*4120*/  F2FP.SATFINITE.E4M3.F32.PACK_AB_MERGE_C R90, R107, R90, RZ ;  /* 0x0000005a6b5a723e */ /* 0x000fe200048070ff */
[----:B------:R-:W-:Y:S01]  /*4130*/  HADD2.F32 R86, -RZ, R84.H0_H0 ;  /* 0x20000054ff567230 */ /* 0x000fe20000004100 */
[----:B------:R-:W-:Y:S01]  /*4140*/  F2FP.F16.E4M3.UNPACK_B R91, R4.H1 ;  /* 0x00000004ff5b723e */ /* 0x000fe200030006ff */
[----:B------:R-:W-:Y:S01]  /*4150*/  HADD2.F32 R82, -RZ, R29.H1_H1 ;  /* 0x3000001dff527230 */ /* 0x000fe20000004100 */
[----:B------:R-:W-:Y:S01]  /*4160*/  F2FP.SATFINITE.E4M3.F32.PACK_AB_MERGE_C R30, R97, R30, R90 ;  /* 0x0000001e611e723e */ /* 0x000fe2000480705a */
[----:B------:R-:W-:-:S02]  /*4170*/  HADD2.F32 R29, -RZ, R6.H0_H0 ;  /* 0x20000006ff1d7230 */ /* 0x000fc40000004100 */
[-C--:B------:R-:W-:Y:S01]  /*4180*/  FMUL.FTZ R88, R80, R86.reuse ;  /* 0x0000005650587220 */ /* 0x080fe20000410000 */
[----:B------:R-:W-:Y:S02]  /*4190*/  HADD2.F32 R13, -RZ, R13.H1_H1 ;  /* 0x3000000dff0d7230 */ /* 0x000fe40000004100 */
[C---:B------:R-:W-:Y:S01]  /*41a0*/  FMUL.FTZ R87, R7.reuse, R86 ;  /* 0x0000005607577220 */ /* 0x040fe20000410000 */
[----:B------:R-:W-:Y:S02]  /*41b0*/  HADD2.F32 R84, -RZ, R84.H1_H1 ;  /* 0x30000054ff547230 */ /* 0x000fe40000004100 */
[----:B------:R-:W-:Y:S01]  /*41c0*/  FFMA.FTZ R14, R14, R93, -R101 ;  /* 0x0000005d0e0e7223 */ /* 0x000fe20000010865 */
[----:B------:R-:W-:Y:S02]  /*41d0*/  HADD2.F32 R86, -RZ, R6.H1_H1 ;  /* 0x30000006ff567230 */ /* 0x000fe40000004100 */
[-C--:B------:R-:W-:Y:S01]  /*41e0*/  FFMA.FTZ R6, R7, R29.reuse, -R88 ;  /* 0x0000001d07067223 */ /* 0x080fe20000010858 */
[----:B------:R-:W-:Y:S01]  /*41f0*/  FFMA.FTZ R7, R80, R29, R87 ;  /* 0x0000001d50077223 */ /* 0x000fe20000010057 */
[-C--:B------:R-:W-:Y:S01]  /*4200*/  FMUL.FTZ R87, R13, R84.reuse ;  /* 0x000000540d577220 */ /* 0x080fe20000410000 */
[----:B------:R-:W-:Y:S01]  /*4210*/  FMUL.FTZ R90, R82, R84 ;  /* 0x00000054525a7220 */ /* 0x000fe20000410000 */
[----:B------:R-:W-:Y:S01]  /*4220*/  F2FP.F16.E4M3.UNPACK_B R29, R15 ;  /* 0x0000000fff1d723e */ /* 0x000fe200020006ff */
[----:B------:R-:W-:-:S02]  /*4230*/  HADD2.F32 R93, -RZ, R91.H0_H0 ;  /* 0x2000005bff5d7230 */ /* 0x000fc40000004100 */
[-C--:B------:R-:W-:Y:S01]  /*4240*/  FFMA.FTZ R94, R82, R86.reuse, R87 ;  /* 0x00000056525e7223 */ /* 0x080fe20000010057 */
[----:B------:R-:W-:Y:S01]  /*4250*/  F2FP.F16.E4M3.UNPACK_B R82, R31.H1 ;  /* 0x0000001fff52723e */ /* 0x000fe200030006ff */
[----:B------:R-:W-:Y:S01]  /*4260*/  FFMA.FTZ R13, R13, R86, -R90 ;  /* 0x000000560d0d7223 */ /* 0x000fe2000001085a */
[----:B------:R-:W-:Y:S01]  /*4270*/  F2FP.F16.E4M3.UNPACK_B R87, R5 ;  /* 0x00000005ff57723e */ /* 0x000fe200020006ff */
[----:B------:R-:W-:Y:S01]  /*4280*/  HADD2.F32 R91, -RZ, R91.H1_H1 ;  /* 0x3000005bff5b7230 */ /* 0x000fe20000004100 */
[----:B------:R-:W-:Y:S02]  /*4290*/  F2FP.F16.E4M3.UNPACK_B R15, R15.H1 ;  /* 0x0000000fff0f723e */ /* 0x000fe400030006ff */
[----:B------:R-:W-:Y:S01]  /*42a0*/  F2FP.F16.E4M3.UNPACK_B R90, R4 ;  /* 0x00000004ff5a723e */ /* 0x000fe200020006ff */
[--C-:B------:R-:W-:Y:S01]  /*42b0*/  HADD2.F32 R4, -RZ, R82.reuse.H0_H0 ;  /* 0x20000052ff047230 */ /* 0x100fe20000004100 */
[----:B------:R-:W-:Y:S01]  /*42c0*/  F2FP.F16.E4M3.UNPACK_B R5, R5.H1 ;  /* 0x00000005ff05723e */ /* 0x000fe200030006ff */
[----:B------:R-:W-:Y:S01]  /*42d0*/  HADD2.F32 R80, -RZ, R15.H0_H0 ;  /* 0x2000000fff507230 */ /* 0x000fe20000004100 */
[----:B------:R-:W-:Y:S01]  /*42e0*/  F2FP.SATFINITE.E4M3.F32.PACK_AB_MERGE_C R92, R103, R92, RZ ;  /* 0x0000005c675c723e */ /* 0x000fe200048070ff */
[----:B------:R-:W-:Y:S01]  /*42f0*/  HADD2.F32 R82, -RZ, R82.H1_H1 ;  /* 0x30000052ff527230 */ /* 0x000fe20000004100 */
[----:B------:R-:W-:Y:S01]  /*4300*/  F2FP.F16.E4M3.UNPACK_B R84, R31 ;  /* 0x0000001fff54723e */ /* 0x000fe200020006ff */
[----:B------:R-:W-:Y:S01]  /*4310*/  HADD2.F32 R89, -RZ, R5.H0_H0 ;  /* 0x20000005ff597230 */ /* 0x000fe20000004100 */
[----:B------:R-:W-:Y:S01]  /*4320*/  F2FP.SATFINITE.E4M3.F32.PACK_AB_MERGE_C R14, R14, R99, R92 ;  /* 0x000000630e0e723e */ /* 0x000fe2000480705c */
[----:B------:R-:W-:-:S02]  /*4330*/  HADD2.F32 R92, -RZ, R90.H0_H0 ;  /* 0x2000005aff5c7230 */ /* 0x000fc40000004100 */
[-C--:B------:R-:W-:Y:S01]  /*4340*/  FMUL.FTZ R97, R4, R93.reuse ;  /* 0x0000005d04617220 */ /* 0x080fe20000410000 */
[----:B------:R-:W-:Y:S02]  /*4350*/  HADD2.F32 R86, -RZ, R84.H0_H0 ;  /* 0x20000054ff567230 */ /* 0x000fe40000004100 */
[C---:B------:R-:W-:Y:S01]  /*4360*/  FMUL.FTZ R93, R80.reuse, R93 ;  /* 0x0000005d505d7220 */ /* 0x040fe20000410000 */
[----:B------:R-:W-:Y:S02]  /*4370*/  HADD2.F32 R15, -RZ, R15.H1_H1 ;  /* 0x3000000fff0f7230 */ /* 0x000fe40000004100 */
[----:B------:R-:W-:Y:S01]  /*4380*/  FFMA.FTZ R97, R80, R89, -R97 ;  /* 0x0000005950617223 */ /* 0x000fe20000010861 */
[----:B------:R-:W-:Y:S02]  /*4390*/  HADD2.F32 R31, -RZ, R29.H0_H0 ;  /* 0x2000001dff1f7230 */ /* 0x000fe40000004100 */
[----:B------:R-:W-:Y:S01]  /*43a0*/  FMUL.FTZ R96, R86, R92 ;  /* 0x0000005c56607220 */ /* 0x000fe20000410000 */
[----:B------:R-:W-:-:S02]  /*43b0*/  HADD2.F32 R88, -RZ, R87.H0_H0 ;  /* 0x20000057ff587230 */ /* 0x000fc40000004100 */
[-C--:B------:R-:W-:Y:S01]  /*43c0*/  FMUL.FTZ R80, R82, R91.reuse ;  /* 0x0000005b52507220 */ /* 0x080fe20000410000 */
[----:B------:R-:W-:Y:S02]  /*43d0*/  HADD2.F32 R84, -RZ, R84.H1_H1 ;  /* 0x30000054ff547230 */ /* 0x000fe40000004100 */
[----:B------:R-:W-:Y:S01]  /*43e0*/  FMUL.FTZ R91, R15, R91 ;  /* 0x0000005b0f5b7220 */ /* 0x000fe20000410000 */
[----:B------:R-:W-:Y:S02]  /*43f0*/  HADD2.F32 R90, -RZ, R90.H1_H1 ;  /* 0x3000005aff5a7230 */ /* 0x000fe40000004100 */
[----:B------:R-:W-:Y:S01]  /*4400*/  FFMA.FTZ R93, R4, R89, R93 ;  /* 0x00000059045d7223 */ /* 0x000fe2000001005d */
[----:B------:R-:W-:Y:S02]  /*4410*/  HADD2.F32 R5, -RZ, R5.H1_H1 ;  /* 0x30000005ff057230 */ /* 0x000fe40000004100 */
[----:B------:R-:W-:Y:S01]  /*4420*/  FMUL.FTZ R95, R31, R92 ;  /* 0x0000005c1f5f7220 */ /* 0x000fe20000410000 */
[----:B------:R-:W-:-:S02]  /*4430*/  HADD2.F32 R29, -RZ, R29.H1_H1 ;  /* 0x3000001dff1d7230 */ /* 0x000fc40000004100 */
[----:B------:R-:W-:Y:S01]  /*4440*/  FFMA.FTZ R96, R31, R88, -R96 ;  /* 0x000000581f607223 */ /* 0x000fe20000010860 */
[----:B------:R-:W-:Y:S02]  /*4450*/  HADD2.F32 R87, -RZ, R87.H1_H1 ;  /* 0x30000057ff577230 */ /* 0x000fe40000004100 */
[-C--:B------:R-:W-:Y:S01]  /*4460*/  FMUL.FTZ R4, R84, R90.reuse ;  /* 0x0000005a54047220 */ /* 0x080fe20000410000 */
[-C--:B------:R-:W-:Y:S01]  /*4470*/  FFMA.FTZ R80, R15, R5.reuse, -R80 ;  /* 0x000000050f507223 */ /* 0x080fe20000010850 */
[C---:B------:R-:W-:Y:S01]  /*4480*/  FMUL.FTZ R31, R29.reuse, R90 ;  /* 0x0000005a1d1f7220 */ /* 0x040fe20000410000 */
[----:B------:R-:W-:Y:S01]  /*4490*/  FFMA.FTZ R82, R82, R5, R91 ;  /* 0x0000000552527223 */ /* 0x000fe2000001005b */
[-C--:B------:R-:W-:Y:S01]  /*44a0*/  FFMA.FTZ R29, R29, R87.reuse, -R4 ;  /* 0x000000571d1d7223 */ /* 0x080fe20000010804 */
[----:B------:R-:W-:Y:S01]  /*44b0*/  FFMA.FTZ R95, R86, R88, R95 ;  /* 0x00000058565f7223 */ /* 0x000fe2000001005f */
[----:B------:R-:W-:Y:S01]  /*44c0*/  FFMA.FTZ R84, R84, R87, R31 ;  /* 0x0000005754547223 */ /* 0x000fe2000001001f */
[----:B------:R-:W-:-:S02]  /*44d0*/  F2FP.SATFINITE.E4M3.F32.PACK_AB_MERGE_C R80, R80, R97, RZ ;  /* 0x000000615050723e */ /* 0x000fc400048070ff */
[----:B------:R-:W-:Y:S02]  /*44e0*/  F2FP.SATFINITE.E4M3.F32.PACK_AB_MERGE_C R6, R13, R6, RZ ;  /* 0x000000060d06723e */ /* 0x000fe400048070ff */
[----:B------:R-:W-:Y:S02]  /*44f0*/  F2FP.SATFINITE.E4M3.F32.PACK_AB_MERGE_C R7, R94, R7, RZ ;  /* 0x000000075e07723e */ /* 0x000fe400048070ff */
[----:B------:R-:W-:Y:S02]  /*4500*/  F2FP.SATFINITE.E4M3.F32.PACK_AB_MERGE_C R82, R82, R93, RZ ;  /* 0x0000005d5252723e */ /* 0x000fe400048070ff */
[----:B------:R-:W-:Y:S02]  /*4510*/  F2FP.SATFINITE.E4M3.F32.PACK_AB_MERGE_C R15, R29, R96, R80 ;  /* 0x000000601d0f723e */ /* 0x000fe40004807050 */
[----:B------:R-:W-:Y:S02]  /*4520*/  F2FP.SATFINITE.E4M3.F32.PACK_AB_MERGE_C R13, R11, R8, R6 ;  /* 0x000000080b0d723e */ /* 0x000fe40004807006 */
[----:B------:R-:W-:-:S02]  /*4530*/  F2FP.SATFINITE.E4M3.F32.PACK_AB_MERGE_C R29, R10, R9, R7 ;  /* 0x000000090a1d723e */ /* 0x000fc40004807007 */
[----:B------:R-:W-:-:S07]  /*4540*/  F2FP.SATFINITE.E4M3.F32.PACK_AB_MERGE_C R31, R84, R95, R82 ;  /* 0x0000005f541f723e */ /* 0x000fce0004807052 */
.L_x_313:
[----:B------:R-:W-:Y:S05]  /*4550*/  BSYNC B1 ;  /* 0x0000000000017941 */ /* 0x000fea0003800000 */
.L_x_312:
[----:B0-----:R3:W-:Y:S01]  /*4560*/  STG.E.128 desc[UR42][R70.64], R12 ;  /* 0x0000000c46007986 */ /* 0x0017e2000c101d2a */
[----:B------:R-:W-:-:S13]  /*4570*/  ISETP.GE.AND P5, PT, R85, R81, PT ;  /* 0x000000515500720c */ /* 0x000fda0003fa6270 */
[----:B------:R-:W-:Y:S05]  /*4580*/  @P5 BRA `(.L_x_302) ;  /* 0x0000000000645947 */ /* 0x000fea0003800000 */
[--C-:B------:R-:W-:Y:S02]  /*4590*/  SHF.R.S32.HI R4, RZ, 0x1f, R85.reuse ;  /* 0x0000001fff047819 */ /* 0x100fe40000011455 */
[----:B------:R-:W-:-:S04]  /*45a0*/  IADD3 R69, P5, P6, R54, R68, R85 ;  /* 0x0000004436457210 */ /* 0x000fc80007ebe055 */
[----:B------:R-:W-:Y:S02]  /*45b0*/  IADD3.X R4, R0, R83, R4, P5, P6 ;  /* 0x0000005300047210 */ /* 0x000fe40002fec404 */
[----:B------:R-:W-:-:S05]  /*45c0*/  IADD3 R66, P5, R69, R66, RZ ;  /* 0x0000004245427210 */ /* 0x000fca0007fbe0ff */
[----:B------:R-:W-:-:S05]  /*45d0*/  IMAD.X R67, R4, 0x1, R67, P5 ;  /* 0x0000000104437824 */ /* 0x000fca00028e0643 */
[----:B--2---:R4:W-:Y:S01]  /*45e0*/  STG.E.128 desc[UR42][R66.64], R28 ;  /* 0x0000001c42007986 */ /* 0x0049e2000c101d2a */
[----:B------:R-:W-:Y:S05]  /*45f0*/  BRA `(.L_x_302) ;  /* 0x0000000000487947 */ /* 0x000fea0003800000 */
.L_x_295:
[----:B------:R-:W-:-:S06]  /*4600*/  UISETP.NE.AND UP0, UPT, UR36, 0x3, UPT ;  /* 0x000000032400788c */ /* 0x000fcc000bf05270 */
[----:B------:R-:W-:-:S13]  /*4610*/  PLOP3.LUT P0, PT, PT, PT, UP0, 0x80, 0x0 ;  /* 0x000000000000781c */ /* 0x000fda0003f0f008 */
[----:B------:R-:W-:Y:S05]  /*4620*/  @!P0 BRA `(.L_x_314) ;  /* 0x0000000000048947 */ /* 0x000fea0003800000 */
[----:B------:R-:W-:Y:S01]  /*4630*/  BPT.TRAP 0x1 ;  /* 0x000000040000795c */ /* 0x000fe20000300000 */
.L_x_314:
[----:B------:R-:W-:Y:S01]  /*4640*/  IMAD R78, R17, 0x8, R16 ;  /* 0x00000008114e7824 */ /* 0x000fe200078e0210 */
[----:B------:R-:W-:Y:S01]  /*4650*/  SHF.L.U32 R79, R156, 0x1f, RZ ;  /* 0x0000001f9c4f7819 */ /* 0x000fe200000006ff */
[----:B------:R-:W-:Y:S01]  /*4660*/  IMAD R4, R2, -0xa0, R33 ;  /* 0xffffff6002047824 */ /* 0x000fe200078e0221 */
[----:B------:R-:W-:Y:S02]  /*4670*/  BSSY B1, `(.L_x_315) ;  /* 0x0000004000017945 */ /* 0x000fe40003800000 */
[----:B------:R-:W0:Y:S02]  /*4680*/  SYNCS.PHASECHK.TRANS64.TRYWAIT P1, [R78+URZ+0x13290], R79 ;  /* 0x0132904f4e0075a7 */ /* 0x000e24000802017f */
[----:B------:R-:W-:Y:S01]  /*4690*/  VIMNMX R4, R4, 0xa0, PT ;  /* 0x000000a004047848 */ /* 0x000fe20003fe0100 */
[----:B0-----:R-:W-:Y:S06]  /*46a0*/  @!P1 BRA `(.L_x_316) ;  /* 0x0000010c00949947 */ /* 0x001fec0003800000 */
.L_x_520:
[----:B------:R-:W-:Y:S05]  /*46b0*/  BSYNC B1 ;  /* 0x0000000000017941 */ /* 0x000fea0003800000 */
.L_x_315:
[----:B------:R-:W-:-:S13]  /*46c0*/  ISETP.GE.AND P1, PT, R23, R4, PT ;  /* 0x000000041700720c */ /* 0x000fda0003f26270 */
[----:B------:R-:W-:Y:S05]  /*46d0*/  @P1 BRA `(.L_x_302) ;  /* 0x0000000000101947 */ /* 0x000fea0003800000 */
[----:B------:R-:W1:Y:S04]  /*46e0*/  @!P3 LDS.128 R4, [R77+0xe000] ;  /* 0x00e000004d04b984 */ /* 0x000e680000000c00 */
[----:B------:R-:W2:Y:S04]  /*46f0*/  @!P2 LDS.128 R8, [R76+0xe000] ;  /* 0x00e000004c08a984 */ /* 0x000ea80000000c00 */
[----:B-1----:R1:W-:Y:S04]  /*4700*/  @!P3 STG.E.128 desc[UR42][R12.64], R4 ;  /* 0x000000040c00b986 */ /* 0x0023e8000c101d2a */
[----:B--2---:R1:W-:Y:S02]  /*4710*/  @!P2 STG.E.128 desc[UR42][R12.64+0x20], R8 ;  /* 0x000020080c00a986 */ /* 0x0043e4000c101d2a */
.L_x_302:
[----:B------:R-:W-:Y:S05]  /*4720*/  BSYNC B0 ;  /* 0x0000000000007941 */ /* 0x000fea0003800000 */
.L_x_294:
[----:B012---:R-:W0:Y:S01]  /*4730*/  S2R R4, SR_TID.X ;  /* 0x0000000000047919 */ /* 0x007e220000002100 */
[----:B------:R-:W-:Y:S01]  /*4740*/  @!PT LDS RZ, [RZ] ;  /* 0x00000000fffff984 */ /* 0x000fe20000000800 */
[----:B------:R-:W-:Y:S01]  /*4750*/  @!PT LDS RZ, [RZ] ;  /* 0x00000000fffff984 */ /* 0x000fe20000000800 */
[----:B------:R-:W-:Y:S01]  /*4760*/  @!PT LDS RZ, [RZ] ;  /* 0x00000000fffff984 */ /* 0x000fe20000000800 */
[----:B------:R-:W-:Y:S01]  /*4770*/  @!PT LDS RZ, [RZ] ;  /* 0x00000000fffff984 */ /* 0x000fe20000000800 */
[----:B------:R1:W-:Y:S06]  /*4780*/  MEMBAR.ALL.CTA ;  /* 0x0000000000007992 */ /* 0x0003ec0000008000 */
[----:B-1----:R-:W1:Y:S01]  /*4790*/  FENCE.VIEW.ASYNC.S ;  /* 0x00000000000073c6 */ /* 0x002e620000000000 */
[----:B------:R-:W-:Y:S05]  /*47a0*/  WARPSYNC.ALL ;  /* 0x0000000000007948 */ /* 0x000fea0003800000 */
[----:B------:R-:W-:Y:S01]  /*47b0*/  BSSY B0, `(.L_x_317) ;  /* 0x0000009000007945 */ /* 0x000fe20003800000 */
[----:B0-----:R-:W-:Y:S01]  /*47c0*/  LOP3.LUT R4, R4, 0x7f, RZ, 0xc0, !PT ;  /* 0x0000007f04047812 */ /* 0x001fe200078ec0ff */
[----:B-1----:R0:W-:Y:S03]  /*47d0*/  BAR.SYNC.DEFER_BLOCKING R35, 0x80 ;  /* 0x000200230000751d */ /* 0x0021e60000010000 */
[----:B------:R-:W-:-:S13]  /*47e0*/  ISETP.NE.AND P5, PT, R4, RZ, PT ;  /* 0x000000ff0400720c */ /* 0x000fda0003fa5270 */
[----:B------:R-:W-:-:S05]  /*47f0*/  @!P5 VIADD R4, R78, 0x132a0 ;  /* 0x000132a04e04d836 */ /* 0x000fca0000000000 */
[----:B------:R-:W-:-:S04]  /*4800*/  @!P5 PRMT R4, RZ, 0x654, R4 ;  /* 0x00000654ff04d816 */ /* 0x000fc80000000004 */
[----:B------:R0:W-:Y:S01]  /*4810*/  @!P5 SYNCS.ARRIVE.TRANS64.RED.A1T0 RZ, [R4+URZ], RZ ;  /* 0x000000ff04ffd9a7 */ /* 0x0001e2000810043f */
[----:B------:R-:W-:Y:S05]  /*4820*/  @!P0 BRA `(.L_x_318) ;  /* 0x0000000000048947 */ /* 0x000fea0003800000 */
[----:B------:R-:W-:Y:S01]  /*4830*/  BPT.TRAP 0x1 ;  /* 0x000000040000795c */ /* 0x000fe20000300000 */
.L_x_318:
[----:B------:R-:W-:Y:S05]  /*4840*/  BSYNC B0 ;  /* 0x0000000000007941 */ /* 0x000fea0003800000 */
.L_x_317:
[----:B------:R-:W1:Y:S01]  /*4850*/  SYNCS.PHASECHK.TRANS64.TRYWAIT P0, [R78+URZ+0x132b0], R79 ;  /* 0x0132b04f4e0075a7 */ /* 0x000e62000800017f */
[----:B------:R-:W-:Y:S04]  /*4860*/  BSSY B0, `(.L_x_319) ;  /* 0x0000002000007945 */ /* 0x000fe80003800000 */
[----:B-1----:R-:W-:Y:S05]  /*4870*/  @!P0 BRA `(.L_x_320) ;  /* 0x0000010c00348947 */ /* 0x002fea0003800000 */
.L_x_521:
[----:B------:R-:W-:Y:S05]  /*4880*/  BSYNC B0 ;  /* 0x0000000000007941 */ /* 0x000fea0003800000 */
.L_x_319:
[----:B------:R-:W-:Y:S04]  /*4890*/  BSSY B0, `(.L_x_321) ;  /* 0x0000013000007945 */ /* 0x000fe80003800000 */
[----:B------:R-:W-:Y:S05]  /*48a0*/  @P1 BRA `(.L_x_322) ;  /* 0x0000000000441947 */ /* 0x000fea0003800000 */
[----:B0-----:R-:W-:Y:S01]  /*48b0*/  IMAD.WIDE R4, R2, 0xa0, R56 ;  /* 0x000000a002047825 */ /* 0x001fe200078e0238 */
[----:B------:R-:W-:Y:S01]  /*48c0*/  ULDC.64 UR4, c[0x0][0x318] ;  /* 0x0000c60000047ab9 */ /* 0x000fe20000000a00 */
[----:B------:R-:W-:Y:S02]  /*48d0*/  ULDC.64 UR6, c[0x0][0x308] ;  /* 0x0000c20000067ab9 */ /* 0x000fe40000000a00 */
[----:B------:R-:W-:Y:S02]  /*48e0*/  IMAD.MOV.U32 R6, RZ, RZ, R50 ;  /* 0x000000ffff067224 */ /* 0x000fe400078e0032 */
[----:B------:R-:W-:Y:S02]  /*48f0*/  IMAD.MOV.U32 R7, RZ, RZ, R75 ;  /* 0x000000ffff077224 */ /* 0x000fe400078e004b */
[----:B------:R-:W-:Y:S02]  /*4900*/  IMAD R5, R5, UR4, RZ ;  /* 0x0000000405057c24 */ /* 0x000fe4000f8e02ff */
[----:B------:R-:W-:Y:S01]  /*4910*/  IMAD.WIDE.U32 R6, R4, UR4, R6 ;  /* 0x0000000404067c25 */ /* 0x000fe2000f8e0006 */
[----:B------:R-:W-:-:S03]  /*4920*/  ULDC UR4, c[0x0][0x2e4] ;  /* 0x0000b90000047ab9 */ /* 0x000fc60000000800 */
[----:B------:R-:W-:Y:S01]  /*4930*/  IMAD R5, R4, UR5, R5 ;  /* 0x0000000504057c24 */ /* 0x000fe2000f8e0205 */
[----:B------:R-:W-:-:S04]  /*4940*/  IADD3 R8, P0, R6, UR6, RZ ;  /* 0x0000000606087c10 */ /* 0x000fc8000ff1e0ff */
[----:B------:R-:W-:Y:S02]  /*4950*/  IADD3.X R9, R7, UR7, R5, P0, !PT ;  /* 0x0000000707097c10 */ /* 0x000fe400087fe405 */
[----:B------:R-:W-:-:S13]  /*4960*/  ISETP.GE.AND P0, PT, R18, UR4, PT ;  /* 0x0000000412007c0c */ /* 0x000fda000bf06270 */
[----:B------:R-:W0:Y:S04]  /*4970*/  @!P0 LDS.128 R4, [R77+0x6000] ;  /* 0x006000004d048984 */ /* 0x000e280000000c00 */
[----:B0-----:R-:W-:Y:S01]  /*4980*/  @!P0 STG.E.128 desc[UR42][R8.64], R4 ;  /* 0x0000000408008986 */ /* 0x001fe2000c101d2a */
[----:B------:R-:W-:-:S13]  /*4990*/  ISETP.GE.AND P0, PT, R34, UR4, PT ;  /* 0x0000000422007c0c */ /* 0x000fda000bf06270 */
[----:B------:R-:W0:Y:S04]  /*49a0*/  @!P0 LDS.128 R4, [R76+0x6000] ;  /* 0x006000004c048984 */ /* 0x000e280000000c00 */
[----:B0-----:R2:W-:Y:S02]  /*49b0*/  @!P0 STG.E.128 desc[UR42][R8.64+0x20], R4 ;  /* 0x0000200408008986 */ /* 0x0015e4000c101d2a */
.L_x_322:
[----:B------:R-:W-:Y:S05]  /*49c0*/  BSYNC B0 ;  /* 0x0000000000007941 */ /* 0x000fea0003800000 */
.L_x_321:
[----:B------:R-:W-:Y:S01]  /*49d0*/  @!PT LDS RZ, [RZ] ;  /* 0x00000000fffff984 */ /* 0x000fe20000000800 */
[----:B------:R-:W-:Y:S01]  /*49e0*/  @!PT LDS RZ, [RZ] ;  /* 0x00000000fffff984 */ /* 0x000fe20000000800 */
[----:B------:R-:W-:Y:S01]  /*49f0*/  @!PT LDS RZ, [RZ] ;  /* 0x00000000fffff984 */ /* 0x000fe20000000800 */
[----:B------:R-:W-:Y:S01]  /*4a00*/  @!PT LDS RZ, [RZ] ;  /* 0x00000000fffff984 */ /* 0x000fe20000000800 */
[----:B------:R5:W-:Y:S06]  /*4a10*/  MEMBAR.ALL.CTA ;  /* 0x0000000000007992 */ /* 0x000bec0000008000 */
[----:B-----5:R-:W5:Y:S02]  /*4a20*/  FENCE.VIEW.ASYNC.S ;  /* 0x00000000000073c6 */ /* 0x020f640000000000 */
[----:B-----5:R0:W-:Y:S01]  /*4a30*/  BAR.SYNC.DEFER_BLOCKING R35, 0x80 ;  /* 0x000200230000751d */ /* 0x0201e20000010000 */
[----:B------:R-:W-:Y:S01]  /*4a40*/  LOP3.LUT P6, RZ, R22, 0x2, RZ, 0xc0, !PT ;  /* 0x0000000216ff7812 */ /* 0x000fe200078cc0ff */
[----:B-1----:R-:W-:Y:S01]  /*4a50*/  @!P5 VIADD R78, R78, 0x132c0 ;  /* 0x000132c04e4ed836 */ /* 0x002fe20000000000 */
[----:B------:R-:W-:-:S02]  /*4a60*/  IADD3 R17, R17, 0x1, RZ ;  /* 0x0000000111117810 */ /* 0x000fc40007ffe0ff */
[----:B------:R-:W-:Y:S02]  /*4a70*/  PLOP3.LUT P0, PT, PT, PT, PT, 0x8, 0x0 ;  /* 0x000000000000781c */ /* 0x000fe40003f0e170 */
[C---:B------:R-:W-:Y:S02]  /*4a80*/  ISETP.NE.AND P1, PT, R17.reuse, 0x2, PT ;  /* 0x000000021100780c */ /* 0x040fe40003f25270 */
[----:B------:R-:W-:Y:S02]  /*4a90*/  @!P5 PRMT R78, RZ, 0x654, R78 ;  /* 0x00000654ff4ed816 */ /* 0x000fe4000000004e */
[----:B--2---:R-:W-:Y:S02]  /*4aa0*/  SEL R5, RZ, 0x1, P1 ;  /* 0x00000001ff057807 */ /* 0x004fe40000800000 */
[----:B------:R-:W-:Y:S02]  /*4ab0*/  SEL R17, R17, RZ, P1 ;  /* 0x000000ff11117207 */ /* 0x000fe40000800000 */
[----:B------:R-:W-:Y:S01]  /*4ac0*/  LOP3.LUT R156, R156, R5, RZ, 0x3c, !PT ;  /* 0x000000059c9c7212 */ /* 0x000fe200078e3cff */
[----:B------:R0:W-:Y:S01]  /*4ad0*/  @!P5 SYNCS.ARRIVE.TRANS64.RED.A1T0 RZ, [R78+URZ], RZ ;  /* 0x000000ff4effd9a7 */ /* 0x0001e2000810043f */
[----:B------:R-:W-:Y:S05]  /*4ae0*/  @P6 BRA `(.L_x_323) ;  /* 0xffffffd400906947 */ /* 0x000fea000383ffff */
.L_x_289:
[----:B------:R-:W1:Y:S01]  /*4af0*/  LDC R0, c[0x0][0x428] ;  /* 0x00010a00ff007b82 */ /* 0x000e620000000800 */
[----:B0-----:R-:W-:Y:S01]  /*4b00*/  IMAD.MOV.U32 R35, RZ, RZ, R26 ;  /* 0x000000ffff237224 */ /* 0x001fe200078e001a */
[----:B------:R-:W-:Y:S01]  /*4b10*/  BSSY B0, `(.L_x_324) ;  /* 0x000001e000007945 */ /* 0x000fe20003800000 */
[----:B------:R-:W-:Y:S01]  /*4b20*/  ISETP.GE.AND P2, PT, R105, 0x1, PT ;  /* 0x000000016900780c */ /* 0x000fe20003f46270 */
[----:B------:R-:W-:Y:S01]  /*4b30*/  IMAD.MOV.U32 R55, RZ, RZ, RZ ;  /* 0x000000ffff377224 */ /* 0x000fe200078e00ff */
[----:B------:R-:W-:Y:S02]  /*4b40*/  PLOP3.LUT P1, PT, PT, PT, PT, 0x80, 0x0 ;  /* 0x000000000000781c */ /* 0x000fe40003f2f070 */
[----:B------:R-:W-:Y:S02]  /*4b50*/  CS2R R6, SRZ ;  /* 0x0000000000067805 */ /* 0x000fe4000001ff00 */
[----:B------:R-:W-:Y:S02]  /*4b60*/  CS2R R8, SRZ ;  /* 0x0000000000087805 */ /* 0x000fe4000001ff00 */
[----:B------:R-:W-:-:S02]  /*4b70*/  CS2R R10, SRZ ;  /* 0x00000000000a7805 */ /* 0x000fc4000001ff00 */
[----:B---3--:R-:W-:Y:S02]  /*4b80*/  CS2R R12, SRZ ;  /* 0x00000000000c7805 */ /* 0x008fe4000001ff00 */
[----:B------:R-:W-:Y:S02]  /*4b90*/  CS2R R14, SRZ ;  /* 0x00000000000e7805 */ /* 0x000fe4000001ff00 */
[----:B------:R-:W-:Y:S02]  /*4ba0*/  CS2R R20, SRZ ;  /* 0x0000000000147805 */ /* 0x000fe4000001ff00 */
[----:B----4-:R-:W-:Y:S02]  /*4bb0*/  CS2R R28, SRZ ;  /* 0x00000000001c7805 */ /* 0x010fe4000001ff00 */
[----:B------:R-:W-:Y:S02]  /*4bc0*/  CS2R R32, SRZ ;  /* 0x0000000000207805 */ /* 0x000fe4000001ff00 */
[----:B------:R-:W-:-:S02]  /*4bd0*/  CS2R R30, SRZ ;  /* 0x00000000001e7805 */ /* 0x000fc4000001ff00 */
[----:B------:R-:W-:Y:S01]  /*4be0*/  CS2R R56, SRZ ;  /* 0x0000000000387805 */ /* 0x000fe2000001ff00 */
[----:B------:R-:W-:Y:S01]  /*4bf0*/  IMAD.MOV.U32 R34, RZ, RZ, RZ ;  /* 0x000000ffff227224 */ /* 0x000fe200078e00ff */
[----:B------:R-:W-:Y:S02]  /*4c00*/  CS2R R36, SRZ ;  /* 0x0000000000247805 */ /* 0x000fe4000001ff00 */
[----:B------:R-:W-:Y:S02]  /*4c10*/  CS2R R40, SRZ ;  /* 0x0000000000287805 */ /* 0x000fe4000001ff00 */
[----:B------:R-:W-:Y:S01]  /*4c20*/  CS2R R58, SRZ ;  /* 0x00000000003a7805 */ /* 0x000fe2000001ff00 */
[----:B------:R-:W-:Y:S01]  /*4c30*/  IMAD.MOV.U32 R44, RZ, RZ, RZ ;  /* 0x000000ffff2c7224 */ /* 0x000fe200078e00ff */
[----:B-1----:R-:W-:-:S13]  /*4c40*/  ISETP.NE.AND P3, PT, R0, 0x1, PT ;  /* 0x000000010000780c */ /* 0x002fda0003f65270 */
[----:B------:R-:W0:Y:S08]  /*4c50*/  @P3 LDC R3, c[0x0][0x42c] ;  /* 0x00010b00ff033b82 */ /* 0x000e300000000800 */
[----:B------:R-:W1:Y:S01]  /*4c60*/  @P3 LDC R0, c[0x0][0x430] ;  /* 0x00010c00ff003b82 */ /* 0x000e620000000800 */
[----:B0-----:R-:W-:-:S05]  /*4c70*/  @P3 IMAD.HI.U32 R3, R26, R3, RZ ;  /* 0x000000031a033227 */ /* 0x001fca00078e00ff */
[----:B-1----:R-:W-:Y:S02]  /*4c80*/  @P3 SHF.R.U32.HI R35, RZ, R0, R3 ;  /* 0x00000000ff233219 */ /* 0x002fe40000011603 */
[----:B------:R-:W-:Y:S01]  /*4c90*/  CS2R R2, SRZ ;  /* 0x0000000000027805 */ /* 0x000fe2000001ff00 */
[----:B------:R-:W-:Y:S02]  /*4ca0*/  IMAD.MOV.U32 R0, RZ, RZ, RZ ;  /* 0x000000ffff007224 */ /* 0x000fe400078e00ff */
[----:B------:R0:W-:Y:S01]  /*4cb0*/  STL [R1+0x24], R35 ;  /* 0x0000242301007387 */ /* 0x0001e20000100800 */
[----:B------:R-:W-:Y:S05]  /*4cc0*/  @P0 BRA `(.L_x_325) ;  /* 0x0000000000080947 */ /* 0x000fea0003800000 */
[----:B------:R-:W1:Y:S02]  /*4cd0*/  FENCE.VIEW.ASYNC.G ;  /* 0x00000000000073c6 */ /* 0x000e640000000100 */
[----:B-1----:R-:W-:Y:S06]  /*4ce0*/  BAR.ARV 0xc, 0x200 ;  /* 0x0308000000007b1d */ /* 0x002fec0000002000 */
.L_x_325:
[----:B------:R-:W-:Y:S05]  /*4cf0*/  BSYNC B0 ;  /* 0x0000000000007941 */ /* 0x000fea0003800000 */
.L_x_324:
[----:B------:R-:W-:Y:S01]  /*4d00*/  CS2R R60, SRZ ;  /* 0x00000000003c7805 */ /* 0x000fe2000001ff00 */
[----:B------:R-:W-:Y:S06]  /*4d10*/  @!P2 BRA `(.L_x_326) ;  /* 0x00000098009ca947 */ /* 0x000fec0003800000 */
[----:B------:R-:W1:Y:S01]  /*4d20*/  S2R R4, SR_TID.X ;  /* 0x0000000000047919 */ /* 0x000e620000002100 */
[----:B------:R-:W-:Y:S01]  /*4d30*/  VIADD R26, R16, 0xb000 ;  /* 0x0000b000101a7836 */ /* 0x000fe20000000000 */
[----:B------:R-:W-:Y:S04]  /*4d40*/  BSSY B6, `(.L_x_327) ;  /* 0x000001e000067945 */ /* 0x000fe80003800000 */
[----:B------:R-:W-:Y:S01]  /*4d50*/  LOP3.LUT P0, RZ, R26, 0x9f, RZ, 0xc0, !PT ;  /* 0x0000009f1aff7812 */ /* 0x000fe2000780c0ff */
[----:B-1----:R-:W-:-:S05]  /*4d60*/  VIADD R5, R4, 0xffffff80 ;  /* 0xffffff8004057836 */ /* 0x002fca0000000000 */
[----:B------:R-:W-:-:S04]  /*4d70*/  SHF.R.S32.HI R4, RZ, 0x1f, R5 ;  /* 0x0000001fff047819 */ /* 0x000fc80000011405 */
[----:B------:R-:W-:-:S04]  /*4d80*/  LEA.HI R4, R4, R5, RZ, 0x7 ;  /* 0x0000000504047211 */ /* 0x000fc800078f38ff */
[----:B------:R-:W-:-:S05]  /*4d90*/  SHF.R.S32.HI R4, RZ, 0x7, R4 ;  /* 0x00000007ff047819 */ /* 0x000fca0000011404 */
[----:B------:R-:W1:Y:S02]  /*4da0*/  SHFL.IDX PT, R0, R4, RZ, 0x1f ;  /* 0x00001fff04007589 */ /* 0x000e6400000e0000 */
[----:B-1----:R-:W-:-:S05]  /*4db0*/  IMAD.HI R2, R0, 0x55555556, RZ ;  /* 0x5555555600027827 */ /* 0x002fca00078e02ff */
[----:B------:R-:W-:-:S05]  /*4dc0*/  LEA.HI R3, R2, R2, RZ, 0x1 ;  /* 0x0000000202037211 */ /* 0x000fca00078f08ff */
[----:B------:R-:W-:-:S05]  /*4dd0*/  IMAD R3, R3, -0x3, R0 ;  /* 0xfffffffd03037824 */ /* 0x000fca00078e0200 */
[----:B------:R-:W-:-:S04]  /*4de0*/  LEA R3, R3, R26, 0xc ;  /* 0x0000001a03037211 */ /* 0x000fc800078e60ff */
[----:B------:R-:W-:-:S04]  /*4df0*/  SHF.R.U32.HI R3, RZ, 0x4, R3 ;  /* 0x00000004ff037819 */ /* 0x000fc80000011603 */
[----:B------:R-:W-:Y:S01]  /*4e00*/  LOP3.LUT R34, R3, 0x3fff, RZ, 0xc0, !PT ;  /* 0x00003fff03227812 */ /* 0x000fe200078ec0ff */
[----:B------:R-:W-:Y:S06]  /*4e10*/  @!P0 BRA `(.L_x_328) ;  /* 0x0000000000408947 */ /* 0x000fec0003800000 */
[----:B------:R-:W-:Y:S01]  /*4e20*/  MOV R0, 0x0 ;  /* 0x0000000000007802 */ /* 0x000fe20000000f00 */
[----:B------:R-:W-:Y:S01]  /*4e30*/  ULDC.64 UR4, c[0x4][0x98] ;  /* 0x0100260000047ab9 */ /* 0x000fe20000000a00 */
[----:B------:R-:W-:Y:S01]  /*4e40*/  ULDC.64 UR6, c[0x4][0xa0] ;  /* 0x0100280000067ab9 */ /* 0x000fe20000000a00 */
[----:B------:R-:W-:Y:S01]  /*4e50*/  IMAD.U32 R4, RZ, RZ, UR4 ;  /* 0x00000004ff047e24 */ /* 0x000fe2000f8e00ff */
[----:B------:R1:W2:Y:S01]  /*4e60*/  LDC.64 R2, c[0x4][R0] ;  /* 0x0100000000027b82 */ /* 0x0002a20000000a00 */
[----:B------:R-:W-:Y:S01]  /*4e70*/  IMAD.U32 R5, RZ, RZ, UR5 ;  /* 0x00000005ff057e24 */ /* 0x000fe2000f8e00ff */
[----:B------:R-:W-:Y:S01]  /*4e80*/  ULDC.64 UR4, c[0x4][0x28] ;  /* 0x01000a0000047ab9 */ /* 0x000fe20000000a00 */
[----:B------:R-:W-:Y:S01]  /*4e90*/  IMAD.U32 R6, RZ, RZ, UR6 ;  /* 0x00000006ff067e24 */ /* 0x000fe2000f8e00ff */
[----:B------:R-:W-:Y:S01]  /*4ea0*/  MOV R12, 0x1 ;  /* 0x00000001000c7802 */ /* 0x000fe20000000f00 */
[----:B------:R-:W-:Y:S02]  /*4eb0*/  IMAD.U32 R7, RZ, RZ, UR7 ;  /* 0x00000007ff077e24 */ /* 0x000fe4000f8e00ff */
[----:B------:R-:W-:-:S02]  /*4ec0*/  IMAD.U32 R10, RZ, RZ, UR4 ;  /* 0x00000004ff0a7e24 */ /* 0x000fc4000f8e00ff */
[----:B------:R-:W-:Y:S02]  /*4ed0*/  IMAD.U32 R11, RZ, RZ, UR5 ;  /* 0x00000005ff0b7e24 */ /* 0x000fe4000f8e00ff */
[----:B------:R-:W-:Y:S02]  /*4ee0*/  IMAD.MOV.U32 R8, RZ, RZ, 0x70 ;  /* 0x00000070ff087424 */ /* 0x000fe400078e00ff */
[----:B-1----:R-:W-:-:S07]  /*4ef0*/  IMAD.MOV.U32 R13, RZ, RZ, RZ ;  /* 0x000000ffff0d7224 */ /* 0x002fce00078e00ff */
[----:B------:R-:W-:-:S07]  /*4f00*/  LEPC R20, `(.L_x_328) ;  /* 0x000000001014794e */ /* 0x000fce0000000000 */
[----:B0-2--5:R-:W-:Y:S05]  /*4f10*/  CALL.ABS.NOINC R2 ;  /* 0x0000000002007343 */ /* 0x025fea0003c00000 */
.L_x_328:
[----:B------:R-:W-:Y:S05]  /*4f20*/  BSYNC B6 ;  /* 0x0000000000067941 */ /* 0x000fea0003800000 */
.L_x_327:
[----:B------:R-:W2:Y:S01]  /*4f30*/  LDL R2, [R1+0x3c] ;  /* 0x00003c0001027983 */ /* 0x000ea20000100800 */
[----:B------:R-:W-:Y:S01]  /*4f40*/  ULDC.64 UR4, c[0x0][0x990] ;  /* 0x0002640000047ab9 */ /* 0x000fe20000000a00 */
[----:B------:R-:W-:Y:S02]  /*4f50*/  ULDC.64 UR6, c[0x0][0x998] ;  /* 0x0002660000067ab9 */ /* 0x000fe40000000a00 */
[----:B------:R-:W3:Y:S01]  /*4f60*/  LDL R20, [R1+0x20] ;  /* 0x0000200001147983 */ /* 0x000ee20000100800 */
[----:B------:R-:W-:Y:S02]  /*4f70*/  ISETP.NE.U32.AND P0, PT, RZ, UR4, PT ;  /* 0x00000004ff007c0c */ /* 0x000fe4000bf05070 */
[----:B------:R-:W-:Y:S02]  /*4f80*/  ISETP.NE.U32.AND P1, PT, RZ, UR6, PT ;  /* 0x00000006ff007c0c */ /* 0x000fe4000bf25070 */
[----:B------:R-:W-:Y:S02]  /*4f90*/  ISETP.NE.AND.EX P0, PT, RZ, UR5, PT, P0 ;  /* 0x00000005ff007c0c */ /* 0x000fe4000bf05300 */
[----:B------:R-:W-:-:S11]  /*4fa0*/  ISETP.NE.AND.EX P1, PT, RZ, UR7, PT, P1 ;  /* 0x00000007ff007c0c */ /* 0x000fd6000bf25310 */
[----:B------:R-:W2:Y:S01]  /*4fb0*/  @P0 LDC.64 R8, c[0x0][0x9a8] ;  /* 0x00026a00ff080b82 */ /* 0x000ea20000000a00 */
[----:B------:R-:W-:-:S07]  /*4fc0*/  @P0 SHF.R.S32.HI R7, RZ, 0x1f, R35 ;  /* 0x0000001fff070819 */ /* 0x000fce0000011423 */
[----:B------:R-:W1:Y:S08]  /*4fd0*/  @P1 LDC.64 R10, c[0x0][0x9b8] ;  /* 0x00026e00ff0a1b82 */ /* 0x000e700000000a00 */
[----:B------:R-:W4:Y:S08]  /*4fe0*/  @P0 LDC.64 R12, c[0x0][0x9b0] ;  /* 0x00026c00ff0c0b82 */ /* 0x000f300000000a00 */
[----:B------:R-:W0:Y:S01]  /*4ff0*/  @P1 LDC.64 R14, c[0x0][0x9c0] ;  /* 0x00027000ff0e1b82 */ /* 0x000e220000000a00 */
[----:B--2---:R-:W-:-:S02]  /*5000*/  @P0 IMAD R0, R2, R8, RZ ;  /* 0x0000000802000224 */ /* 0x004fc400078e02ff */
[----:B-1----:R-:W-:Y:S02]  /*5010*/  @P1 IMAD R4, R2, R10, RZ ;  /* 0x0000000a02041224 */ /* 0x002fe400078e02ff */
[C---:B---3--:R-:W-:Y:S02]  /*5020*/  @P0 IMAD R9, R20.reuse, R9, R0 ;  /* 0x0000000914090224 */ /* 0x048fe400078e0200 */
[----:B------:R-:W-:-:S04]  /*5030*/  @P0 IMAD.WIDE.U32 R2, R20, R8, RZ ;  /* 0x0000000814020225 */ /* 0x000fc800078e00ff */
[----:B------:R-:W-:Y:S01]  /*5040*/  @P0 IMAD.IADD R3, R3, 0x1, R9 ;  /* 0x0000000103030824 */ /* 0x000fe200078e0209 */
[----:B------:R-:W-:Y:S01]  /*5050*/  @P1 SHF.R.S32.HI R9, RZ, 0x1f, R35 ;  /* 0x0000001fff091819 */ /* 0x000fe20000011423 */
[C---:B------:R-:W-:Y:S02]  /*5060*/  @P1 IMAD R11, R20.reuse, R11, R4 ;  /* 0x0000000b140b1224 */ /* 0x040fe400078e0204 */
[----:B------:R-:W-:-:S04]  /*5070*/  @P1 IMAD.WIDE.U32 R4, R20, R10, RZ ;  /* 0x0000000a14041225 */ /* 0x000fc800078e00ff */
[----:B----4-:R-:W-:Y:S02]  /*5080*/  @P0 IMAD R0, R7, R12, RZ ;  /* 0x0000000c07000224 */ /* 0x010fe400078e02ff */
[----:B0-----:R-:W-:Y:S02]  /*5090*/  @P1 IMAD R6, R9, R14, RZ ;  /* 0x0000000e09061224 */ /* 0x001fe400078e02ff */
[----:B------:R-:W-:Y:S02]  /*50a0*/  @P1 IMAD.IADD R5, R5, 0x1, R11 ;  /* 0x0000000105051824 */ /* 0x000fe400078e020b */
[C---:B------:R-:W-:Y:S02]  /*50b0*/  @P0 IMAD R9, R35.reuse, R13, R0 ;  /* 0x0000000d23090224 */ /* 0x040fe400078e0200 */
[----:B------:R-:W-:-:S04]  /*50c0*/  @P0 IMAD.WIDE.U32 R2, R35, R12, R2 ;  /* 0x0000000c23020225 */ /* 0x000fc800078e0002 */
[C---:B------:R-:W-:Y:S02]  /*50d0*/  @P1 IMAD R11, R35.reuse, R15, R6 ;  /* 0x0000000f230b1224 */ /* 0x040fe400078e0206 */
[----:B------:R-:W-:Y:S01]  /*50e0*/  @P1 IMAD.WIDE.U32 R6, R35, R14, R4 ;  /* 0x0000000e23061225 */ /* 0x000fe200078e0004 */
[----:B------:R-:W-:Y:S01]  /*50f0*/  @P0 LEA R4, P2, R2, UR4, 0x2 ;  /* 0x0000000402040c11 */ /* 0x000fe2000f8410ff */
[----:B------:R-:W-:Y:S02]  /*5100*/  ULDC UR4, c[0x0][0x3d4] ;  /* 0x0000f50000047ab9 */ /* 0x000fe40000000800 */
[----:B------:R-:W-:Y:S01]  /*5110*/  @P0 IMAD.IADD R5, R3, 0x1, R9 ;  /* 0x0000000103050824 */ /* 0x000fe200078e0209 */
[----:B------:R-:W-:Y:S01]  /*5120*/  @P1 LEA R8, P3, R6, UR6, 0x2 ;  /* 0x0000000606081c11 */ /* 0x000fe2000f8610ff */
[----:B------:R-:W-:Y:S02]  /*5130*/  @P1 IMAD.IADD R3, R7, 0x1, R11 ;  /* 0x0000000107031824 */ /* 0x000fe400078e020b */
[----:B------:R-:W-:Y:S01]  /*5140*/  IMAD.MOV.U32 R0, RZ, RZ, 0x3f800000 ;  /* 0x3f800000ff007424 */ /* 0x000fe200078e00ff */
[----:B------:R-:W-:-:S02]  /*5150*/  @P0 LEA.HI.X R5, R2, UR5, R5, 0x2, P2 ;  /* 0x0000000502050c11 */ /* 0x000fc400090f1405 */
[----:B------:R-:W-:Y:S01]  /*5160*/  @P1 LEA.HI.X R9, R6, UR7, R3, 0x2, P3 ;  /* 0x0000000706091c11 */ /* 0x000fe200098f1403 */
[----:B------:R-:W-:-:S04]  /*5170*/  IMAD.MOV.U32 R3, RZ, RZ, 0x3f800000 ;  /* 0x3f800000ff037424 */ /* 0x000fc800078e00ff */
[----:B------:R-:W2:Y:S04]  /*5180*/  @P1 LDG.E R0, desc[UR42][R8.64] ;  /* 0x0000002a08001981 */ /* 0x000ea8000c1e1900 */
[----:B------:R-:W2:Y:S01]  /*5190*/  @P0 LDG.E R3, desc[UR42][R4.64] ;  /* 0x0000002a04030981 */ /* 0x000ea2000c1e1900 */
[----:B------:R-:W-:Y:S01]  /*51a0*/  ISETP.LT.AND P0, PT, RZ, UR4, PT ;  /* 0x00000004ff007c0c */ /* 0x000fe2000bf01270 */
[----:B------:R-:W-:Y:S01]  /*51b0*/  ULDC UR4, c[0x0][0x9d8] ;  /* 0x0002760000047ab9 */ /* 0x000fe20000000800 */
[----:B--2---:R-:W-:-:S04]  /*51c0*/  FMUL.FTZ R0, R3, R0 ;  /* 0x0000000003007220 */ /* 0x004fc80000410000 */
[----:B------:R-:W-:-:S07]  /*51d0*/  FMUL.FTZ R2, R0, UR4 ;  /* 0x0000000400027c20 */ /* 0x000fce0008410000 */
[----:B------:R-:W-:Y:S05]  /*51e0*/  @P0 BRA `(.L_x_329) ;  /* 0x0000000000400947 */ /* 0x000fea0003800000 */
[----:B------:R-:W2:Y:S02]  /*51f0*/  LDL R20, [R1+0x38] ;  /* 0x0000380001147983 */ /* 0x000ea40000100800 */
[----:B--2---:R-:W-:-:S04]  /*5200*/  LEA.HI R0, R20, R20, RZ, 0x1 ;  /* 0x0000001414007211 */ /* 0x004fc800078f08ff */
[----:B------:R-:W-:-:S04]  /*5210*/  LOP3.LUT R0, R0, 0xfffffffe, RZ, 0xc0, !PT ;  /* 0xfffffffe00007812 */ /* 0x000fc800078ec0ff */
[----:B------:R-:W-:-:S04]  /*5220*/  IADD3 R0, R20, -R0, RZ ;  /* 0x8000000014007210 */ /* 0x000fc80007ffe0ff */
[----:B------:R-:W-:-:S04]  /*5230*/  SHF.L.U32 R3, R0, 0x1f, RZ ;  /* 0x0000001f00037819 */ /* 0x000fc800000006ff */
[----:B------:R0:W1:Y:S03]  /*5240*/  SYNCS.PHASECHK.TRANS64.TRYWAIT P0, [R16+URZ+0x13200], R3 ;  /* 0x01320003100075a7 */ /* 0x000066000800017f */
[----:B-1----:R-:W-:Y:S05]  /*5250*/  @!P0 NANOSLEEP.SYNCS 0x989680 ;  /* 0x009896800000895d */ /* 0x002fea0003900000 */
[----:B------:R-:W1:Y:S01]  /*5260*/  @!P0 SYNCS.PHASECHK.TRANS64 P0, [R16+URZ+0x13200], R3 ;  /* 0x01320003100085a7 */ /* 0x000e62000800007f */
[----:B------:R-:W-:Y:S04]  /*5270*/  BSSY B0, `(.L_x_330) ;  /* 0x0000006000007945 */ /* 0x000fe80003800000 */
[----:B-1----:R-:W-:Y:S05]  /*5280*/  @P0 BRA `(.L_x_331) ;  /* 0x0000000000100947 */ /* 0x002fea0003800000 */
.L_x_332:
[----:B-1----:R1:W2:Y:S02]  /*5290*/  SYNCS.PHASECHK.TRANS64.TRYWAIT P0, [R16+URZ+0x13200], R3 ;  /* 0x01320003100075a7 */ /* 0x0022a4000800017f */
[----:B--2---:R-:W-:Y:S05]  /*52a0*/  @!P0 NANOSLEEP.SYNCS 0x989680 ;  /* 0x009896800000895d */ /* 0x004fea0003900000 */
[----:B------:R-:W2:Y:S02]  /*52b0*/  @!P0 SYNCS.PHASECHK.TRANS64 P0, [R16+URZ+0x13200], R3 ;  /* 0x01320003100085a7 */ /* 0x000ea4000800007f */
[----:B--2---:R-:W-:Y:S05]  /*52c0*/  @!P0 BRA `(.L_x_332) ;  /* 0xfffffffc00f08947 */ /* 0x004fea000383ffff */
.L_x_331:
[----:B------:R-:W-:Y:S05]  /*52d0*/  BSYNC B0 ;  /* 0x0000000000007941 */ /* 0x000fea0003800000 */
.L_x_330:
[----:B------:R-:W-:Y:S05]  /*52e0*/  BRA `(.L_x_333) ;  /* 0x0000002800187947 */ /* 0x000fea0003800000 */
.L_x_329:
[----:B------:R-:W0:Y:S01]  /*52f0*/  S2R R3, SR_TID.X ;  /* 0x0000000000037919 */ /* 0x000e220000002100 */
[----:B------:R-:W1:Y:S01]  /*5300*/  LDC.64 R28, c[0x0][0x3c8] ;  /* 0x0000f200ff1c7b82 */ /* 0x000e620000000a00 */
[----:B-----5:R-:W-:Y:S01]  /*5310*/  SHF.R.S32.HI R0, RZ, 0x1f, R24 ;  /* 0x0000001fff007819 */ /* 0x020fe20000011418 */
[--C-:B------:R-:W-:Y:S01]  /*5320*/  IMAD.MOV.U32 R8, RZ, RZ, R18.reuse ;  /* 0x000000ffff087224 */ /* 0x100fe200078e0012 */
[----:B------:R-:W-:Y:S01]  /*5330*/  SHF.R.S32.HI R9, RZ, 0x1f, R18 ;  /* 0x0000001fff097819 */ /* 0x000fe20000011412 */
[----:B------:R-:W-:Y:S01]  /*5340*/  ULDC.64 UR4, c[0x0][0x3d8] ;  /* 0x0000f60000047ab9 */ /* 0x000fe20000000a00 */
[----:B------:R-:W-:Y:S01]  /*5350*/  ULDC.64 UR8, c[0x0][0x3c8] ;  /* 0x0000f20000087ab9 */ /* 0x000fe20000000a00 */
[----:B------:R-:W-:Y:S01]  /*5360*/  LOP3.LUT P0, RZ, R26, 0x1bf, RZ, 0xc0, !PT ;  /* 0x000001bf1aff7812 */ /* 0x000fe2000780c0ff */
[----:B------:R-:W-:Y:S01]  /*5370*/  ULDC.64 UR6, c[0x0][0x3e8] ;  /* 0x0000fa0000067ab9 */ /* 0x000fe20000000a00 */
[----:B------:R-:W2:Y:S01]  /*5380*/  LDC.64 R30, c[0x0][0x3e0] ;  /* 0x0000f800ff1e7b82 */ /* 0x000ea20000000a00 */
[--C-:B------:R-:W-:Y:S01]  /*5390*/  IMAD.WIDE.U32 R4, R24, UR4, R8.reuse ;  /* 0x0000000418047c25 */ /* 0x100fe2000f8e0008 */
[----:B------:R-:W-:Y:S03]  /*53a0*/  BSSY B6, `(.L_x_334) ;  /* 0x000002c000067945 */ /* 0x000fe60003800000 */
[----:B------:R-:W-:Y:S01]  /*53b0*/  IMAD R11, R0, UR6, RZ ;  /* 0x00000006000b7c24 */ /* 0x000fe2000f8e02ff */
[----:B------:R-:W-:Y:S01]  /*53c0*/  IADD3 R38, P1, R4, UR8, RZ ;  /* 0x0000000804267c10 */ /* 0x000fe2000ff3e0ff */
[----:B------:R-:W-:-:S04]  /*53d0*/  IMAD.WIDE.U32 R8, R24, UR6, R8 ;  /* 0x0000000618087c25 */ /* 0x000fc8000f8e0008 */
[C---:B------:R-:W-:Y:S02]  /*53e0*/  IMAD R11, R24.reuse, UR7, R11 ;  /* 0x00000007180b7c24 */ /* 0x040fe4000f8e020b */
[----:B-1----:R-:W-:-:S04]  /*53f0*/  IMAD.WIDE.U32 R28, R24, UR4, R28 ;  /* 0x00000004181c7c25 */ /* 0x002fc8000f8e001c */
[----:B0-----:R-:W-:Y:S02]  /*5400*/  VIADD R3, R3, 0xffffff80 ;  /* 0xffffff8003037836 */ /* 0x001fe40000000000 */
[----:B--2---:R-:W-:-:S03]  /*5410*/  IMAD.WIDE.U32 R30, R24, UR6, R30 ;  /* 0x00000006181e7c25 */ /* 0x004fc6000f8e001e */
[----:B------:R-:W-:Y:S01]  /*5420*/  LEA.HI R6, R3, R3, RZ, 0x1 ;  /* 0x0000000303067211 */ /* 0x000fe200078f08ff */
[----:B------:R-:W-:-:S03]  /*5430*/  IMAD.IADD R33, R11, 0x1, R31 ;  /* 0x000000010b217824 */ /* 0x000fc600078e021f */
[----:B------:R-:W-:-:S05]  /*5440*/  LOP3.LUT R6, R6, 0xfffffffe, RZ, 0xc0, !PT ;  /* 0xfffffffe06067812 */ /* 0x000fca00078ec0ff */
[----:B------:R-:W-:Y:S02]  /*5450*/  IMAD.IADD R6, R3, 0x1, -R6 ;  /* 0x0000000103067824 */ /* 0x000fe400078e0a06 */
[----:B------:R-:W-:Y:S02]  /*5460*/  IMAD R3, R0, UR4, RZ ;  /* 0x0000000400037c24 */ /* 0x000fe4000f8e02ff */
[----:B------:R-:W-:Y:S02]  /*5470*/  IMAD.SHL.U32 R36, R6, 0x8, RZ ;  /* 0x0000000806247824 */ /* 0x000fe400078e00ff */
[----:B------:R-:W-:-:S03]  /*5480*/  IMAD R3, R24, UR5, R3 ;  /* 0x0000000518037c24 */ /* 0x000fc6000f8e0203 */
[--C-:B------:R-:W-:Y:S01]  /*5490*/  SHF.R.S32.HI R37, RZ, 0x1f, R36.reuse ;  /* 0x0000001fff257819 */ /* 0x100fe20000011424 */
[C---:B------:R-:W-:Y:S01]  /*54a0*/  IMAD.IADD R32, R3.reuse, 0x1, R29 ;  /* 0x0000000103207824 */ /* 0x040fe200078e021d */
[----:B------:R-:W-:Y:S01]  /*54b0*/  IADD3.X R39, R3, UR9, R5, P1, !PT ;  /* 0x0000000903277c10 */ /* 0x000fe20008ffe405 */
[--C-:B------:R-:W-:Y:S01]  /*54c0*/  IMAD.WIDE.U32 R4, R24, UR4, R36.reuse ;  /* 0x0000000418047c25 */ /* 0x100fe2000f8e0024 */
[----:B------:R-:W-:Y:S02]  /*54d0*/  ULDC.64 UR4, c[0x0][0x3e0] ;  /* 0x0000f80000047ab9 */ /* 0x000fe40000000a00 */
[----:B------:R-:W-:Y:S01]  /*54e0*/  IADD3 R44, P3, R8, UR4, RZ ;  /* 0x00000004082c7c10 */ /* 0x000fe2000ff7e0ff */
[----:B------:R-:W-:Y:S01]  /*54f0*/  IMAD.WIDE.U32 R6, R24, UR6, R36 ;  /* 0x0000000618067c25 */ /* 0x000fe2000f8e0024 */
[----:B------:R-:W-:Y:S02]  /*5500*/  IADD3 R40, P1, R4, UR8, RZ ;  /* 0x0000000804287c10 */ /* 0x000fe4000ff3e0ff */
[----:B------:R-:W-:-:S02]  /*5510*/  IADD3.X R45, R11, UR5, R9, P3, !PT ;  /* 0x000000050b2d7c10 */ /* 0x000fc40009ffe409 */
[----:B------:R-:W-:Y:S02]  /*5520*/  IADD3 R42, P2, R6, UR4, RZ ;  /* 0x00000004062a7c10 */ /* 0x000fe4000ff5e0ff */
[----:B------:R-:W-:Y:S02]  /*5530*/  IADD3.X R41, R3, UR9, R5, P1, !PT ;  /* 0x0000000903297c10 */ /* 0x000fe40008ffe405 */
[----:B------:R-:W-:Y:S01]  /*5540*/  IADD3.X R43, R11, UR5, R7, P2, !PT ;  /* 0x000000050b2b7c10 */ /* 0x000fe200097fe407 */
[----:B------:R-:W-:Y:S08]  /*5550*/  @!P0 BRA `(.L_x_335) ;  /* 0x0000000000408947 */ /* 0x000ff00003800000 */
[----:B------:R-:W-:Y:S01]  /*5560*/  MOV R0, 0x0 ;  /* 0x0000000000007802 */ /* 0x000fe20000000f00 */
[----:B------:R-:W-:Y:S01]  /*5570*/  ULDC.64 UR4, c[0x4][0x98] ;  /* 0x0100260000047ab9 */ /* 0x000fe20000000a00 */
[----:B------:R-:W-:Y:S01]  /*5580*/  ULDC.64 UR6, c[0x4][0xa0] ;  /* 0x0100280000067ab9 */ /* 0x000fe20000000a00 */
[----:B------:R-:W-:Y:S01]  /*5590*/  IMAD.U32 R4, RZ, RZ, UR4 ;  /* 0x00000004ff047e24 */ /* 0x000fe2000f8e00ff */
[----:B------:R0:W1:Y:S01]  /*55a0*/  LDC.64 R14, c[0x4][R0] ;  /* 0x01000000000e7b82 */ /* 0x0000620000000a00 */
[----:B------:R-:W-:Y:S01]  /*55b0*/  MOV R5, UR5 ;  /* 0x0000000500057c02 */ /* 0x000fe20008000f00 */
[----:B------:R-:W-:Y:S01]  /*55c0*/  ULDC.64 UR4, c[0x4][0x30] ;  /* 0x01000c0000047ab9 */ /* 0x000fe20000000a00 */
[----:B------:R-:W-:Y:S02]  /*55d0*/  IMAD.U32 R6, RZ, RZ, UR6 ;  /* 0x00000006ff067e24 */ /* 0x000fe4000f8e00ff */
[----:B------:R-:W-:Y:S02]  /*55e0*/  IMAD.U32 R7, RZ, RZ, UR7 ;  /* 0x00000007ff077e24 */ /* 0x000fe4000f8e00ff */
[----:B------:R-:W-:-:S02]  /*55f0*/  IMAD.U32 R10, RZ, RZ, UR4 ;  /* 0x00000004ff0a7e24 */ /* 0x000fc4000f8e00ff */
[----:B------:R-:W-:Y:S02]  /*5600*/  IMAD.U32 R11, RZ, RZ, UR5 ;  /* 0x00000005ff0b7e24 */ /* 0x000fe4000f8e00ff */
[----:B------:R-:W-:Y:S02]  /*5610*/  IMAD.MOV.U32 R8, RZ, RZ, 0x70 ;  /* 0x00000070ff087424 */ /* 0x000fe400078e00ff */
[----:B------:R-:W-:Y:S02]  /*5620*/  IMAD.MOV.U32 R12, RZ, RZ, 0x1 ;  /* 0x00000001ff0c7424 */ /* 0x000fe400078e00ff */
[----:B0-----:R-:W-:-:S07]  /*5630*/  IMAD.MOV.U32 R13, RZ, RZ, RZ ;  /* 0x000000ffff0d7224 */ /* 0x001fce00078e00ff */
[----:B------:R-:W-:-:S07]  /*5640*/  LEPC R20, `(.L_x_335) ;  /* 0x000000001014794e */ /* 0x000fce0000000000 */
[----:B-1----:R-:W-:Y:S05]  /*5650*/  CALL.ABS.NOINC R14 ;  /* 0x000000000e007343 */ /* 0x002fea0003c00000 */
.L_x_335:
[----:B------:R-:W-:Y:S05]  /*5660*/  BSYNC B6 ;  /* 0x0000000000067941 */ /* 0x000fea0003800000 */
.L_x_334:
[----:B------:R-:W-:Y:S01]  /*5670*/  ULDC.U8 UR4, c[0x0][0x3f0] ;  /* 0x0000fc0000047ab9 */ /* 0x000fe20000000000 */
[----:B------:R-:W-:Y:S01]  /*5680*/  IMAD R27, R25, -0xc0, R27 ;  /* 0xffffff40191b7824 */ /* 0x000fe200078e021b */
[----:B------:R-:W-:Y:S01]  /*5690*/  ISETP.NE.AND P0, PT, RZ, UR4, PT ;  /* 0x00000004ff007c0c */ /* 0x000fe2000bf05270 */
[----:B------:R-:W-:Y:S03]  /*56a0*/  BSSY B0, `(.L_x_336) ;  /* 0x0000242000007945 */ /* 0x000fe60003800000 */
[----:B------:R-:W-:-:S09]  /*56b0*/  VIMNMX R0, R27, 0xc0, PT ;  /* 0x000000c01b007848 */ /* 0x000fd20003fe0100 */
[----:B------:R-:W-:Y:S05]  /*56c0*/  @!P0 BRA `(.L_x_337) ;  /* 0x0000001000988947 */ /* 0x000fea0003800000 */
[----:B------:R-:W2:Y:S01]  /*56d0*/  LDL R20, [R1+0x38] ;  /* 0x0000380001147983 */ /* 0x000ea20000100800 */
[----:B------:R-:W-:Y:S01]  /*56e0*/  ISETP.GE.AND P1, PT, R23, R0, PT ;  /* 0x000000001700720c */ /* 0x000fe20003f26270 */
[----:B------:R-:W-:Y:S01]  /*56f0*/  BSSY B1, `(.L_x_338) ;  /* 0x0000015000017945 */ /* 0x000fe20003800000 */
[----:B------:R-:W-:Y:S02]  /*5700*/  CS2R R24, SRZ ;  /* 0x0000000000187805 */ /* 0x000fe4000001ff00 */
[----:B------:R-:W-:Y:S02]  /*5710*/  CS2R R8, SRZ ;  /* 0x0000000000087805 */ /* 0x000fe4000001ff00 */
[----:B------:R-:W-:Y:S02]  /*5720*/  CS2R R26, SRZ ;  /* 0x00000000001a7805 */ /* 0x000fe4000001ff00 */
[----:B--2---:R-:W-:-:S04]  /*5730*/  LEA.HI R3, R20, R20, RZ, 0x1 ;  /* 0x0000001414037211 */ /* 0x004fc800078f08ff */
[----:B------:R-:W-:-:S04]  /*5740*/  LOP3.LUT R3, R3, 0xfffffffe, RZ, 0xc0, !PT ;  /* 0xfffffffe03037812 */ /* 0x000fc800078ec0ff */
[----:B------:R-:W-:Y:S02]  /*5750*/  IADD3 R3, R20, -R3, RZ ;  /* 0x8000000314037210 */ /* 0x000fe40007ffe0ff */
[----:B------:R-:W-:Y:S01]  /*5760*/  CS2R R20, SRZ ;  /* 0x0000000000147805 */ /* 0x000fe2000001ff00 */
[----:B------:R-:W-:Y:S06]  /*5770*/  @P1 BRA `(.L_x_339) ;  /* 0x0000000000301947 */ /* 0x000fec0003800000 */
[C---:B------:R-:W-:Y:S01]  /*5780*/  VIADD R0, R36.reuse, 0x10 ;  /* 0x0000001024007836 */ /* 0x040fe20000000000 */
[----:B------:R-:W-:Y:S01]  /*5790*/  ULDC UR4, c[0x0][0x3d4] ;  /* 0x0000f50000047ab9 */ /* 0x000fe20000000800 */
[----:B------:R-:W-:Y:S02]  /*57a0*/  CS2R R26, SRZ ;  /* 0x00000000001a7805 */ /* 0x000fe4000001ff00 */
[----:B------:R-:W-:Y:S02]  /*57b0*/  ISETP.GE.AND P0, PT, R36, UR4, PT ;  /* 0x0000000424007c0c */ /* 0x000fe4000bf06270 */
[----:B------:R-:W-:Y:S02]  /*57c0*/  CS2R R20, SRZ ;  /* 0x0000000000147805 */ /* 0x000fe4000001ff00 */
[----:B------:R-:W-:Y:S02]  /*57d0*/  ISETP.GE.AND P2, PT, R0, UR4, PT ;  /* 0x0000000400007c0c */ /* 0x000fe4000bf46270 */
[----:B------:R-:W-:-:S02]  /*57e0*/  CS2R R24, SRZ ;  /* 0x0000000000187805 */ /* 0x000fc4000001ff00 */
[----:B------:R-:W-:-:S05]  /*57f0*/  CS2R R8, SRZ ;  /* 0x0000000000087805 */ /* 0x000fca000001ff00 */
[----:B------:R0:W5:Y:S04]  /*5800*/  @!P0 LDG.E.64 R26, desc[UR42][R40.64] ;  /* 0x0000002a281a8981 */ /* 0x000168000c1e1b00 */
[----:B------:R0:W5:Y:S04]  /*5810*/  @!P2 LDG.E.64 R20, desc[UR42][R40.64+0x10] ;  /* 0x0000102a2814a981 */ /* 0x000168000c1e1b00 */
[----:B------:R0:W5:Y:S04]  /*5820*/  @!P0 LDG.E.64 R24, desc[UR42][R42.64] ;  /* 0x0000002a2a188981 */ /* 0x000168000c1e1b00 */
[----:B------:R0:W5:Y:S02]  /*5830*/  @!P2 LDG.E.64 R8, desc[UR42][R42.64+0x10] ;  /* 0x0000102a2a08a981 */ /* 0x000164000c1e1b00 */
.L_x_339:
[----:B------:R-:W-:Y:S05]  /*5840*/  BSYNC B1 ;  /* 0x0000000000017941 */ /* 0x000fea0003800000 */
.L_x_338:
[----:B------:R-:W-:Y:S01]  /*5850*/  UMOV UR4, 0xffffffff ;  /* 0xffffffff00047882 */ /* 0x000fe20000000000 */
[----:B------:R-:W-:Y:S02]  /*5860*/  SHF.L.U32 R3, R3, 0x1f, RZ ;  /* 0x0000001f03037819 */ /* 0x000fe400000006ff */
[----:B------:R-:W-:Y:S05]  /*5870*/  BRA.DIV UR4, `(.L_x_340) ;  /* 0x000000fe04487947 */ /* 0x000fea000b800000 */
.L_x_524:
[----:B------:R-:W-:-:S03]  /*5880*/  UMOV UR4, 0xffffffff ;  /* 0xffffffff00047882 */ /* 0x000fc60000000000 */
[----:B------:R-:W-:Y:S05]  /*5890*/  BRA.DIV UR4, `(.L_x_341) ;  /* 0x000000fe04687947 */ /* 0x000fea000b800000 */
.L_x_527:
[----:B------:R-:W-:-:S03]  /*58a0*/  UMOV UR4, 0xffffffff ;  /* 0xffffffff00047882 */ /* 0x000fc60000000000 */
[----:B------:R-:W-:Y:S05]  /*58b0*/  BRA.DIV UR4, `(.L_x_342) ;  /* 0x000000fe04887947 */ /* 0x000fea000b800000 */
.L_x_530:
[----:B------:R-:W-:-:S03]  /*58c0*/  UMOV UR4, 0xffffffff ;  /* 0xffffffff00047882 */ /* 0x000fc60000000000 */
[----:B------:R-:W-:Y:S05]  /*58d0*/  BRA.DIV UR4, `(.L_x_343) ;  /* 0x000000fe04a87947 */ /* 0x000fea000b800000 */
.L_x_533:
[----:B------:R-:W1:Y:S01]  /*58e0*/  SYNCS.PHASECHK.TRANS64.TRYWAIT P0, [R16+URZ+0x13200], R3 ;  /* 0x01320003100075a7 */ /* 0x000e62000800017f */
[----:B------:R-:W-:Y:S04]  /*58f0*/  BSSY B1, `(.L_x_344) ;  /* 0x0000002000017945 */ /* 0x000fe80003800000 */
[----:B-1----:R-:W-:Y:S05]  /*5900*/  @!P0 BRA `(.L_x_345) ;  /* 0x000000fc00c48947 */ /* 0x002fea0003800000 */
.L_x_534:
[----:B------:R-:W-:Y:S05]  /*5910*/  BSYNC B1 ;  /* 0x0000000000017941 */ /* 0x000fea0003800000 */
.L_x_344:
[----:B------:R-:W-:Y:S05]  /*5920*/  @P1 BRA `(.L_x_346) ;  /* 0x0000002000641947 */ /* 0x000fea0003800000 */
[----:B------:R2:W5:Y:S01]  /*5930*/  LDL R35, [R1+0x4] ;  /* 0x0000040001237983 */ /* 0x0005620000100800 */
[----:B-1----:R-:W1:Y:S01]  /*5940*/  LDC R3, c[0x0][0x3d4] ;  /* 0x0000f500ff037b82 */ /* 0x002e620000000800 */
[C---:B------:R-:W-:Y:S01]  /*5950*/  VIADD R0, R36.reuse, 0x10 ;  /* 0x0000001024007836 */ /* 0x040fe20000000000 */
[----:B------:R-:W-:Y:S01]  /*5960*/  BSSY B1, `(.L_x_347) ;  /* 0x000007b000017945 */ /* 0x000fe20003800000 */
[----:B-1----:R-:W-:-:S03]  /*5970*/  ISETP.GE.AND P0, PT, R36, R3, PT ;  /* 0x000000032400720c */ /* 0x002fc60003f06270 */
[----:B------:R-:W-:-:S10]  /*5980*/  ISETP.GE.AND P1, PT, R0, R3, PT ;  /* 0x000000030000720c */ /* 0x000fd40003f26270 */
[----:B--2---:R-:W-:Y:S05]  /*5990*/  @P0 BRA `(.L_x_348) ;  /* 0x0000000400dc0947 */ /* 0x004fea0003800000 */
[----:B-----5:R-:W-:Y:S01]  /*59a0*/  IMAD.IADD R0, R16, 0x1, R35 ;  /* 0x0000000110007824 */ /* 0x020fe200078e0223 */
[----:B------:R-:W-:Y:S02]  /*59b0*/  SHF.R.U32.HI R10, RZ, 0x8, R26 ;  /* 0x00000008ff0a7819 */ /* 0x000fe4000001161a */
[----:B------:R-:W-:Y:S02]  /*59c0*/  LOP3.LUT R3, R26, 0xff, RZ, 0xc0, !PT ;  /* 0x000000ff1a037812 */ /* 0x000fe400078ec0ff */
[----:B------:R-:W1:Y:S01]  /*59d0*/  LDS.128 R4, [R0+0xb000] ;  /* 0x00b0000000047984 */ /* 0x000e620000000c00 */
[----:B------:R-:W-:Y:S02]  /*59e0*/  LOP3.LUT R10, R10, 0xff, RZ, 0xc0, !PT ;  /* 0x000000ff0a0a7812 */ /* 0x000fe400078ec0ff */
[----:B------:R-:W-:Y:S02]  /*59f0*/  SHF.R.U32.HI R12, RZ, 0x8, R27 ;  /* 0x00000008ff0c7819 */ /* 0x000fe4000001161b */
[----:B------:R-:W-:-:S02]  /*5a00*/  PRMT R3, R10, 0x7604, R3 ;  /* 0x000076040a037816 */ /* 0x000fc40000000003 */
[----:B------:R-:W-:Y:S02]  /*5a10*/  LOP3.LUT R11, R27, 0xff, RZ, 0xc0, !PT ;  /* 0x000000ff1b0b7812 */ /* 0x000fe400078ec0ff */
[----:B------:R-:W-:Y:S02]  /*5a20*/  LOP3.LUT R12, R12, 0xff, RZ, 0xc0, !PT ;  /* 0x000000ff0c0c7812 */ /* 0x000fe400078ec0ff */
[----:B------:R-:W-:Y:S02]  /*5a30*/  SHF.R.U32.HI R28, RZ, 0x10, R27 ;  /* 0x00000010ff1c7819 */ /* 0x000fe4000001161b */
[--C-:B------:R-:W-:Y:S02]  /*5a40*/  SHF.R.U32.HI R15, RZ, 0x8, R25.reuse ;  /* 0x00000008ff0f7819 */ /* 0x100fe40000011619 */
[----:B------:R-:W-:Y:S02]  /*5a50*/  SHF.R.U32.HI R10, RZ, 0x8, R24 ;  /* 0x00000008ff0a7819 */ /* 0x000fe40000011618 */
[----:B------:R-:W-:-:S02]  /*5a60*/  SHF.R.U32.HI R29, RZ, 0x10, R25 ;  /* 0x00000010ff1d7819 */ /* 0x000fc40000011619 */
[----:B------:R-:W-:Y:S02]  /*5a70*/  PRMT R11, R12, 0x7604, R11 ;  /* 0x000076040c0b7816 */ /* 0x000fe4000000000b */
[----:B------:R-:W-:Y:S01]  /*5a80*/  LOP3.LUT R14, R25, 0xff, RZ, 0xc0, !PT ;  /* 0x000000ff190e7812 */ /* 0x000fe200078ec0ff */
[----:B------:R-:W-:Y:S01]  /*5a90*/  IMAD.U32 R29, R29, 0x10000, RZ ;  /* 0x000100001d1d7824 */ /* 0x000fe200078e00ff */
[----:B------:R-:W-:Y:S02]  /*5aa0*/  LOP3.LUT R15, R15, 0xff, RZ, 0xc0, !PT ;  /* 0x000000ff0f0f7812 */ /* 0x000fe400078ec0ff */
[----:B------:R-:W-:Y:S01]  /*5ab0*/  LOP3.LUT R13, R10, 0xff, RZ, 0xc0, !PT ;  /* 0x000000ff0a0d7812 */ /* 0x000fe200078ec0ff */
[----:B------:R-:W-:Y:S01]  /*5ac0*/  IMAD.U32 R10, R28, 0x10000, RZ ;  /* 0x000100001c0a7824 */ /* 0x000fe200078e00ff */
[----:B------:R-:W-:Y:S02]  /*5ad0*/  LOP3.LUT R12, R24, 0xff, RZ, 0xc0, !PT ;  /* 0x000000ff180c7812 */ /* 0x000fe400078ec0ff */
[----:B------:R-:W-:-:S02]  /*5ae0*/  PRMT R14, R15, 0x7604, R14 ;  /* 0x000076040f0e7816 */ /* 0x000fc4000000000e */
[----:B------:R-:W-:Y:S02]  /*5af0*/  PRMT R15, R13, 0x7604, R12 ;  /* 0x000076040d0f7816 */ /* 0x000fe4000000000c */
[----:B------:R-:W-:Y:S02]  /*5b00*/  LOP3.LUT R13, R11, 0xff0000, R10, 0xf8, !PT ;  /* 0x00ff00000b0d7812 */ /* 0x000fe400078ef80a */
[----:B------:R-:W-:Y:S02]  /*5b10*/  LOP3.LUT R11, R3, 0xff0000, R26, 0xf8, !PT ;  /* 0x00ff0000030b7812 */ /* 0x000fe400078ef81a */
[----:B------:R-:W-:Y:S02]  /*5b20*/  LOP3.LUT R29, R14, 0xff0000, R29, 0xf8, !PT ;  /* 0x00ff00000e1d7812 */ /* 0x000fe400078ef81d */
[----:B------:R-:W-:Y:S02]  /*5b30*/  LOP3.LUT R15, R15, 0xff0000, R24, 0xf8, !PT ;  /* 0x00ff00000f0f7812 */ /* 0x000fe400078ef818 */
[----:B------:R-:W-:-:S02]  /*5b40*/  LOP3.LUT R14, R11, 0xff000000, R26, 0xf8, !PT ;  /* 0xff0000000b0e7812 */ /* 0x000fc400078ef81a */
[----:B------:R-:W-:Y:S02]  /*5b50*/  LOP3.LUT R29, R29, 0xff000000, R25, 0xf8, !PT ;  /* 0xff0000001d1d7812 */ /* 0x000fe400078ef819 */
[----:B------:R-:W-:Y:S02]  /*5b60*/  LOP3.LUT R26, R13, 0xff000000, R27, 0xf8, !PT ;  /* 0xff0000000d1a7812 */ /* 0x000fe400078ef81b */
[----:B------:R-:W-:Y:S02]  /*5b70*/  LOP3.LUT R25, R15, 0xff000000, R24, 0xf8, !PT ;  /* 0xff0000000f197812 */ /* 0x000fe400078ef818 */
[----:B-1----:R-:W-:Y:S02]  /*5b80*/  F2FP.F16.E4M3.UNPACK_B R3, R6.H1 ;  /* 0x00000006ff03723e */ /* 0x002fe400030006ff */
[----:B------:R-:W-:Y:S02]  /*5b90*/  F2FP.F16.E4M3.UNPACK_B R27, R29 ;  /* 0x0000001dff1b723e */ /* 0x000fe400020006ff */
[----:B------:R-:W-:Y:S01]  /*5ba0*/  F2FP.F16.E4M3.UNPACK_B R15, R26 ;  /* 0x0000001aff0f723e */ /* 0x000fe200020006ff */
[----:B------:R-:W-:Y:S01]  /*5bb0*/  HADD2.F32 R10, -RZ, R3.H1_H1 ;  /* 0x30000003ff0a7230 */ /* 0x000fe20000004100 */
[----:B------:R-:W-:Y:S01]  /*5bc0*/  F2FP.F16.E4M3.UNPACK_B R6, R6 ;  /* 0x00000006ff06723e */ /* 0x000fe200020006ff */
[----:B------:R-:W-:Y:S01]  /*5bd0*/  HADD2.F32 R28, -RZ, R27.H1_H1 ;  /* 0x3000001bff1c7230 */ /* 0x000fe20000004100 */
[-C--:B------:R-:W-:Y:S01]  /*5be0*/  F2FP.F16.E4M3.UNPACK_B R12, R7.reuse ;  /* 0x00000007ff0c723e */ /* 0x080fe200020006ff */
[----:B------:R-:W-:Y:S01]  /*5bf0*/  HADD2.F32 R24, -RZ, R15.H1_H1 ;  /* 0x3000000fff187230 */ /* 0x000fe20000004100 */
[----:B------:R-:W-:Y:S01]  /*5c00*/  F2FP.F16.E4M3.UNPACK_B R13, R7.H1 ;  /* 0x00000007ff0d723e */ /* 0x000fe200030006ff */
[----:B------:R-:W-:-:S02]  /*5c10*/  HADD2.F32 R11, -RZ, R3.H0_H0 ;  /* 0x20000003ff0b7230 */ /* 0x000fc40000004100 */
[C---:B------:R-:W-:Y:S01]  /*5c20*/  FMUL.FTZ R30, R10.reuse, R28 ;  /* 0x0000001c0a1e7220 */ /* 0x040fe20000410000 */
[-C--:B------:R-:W-:Y:S01]  /*5c30*/  F2FP.F16.E4M3.UNPACK_B R7, R5.reuse ;  /* 0x00000005ff07723e */ /* 0x080fe200020006ff */
[-C--:B------:R-:W-:Y:S01]  /*5c40*/  FMUL.FTZ R33, R10, R24.reuse ;  /* 0x000000180a217220 */ /* 0x080fe20000410000 */
[----:B------:R-:W-:Y:S01]  /*5c50*/  F2FP.F16.E4M3.UNPACK_B R10, R5.H1 ;  /* 0x00000005ff0a723e */ /* 0x000fe200030006ff */
[----:B------:R-:W-:Y:S02]  /*5c60*/  HADD2.F32 R27, -RZ, R27.H0_H0 ;  /* 0x2000001bff1b7230 */ /* 0x000fe40000004100 */
[C---:B------:R-:W-:Y:S01]  /*5c70*/  FFMA.FTZ R31, R11.reuse, R24, -R30 ;  /* 0x000000180b1f7223 */ /* 0x040fe2000001081e */
[--C-:B------:R-:W-:Y:S02]  /*5c80*/  HADD2.F32 R5, -RZ, R6.reuse.H1_H1 ;  /* 0x30000006ff057230 */ /* 0x100fe40000004100 */
[----:B------:R-:W-:Y:S01]  /*5c90*/  FFMA.FTZ R32, R11, R28, R33 ;  /* 0x0000001c0b207223 */ /* 0x000fe20000010021 */
[----:B------:R-:W-:Y:S01]  /*5ca0*/  HADD2.F32 R15, -RZ, R15.H0_H0 ;  /* 0x2000000fff0f7230 */ /* 0x000fe20000004100 */
[----:B------:R-:W-:Y:S01]  /*5cb0*/  F2FP.F16.E4M3.UNPACK_B R29, R29.H1 ;  /* 0x0000001dff1d723e */ /* 0x000fe200030006ff */
[----:B------:R-:W-:Y:S01]  /*5cc0*/  HADD2.F32 R6, -RZ, R6.H0_H0 ;  /* 0x20000006ff067230 */ /* 0x000fe20000004100 */
[----:B------:R-:W-:Y:S01]  /*5cd0*/  F2FP.F16.E4M3.UNPACK_B R26, R26.H1 ;  /* 0x0000001aff1a723e */ /* 0x000fe200030006ff */
[C---:B------:R-:W-:Y:S01]  /*5ce0*/  FMUL.FTZ R11, R5.reuse, R27 ;  /* 0x0000001b050b7220 */ /* 0x040fe20000410000 */
[----:B------:R-:W-:Y:S01]  /*5cf0*/  FMUL.FTZ R30, R5, R15 ;  /* 0x0000000f051e7220 */ /* 0x000fe20000410000 */
[----:B------:R-:W-:Y:S01]  /*5d00*/  HADD2.F32 R5, -RZ, R12.H1_H1 ;  /* 0x3000000cff057230 */ /* 0x000fe20000004100 */
[----:B------:R-:W-:Y:S01]  /*5d10*/  F2FP.F16.E4M3.UNPACK_B R3, R4 ;  /* 0x00000004ff03723e */ /* 0x000fe200020006ff */
[----:B------:R-:W-:-:S02]  /*5d20*/  HADD2.F32 R24, -RZ, R29.H0_H0 ;  /* 0x2000001dff187230 */ /* 0x000fc40000004100 */
[C---:B------:R-:W-:Y:S01]  /*5d30*/  FFMA.FTZ R28, R6.reuse, R15, -R11 ;  /* 0x0000000f061c7223 */ /* 0x040fe2000001080b */
[----:B------:R-:W-:Y:S02]  /*5d40*/  HADD2.F32 R11, -RZ, R26.H0_H0 ;  /* 0x2000001aff0b7230 */ /* 0x000fe40000004100 */
[----:B------:R-:W-:Y:S01]  /*5d50*/  FFMA.FTZ R27, R6, R27, R30 ;  /* 0x0000001b061b7223 */ /* 0x000fe2000001001e */
[----:B------:R-:W-:Y:S02]  /*5d60*/  HADD2.F32 R12, -RZ, R12.H0_H0 ;  /* 0x2000000cff0c7230 */ /* 0x000fe40000004100 */
[C---:B------:R-:W-:Y:S01]  /*5d70*/  FMUL.FTZ R15, R5.reuse, R24 ;  /* 0x00000018050f7220 */ /* 0x040fe20000410000 */
[----:B------:R-:W-:Y:S02]  /*5d80*/  HADD2.F32 R29, -RZ, R29.H1_H1 ;  /* 0x3000001dff1d7230 */ /* 0x000fe40000004100 */
[----:B------:R-:W-:Y:S01]  /*5d90*/  FMUL.FTZ R5, R5, R11 ;  /* 0x0000000b05057220 */ /* 0x000fe20000410000 */
[----:B------:R-:W-:-:S02]  /*5da0*/  HADD2.F32 R6, -RZ, R13.H1_H1 ;  /* 0x3000000dff067230 */ /* 0x000fc40000004100 */
[C---:B------:R-:W-:Y:S01]  /*5db0*/  FFMA.FTZ R30, R12.reuse, R11, -R15 ;  /* 0x0000000b0c1e7223 */ /* 0x040fe2000001080f */
[----:B------:R-:W-:Y:S02]  /*5dc0*/  HADD2.F32 R26, -RZ, R26.H1_H1 ;  /* 0x3000001aff1a7230 */ /* 0x000fe40000004100 */
[----:B------:R-:W-:Y:S01]  /*5dd0*/  FFMA.FTZ R33, R12, R24, R5 ;  /* 0x000000180c217223 */ /* 0x000fe20000010005 */
[----:B------:R-:W-:Y:S02]  /*5de0*/  HADD2.F32 R13, -RZ, R13.H0_H0 ;  /* 0x2000000dff0d7230 */ /* 0x000fe40000004100 */
[C---:B------:R-:W-:Y:S01]  /*5df0*/  FMUL.FTZ R36, R6.reuse, R29 ;  /* 0x0000001d06247220 */ /* 0x040fe20000410000 */
[----:B------:R-:W-:Y:S01]  /*5e00*/  F2FP.F16.E4M3.UNPACK_B R5, R25 ;  /* 0x00000019ff05723e */ /* 0x000fe200020006ff */
[----:B------:R-:W-:Y:S01]  /*5e10*/  FMUL.FTZ R12, R6, R26 ;  /* 0x0000001a060c7220 */ /* 0x000fe20000410000 */
[----:B------:R-:W-:Y:S01]  /*5e20*/  F2FP.F16.E4M3.UNPACK_B R4, R4.H1 ;  /* 0x00000004ff04723e */ /* 0x000fe200030006ff */
[C---:B------:R-:W-:Y:S01]  /*5e30*/  FFMA.FTZ R36, R13.reuse, R26, -R36 ;  /* 0x0000001a0d247223 */ /* 0x040fe20000010824 */
[-C--:B------:R-:W-:Y:S01]  /*5e40*/  F2FP.F16.E4M3.UNPACK_B R11, R14.reuse ;  /* 0x0000000eff0b723e */ /* 0x080fe200020006ff */
[----:B------:R-:W-:Y:S01]  /*5e50*/  FFMA.FTZ R29, R13, R29, R12 ;  /* 0x0000001d0d1d7223 */ /* 0x000fe2000001000c */
[--C-:B------:R-:W-:Y:S01]  /*5e60*/  HADD2.F32 R15, -RZ, R5.reuse.H1_H1 ;  /* 0x30000005ff0f7230 */ /* 0x100fe20000004100 */
[----:B------:R-:W-:Y:S01]  /*5e70*/  F2FP.F16.E4M3.UNPACK_B R14, R14.H1 ;  /* 0x0000000eff0e723e */ /* 0x000fe200030006ff */
[----:B------:R-:W-:Y:S01]  /*5e80*/  HADD2.F32 R13, -RZ, R5.H0_H0 ;  /* 0x20000005ff0d7230 */ /* 0x000fe20000004100 */
[----:B------:R-:W-:Y:S01]  /*5e90*/  F2FP.F16.E4M3.UNPACK_B R25, R25.H1 ;  /* 0x00000019ff19723e */ /* 0x000fe200030006ff */
[----:B------:R-:W-:-:S02]  /*5ea0*/  HADD2.F32 R6, -RZ, R4.H1_H1 ;  /* 0x30000004ff067230 */ /* 0x000fc40000004100 */
[----:B------:R-:W-:Y:S02]  /*5eb0*/  HADD2.F32 R12, -RZ, R11.H1_H1 ;  /* 0x3000000bff0c7230 */ /* 0x000fe40000004100 */
[----:B------:R-:W-:Y:S02]  /*5ec0*/  HADD2.F32 R5, -RZ, R4.H0_H0 ;  /* 0x20000004ff057230 */ /* 0x000fe40000004100 */
[C---:B------:R-:W-:Y:S01]  /*5ed0*/  FMUL.FTZ R24, R6.reuse, R15 ;  /* 0x0000000f06187220 */ /* 0x040fe20000410000 */
[----:B------:R-:W-:Y:S02]  /*5ee0*/  HADD2.F32 R4, -RZ, R3.H1_H1 ;  /* 0x30000003ff047230 */ /* 0x000fe40000004100 */
[-C--:B------:R-:W-:Y:S01]  /*5ef0*/  FMUL.FTZ R26, R6, R12.reuse ;  /* 0x0000000c061a7220 */ /* 0x080fe20000410000 */
[----:B------:R-:W-:Y:S02]  /*5f00*/  HADD2.F32 R11, -RZ, R11.H0_H0 ;  /* 0x2000000bff0b7230 */ /* 0x000fe40000004100 */
[----:B------:R-:W-:Y:S01]  /*5f10*/  FFMA.FTZ R24, R5, R12, -R24 ;  /* 0x0000000c05187223 */ /* 0x000fe20000010818 */
[----:B------:R-:W-:-:S02]  /*5f20*/  HADD2.F32 R3, -RZ, R3.H0_H0 ;  /* 0x20000003ff037230 */ /* 0x000fc40000004100 */
[C---:B------:R-:W-:Y:S01]  /*5f30*/  FMUL.FTZ R6, R4.reuse, R13 ;  /* 0x0000000d04067220 */ /* 0x040fe20000410000 */
[----:B------:R-:W-:Y:S01]  /*5f40*/  FFMA.FTZ R15, R5, R15, R26 ;  /* 0x0000000f050f7223 */ /* 0x000fe2000001001a */
[-C--:B------:R-:W-:Y:S01]  /*5f50*/  FMUL.FTZ R4, R4, R11.reuse ;  /* 0x0000000b04047220 */ /* 0x080fe20000410000 */
[----:B------:R-:W-:Y:S02]  /*5f60*/  HADD2.F32 R5, -RZ, R14.H1_H1 ;  /* 0x3000000eff057230 */ /* 0x000fe40000004100 */
[C---:B------:R-:W-:Y:S01]  /*5f70*/  FFMA.FTZ R12, R3.reuse, R11, -R6 ;  /* 0x0000000b030c7223 */ /* 0x040fe20000010806 */
[--C-:B------:R-:W-:Y:S02]  /*5f80*/  HADD2.F32 R11, -RZ, R25.reuse.H1_H1 ;  /* 0x30000019ff0b7230 */ /* 0x100fe40000004100 */
[----:B------:R-:W-:Y:S01]  /*5f90*/  FFMA.FTZ R13, R3, R13, R4 ;  /* 0x0000000d030d7223 */ /* 0x000fe20000010004 */
[----:B------:R-:W-:Y:S02]  /*5fa0*/  HADD2.F32 R4, -RZ, R10.H1_H1 ;  /* 0x3000000aff047230 */ /* 0x000fe40000004100 */
[----:B------:R-:W-:-:S02]  /*5fb0*/  HADD2.F32 R6, -RZ, R25.H0_H0 ;  /* 0x20000019ff067230 */ /* 0x000fc40000004100 */
[--C-:B------:R-:W-:Y:S02]  /*5fc0*/  HADD2.F32 R3, -RZ, R7.reuse.H1_H1 ;  /* 0x30000007ff037230 */ /* 0x100fe40000004100 */
[C---:B------:R-:W-:Y:S01]  /*5fd0*/  FMUL.FTZ R25, R4.reuse, R11 ;  /* 0x0000000b04197220 */ /* 0x040fe20000410000 */
[----:B------:R-:W-:Y:S02]  /*5fe0*/  HADD2.F32 R14, -RZ, R14.H0_H0 ;  /* 0x2000000eff0e7230 */ /* 0x000fe40000004100 */
[-C--:B------:R-:W-:Y:S01]  /*5ff0*/  FMUL.FTZ R26, R4, R5.reuse ;  /* 0x00000005041a7220 */ /* 0x080fe20000410000 */
[----:B------:R-:W-:Y:S02]  /*6000*/  HADD2.F32 R10, -RZ, R10.H0_H0 ;  /* 0x2000000aff0a7230 */ /* 0x000fe40000004100 */
[C---:B------:R-:W-:Y:S01]  /*6010*/  FMUL.FTZ R4, R3.reuse, R6 ;  /* 0x0000000603047220 */ /* 0x040fe20000410000 */
[----:B------:R-:W-:Y:S02]  /*6020*/  HADD2.F32 R7, -RZ, R7.H0_H0 ;  /* 0x20000007ff077230 */ /* 0x000fe40000004100 */
[-C--:B------:R-:W-:Y:S01]  /*6030*/  FMUL.FTZ R3, R3, R14.reuse ;  /* 0x0000000e03037220 */ /* 0x080fe20000410000 */
[C---:B------:R-:W-:Y:S01]  /*6040*/  FFMA.FTZ R25, R10.reuse, R5, -R25 ;  /* 0x000000050a197223 */ /* 0x040fe20000010819 */
[----:B------:R-:W-:Y:S01]  /*6050*/  FFMA.FTZ R26, R10, R11, R26 ;  /* 0x0000000b0a1a7223 */ /* 0x000fe2000001001a */
[C---:B------:R-:W-:Y:S01]  /*6060*/  FFMA.FTZ R5, R7.reuse, R14, -R4 ;  /* 0x0000000e07057223 */ /* 0x040fe20000010804 */
        /* <DEDUP_REMOVED lines=8> */
[----:B------:R-:W-:-:S05]  /*60f0*/  F2FP.SATFINITE.E4M3.F32.PACK_AB_MERGE_C R5, R10, R5, R25 ;  /* 0x000000050a05723e */ /* 0x000fca0004807019 */
[----:B------:R1:W-:Y:S02]  /*6100*/  STS.128 [R0+0xb000], R4 ;  /* 0x00b0000400007388 */ /* 0x0003e40000000c00 */
.L_x_348:
[----:B------:R-:W-:Y:S05]  /*6110*/  BSYNC B1 ;  /* 0x0000000000017941 */ /* 0x000fea0003800000 */
.L_x_347:
[----:B------:R-:W-:Y:S05]  /*6120*/  @P1 BRA `(.L_x_346) ;  /* 0x0000001800641947 */ /* 0x000fea0003800000 */
[----:B-1----:R-:W2:Y:S01]  /*6130*/  LDL R0, [R1+0x44] ;  /* 0x0000440001007983 */ /* 0x002ea20000100800 */
[----:B-----5:R-:W-:Y:S01]  /*6140*/  IMAD.IADD R3, R16, 0x1, R35 ;  /* 0x0000000110037824 */ /* 0x020fe200078e0223 */
[----:B------:R-:W-:Y:S02]  /*6150*/  SHF.R.U32.HI R11, RZ, 0x8, R21 ;  /* 0x00000008ff0b7819 */ /* 0x000fe40000011615 */
[----:B------:R-:W-:Y:S02]  /*6160*/  SHF.R.U32.HI R24, RZ, 0x8, R9 ;  /* 0x00000008ff187819 */ /* 0x000fe40000011609 */
[----:B------:R-:W-:Y:S02]  /*6170*/  SHF.R.U32.HI R13, RZ, 0x8, R8 ;  /* 0x00000008ff0d7819 */ /* 0x000fe40000011608 */
[----:B------:R-:W-:Y:S02]  /*6180*/  LOP3.LUT R12, R21, 0xff, RZ, 0xc0, !PT ;  /* 0x000000ff150c7812 */ /* 0x000fe400078ec0ff */
[----:B------:R-:W-:-:S02]  /*6190*/  LOP3.LUT R25, R9, 0xff, RZ, 0xc0, !PT ;  /* 0x000000ff09197812 */ /* 0x000fc400078ec0ff */
[----:B------:R-:W-:Y:S02]  /*61a0*/  LOP3.LUT R11, R11, 0xff, RZ, 0xc0, !PT ;  /* 0x000000ff0b0b7812 */ /* 0x000fe400078ec0ff */
[----:B------:R-:W-:Y:S02]  /*61b0*/  LOP3.LUT R24, R24, 0xff, RZ, 0xc0, !PT ;  /* 0x000000ff18187812 */ /* 0x000fe400078ec0ff */
[----:B------:R-:W-:Y:S02]  /*61c0*/  LOP3.LUT R14, R13, 0xff, RZ, 0xc0, !PT ;  /* 0x000000ff0d0e7812 */ /* 0x000fe400078ec0ff */
[----:B------:R-:W-:Y:S02]  /*61d0*/  PRMT R13, R11, 0x7604, R12 ;  /* 0x000076040b0d7816 */ /* 0x000fe4000000000c */
[----:B------:R-:W-:Y:S02]  /*61e0*/  PRMT R25, R24, 0x7604, R25 ;  /* 0x0000760418197816 */ /* 0x000fe40000000019 */
[----:B------:R-:W-:-:S02]  /*61f0*/  SHF.R.U32.HI R12, RZ, 0x10, R21 ;  /* 0x00000010ff0c7819 */ /* 0x000fc40000011615 */
[----:B------:R-:W-:Y:S02]  /*6200*/  SHF.R.U32.HI R24, RZ, 0x10, R9 ;  /* 0x00000010ff187819 */ /* 0x000fe40000011609 */
[----:B------:R-:W-:Y:S02]  /*6210*/  LOP3.LUT R10, R20, 0xff, RZ, 0xc0, !PT ;  /* 0x000000ff140a7812 */ /* 0x000fe400078ec0ff */
[----:B------:R-:W-:Y:S02]  /*6220*/  LOP3.LUT R12, R12, 0xff, RZ, 0xc0, !PT ;  /* 0x000000ff0c0c7812 */ /* 0x000fe400078ec0ff */
[----:B------:R-:W-:Y:S02]  /*6230*/  LOP3.LUT R24, R24, 0xff, RZ, 0xc0, !PT ;  /* 0x000000ff18187812 */ /* 0x000fe400078ec0ff */
[----:B------:R-:W-:Y:S02]  /*6240*/  LOP3.LUT R15, R8, 0xff, RZ, 0xc0, !PT ;  /* 0x000000ff080f7812 */ /* 0x000fe400078ec0ff */
[----:B------:R-:W-:-:S02]  /*6250*/  SHF.R.U32.HI R11, RZ, 0x10, R8 ;  /* 0x00000010ff0b7819 */ /* 0x000fc40000011608 */
[----:B------:R-:W-:Y:S02]  /*6260*/  PRMT R13, R12, 0x7054, R13 ;  /* 0x000070540c0d7816 */ /* 0x000fe4000000000d */
[----:B------:R-:W-:Y:S02]  /*6270*/  PRMT R25, R24, 0x7054, R25 ;  /* 0x0000705418197816 */ /* 0x000fe40000000019 */
[----:B------:R-:W-:Y:S02]  /*6280*/  PRMT R15, R14, 0x7604, R15 ;  /* 0x000076040e0f7816 */ /* 0x000fe4000000000f */
[----:B------:R-:W-:Y:S02]  /*6290*/  LOP3.LUT R14, R11, 0xff, RZ, 0xc0, !PT ;  /* 0x000000ff0b0e7812 */ /* 0x000fe400078ec0ff */
[----:B------:R-:W-:Y:S02]  /*62a0*/  LOP3.LUT R25, R25, 0xff000000, R9, 0xf8, !PT ;  /* 0xff00000019197812 */ /* 0x000fe400078ef809 */
[----:B------:R-:W-:-:S02]  /*62b0*/  LOP3.LUT R13, R13, 0xff000000, R21, 0xf8, !PT ;  /* 0xff0000000d0d7812 */ /* 0x000fc400078ef815 */
[----:B------:R-:W-:Y:S02]  /*62c0*/  PRMT R15, R14, 0x7054, R15 ;  /* 0x000070540e0f7816 */ /* 0x000fe4000000000f */
[----:B------:R-:W-:Y:S02]  /*62d0*/  F2FP.F16.E4M3.UNPACK_B R21, R25 ;  /* 0x00000019ff15723e */ /* 0x000fe400020006ff */
[----:B------:R-:W-:Y:S02]  /*62e0*/  F2FP.F16.E4M3.UNPACK_B R14, R13 ;  /* 0x0000000dff0e723e */ /* 0x000fe400020006ff */
[----:B------:R-:W-:Y:S01]  /*62f0*/  F2FP.F16.E4M3.UNPACK_B R25, R25.H1 ;  /* 0x00000019ff19723e */ /* 0x000fe200030006ff */
[--C-:B------:R-:W-:Y:S01]  /*6300*/  HADD2.F32 R24, -RZ, R21.reuse.H1_H1 ;  /* 0x30000015ff187230 */ /* 0x100fe20000004100 */
[----:B------:R-:W-:Y:S01]  /*6310*/  F2FP.F16.E4M3.UNPACK_B R13, R13.H1 ;  /* 0x0000000dff0d723e */ /* 0x000fe200030006ff */
[----:B------:R-:W-:Y:S01]  /*6320*/  HADD2.F32 R21, -RZ, R21.H0_H0 ;  /* 0x20000015ff157230 */ /* 0x000fe20000004100 */
[----:B--2---:R-:W-:Y:S01]  /*6330*/  LOP3.LUT P0, RZ, R0, 0x2, RZ, 0xc0, !PT ;  /* 0x0000000200ff7812 */ /* 0x004fe2000780c0ff */
[----:B------:R-:W-:-:S12]  /*6340*/  VIADD R0, R3, 0x20 ;  /* 0x0000002003007836 */ /* 0x000fd80000000000 */
[----:B------:R-:W-:Y:S02]  /*6350*/  @P0 IADD3 R0, R3, -0x20, RZ ;  /* 0xffffffe003000810 */ /* 0x000fe40007ffe0ff */
[----:B------:R-:W-:-:S03]  /*6360*/  SHF.R.U32.HI R3, RZ, 0x8, R20 ;  /* 0x00000008ff037819 */ /* 0x000fc60000011614 */
[----:B------:R-:W1:Y:S01]  /*6370*/  LDS.128 R4, [R0+0xb000] ;  /* 0x00b0000000047984 */ /* 0x000e620000000c00 */
[----:B------:R-:W-:-:S04]  /*6380*/  LOP3.LUT R3, R3, 0xff, RZ, 0xc0, !PT ;  /* 0x000000ff03037812 */ /* 0x000fc800078ec0ff */
[----:B------:R-:W-:Y:S02]  /*6390*/  PRMT R10, R3, 0x7604, R10 ;  /* 0x00007604030a7816 */ /* 0x000fe4000000000a */
[----:B------:R-:W-:-:S04]  /*63a0*/  SHF.R.U32.HI R3, RZ, 0x10, R20 ;  /* 0x00000010ff037819 */ /* 0x000fc80000011614 */
[----:B------:R-:W-:-:S04]  /*63b0*/  LOP3.LUT R3, R3, 0xff, RZ, 0xc0, !PT ;  /* 0x000000ff03037812 */ /* 0x000fc800078ec0ff */
[----:B------:R-:W-:-:S04]  /*63c0*/  PRMT R11, R3, 0x7054, R10 ;  /* 0x00007054030b7816 */ /* 0x000fc8000000000a */
[----:B------:R-:W-:Y:S02]  /*63d0*/  LOP3.LUT R12, R11, 0xff000000, R20, 0xf8, !PT ;  /* 0xff0000000b0c7812 */ /* 0x000fe400078ef814 */
[----:B------:R-:W-:Y:S01]  /*63e0*/  LOP3.LUT R20, R15, 0xff000000, R8, 0xf8, !PT ;  /* 0xff0000000f147812 */ /* 0x000fe200078ef808 */
[--C-:B------:R-:W-:Y:S02]  /*63f0*/  HADD2.F32 R15, -RZ, R14.reuse.H1_H1 ;  /* 0x3000000eff0f7230 */ /* 0x100fe40000004100 */
[----:B------:R-:W-:Y:S01]  /*6400*/  HADD2.F32 R14, -RZ, R14.H0_H0 ;  /* 0x2000000eff0e7230 */ /* 0x000fe20000004100 */
[-C--:B-1----:R-:W-:Y:S02]  /*6410*/  F2FP.F16.E4M3.UNPACK_B R3, R6.reuse.H1 ;  /* 0x00000006ff03723e */ /* 0x082fe400030006ff */
[----:B------:R-:W-:Y:S02]  /*6420*/  F2FP.F16.E4M3.UNPACK_B R6, R6 ;  /* 0x00000006ff06723e */ /* 0x000fe400020006ff */
[-C--:B------:R-:W-:Y:S01]  /*6430*/  F2FP.F16.E4M3.UNPACK_B R10, R7.reuse ;  /* 0x00000007ff0a723e */ /* 0x080fe200020006ff */
[--C-:B------:R-:W-:Y:S01]  /*6440*/  HADD2.F32 R8, -RZ, R3.reuse.H1_H1 ;  /* 0x30000003ff087230 */ /* 0x100fe20000004100 */
[----:B------:R-:W-:Y:S01]  /*6450*/  F2FP.F16.E4M3.UNPACK_B R11, R7.H1 ;  /* 0x00000007ff0b723e */ /* 0x000fe200030006ff */
[----:B------:R-:W-:Y:S01]  /*6460*/  HADD2.F32 R9, -RZ, R3.H0_H0 ;  /* 0x20000003ff097230 */ /* 0x000fe20000004100 */
[----:B------:R-:W-:-:S02]  /*6470*/  F2FP.F16.E4M3.UNPACK_B R7, R5 ;  /* 0x00000005ff07723e */ /* 0x000fc400020006ff */
[CC--:B------:R-:W-:Y:S01]  /*6480*/  FMUL.FTZ R26, R8.reuse, R24.reuse ;  /* 0x00000018081a7220 */ /* 0x0c0fe20000410000 */
[----:B------:R-:W-:Y:S01]  /*6490*/  FMUL.FTZ R29, R8, R15 ;  /* 0x0000000f081d7220 */ /* 0x000fe20000410000 */
[----:B------:R-:W-:Y:S01]  /*64a0*/  F2FP.F16.E4M3.UNPACK_B R8, R5.H1 ;  /* 0x00000005ff08723e */ /* 0x000fe200030006ff */
[--C-:B------:R-:W-:Y:S02]  /*64b0*/  HADD2.F32 R5, -RZ, R6.reuse.H1_H1 ;  /* 0x30000006ff057230 */ /* 0x100fe40000004100 */
[C---:B------:R-:W-:Y:S01]  /*64c0*/  FFMA.FTZ R27, R9.reuse, R15, -R26 ;  /* 0x0000000f091b7223 */ /* 0x040fe2000001081a */
[----:B------:R-:W-:Y:S01]  /*64d0*/  FFMA.FTZ R28, R9, R24, R29 ;  /* 0x00000018091c7223 */ /* 0x000fe2000001001d */
[----:B------:R-:W-:Y:S01]  /*64e0*/  HADD2.F32 R6, -RZ, R6.H0_H0 ;  /* 0x20000006ff067230 */ /* 0x000fe20000004100 */
[----:B------:R-:W-:Y:S01]  /*64f0*/  F2FP.F16.E4M3.UNPACK_B R3, R4 ;  /* 0x00000004ff03723e */ /* 0x000fe200020006ff */
[C---:B------:R-:W-:Y:S01]  /*6500*/  FMUL.FTZ R9, R5.reuse, R21 ;  /* 0x0000001505097220 */ /* 0x040fe20000410000 */
[----:B------:R-:W-:Y:S01]  /*6510*/  FMUL.FTZ R24, R5, R14 ;  /* 0x0000000e05187220 */ /* 0x000fe20000410000 */
[----:B------:R-:W-:Y:S01]  /*6520*/  HADD2.F32 R5, -RZ, R10.H1_H1 ;  /* 0x3000000aff057230 */ /* 0x000fe20000004100 */
[----:B------:R-:W-:Y:S01]  /*6530*/  F2FP.F16.E4M3.UNPACK_B R4, R4.H1 ;  /* 0x00000004ff04723e */ /* 0x000fe200030006ff */
        /* <DEDUP_REMOVED lines=15> */
[-C--:B------:R-:W-:Y:S01]  /*6630*/  FMUL.FTZ R10, R6, R13.reuse ;  /* 0x0000000d060a7220 */ /* 0x080fe20000410000 */
[----:B------:R-:W-:Y:S01]  /*6640*/  F2FP.F16.E4M3.UNPACK_B R9, R12 ;  /* 0x0000000cff09723e */ /* 0x000fe200020006ff */
[----:B------:R-:W-:Y:S01]  /*6650*/  FFMA.FTZ R31, R11, R13, -R14 ;  /* 0x0000000d0b1f7223 */ /* 0x000fe2000001080e */
[----:B------:R-:W-:-:S02]  /*6660*/  HADD2.F32 R6, -RZ, R4.H1_H1 ;  /* 0x30000004ff067230 */ /* 0x000fc40000004100 */
[----:B------:R-:W-:Y:S01]  /*6670*/  FFMA.FTZ R32, R11, R25, R10 ;  /* 0x000000190b207223 */ /* 0x000fe2000001000a */
[--C-:B------:R-:W-:Y:S01]  /*6680*/  HADD2.F32 R13, -RZ, R5.reuse.H1_H1 ;  /* 0x30000005ff0d7230 */ /* 0x100fe20000004100 */
[----:B------:R-:W-:Y:S01]  /*6690*/  F2FP.F16.E4M3.UNPACK_B R12, R12.H1 ;  /* 0x0000000cff0c723e */ /* 0x000fe200030006ff */
[----:B------:R-:W-:Y:S01]  /*66a0*/  HADD2.F32 R11, -RZ, R5.H0_H0 ;  /* 0x20000005ff0b7230 */ /* 0x000fe20000004100 */
[----:B------:R-:W-:Y:S01]  /*66b0*/  F2FP.F16.E4M3.UNPACK_B R20, R20.H1 ;  /* 0x00000014ff14723e */ /* 0x000fe200030006ff */
[----:B------:R-:W-:Y:S02]  /*66c0*/  HADD2.F32 R10, -RZ, R9.H1_H1 ;  /* 0x30000009ff0a7230 */ /* 0x000fe40000004100 */
[----:B------:R-:W-:Y:S01]  /*66d0*/  FMUL.FTZ R14, R6, R13 ;  /* 0x0000000d060e7220 */ /* 0x000fe20000410000 */
[----:B------:R-:W-:Y:S01]  /*66e0*/  HADD2.F32 R5, -RZ, R4.H0_H0 ;  /* 0x20000004ff057230 */ /* 0x000fe20000004100 */
[----:B------:R-:W-:Y:S01]  /*66f0*/  F2FP.SATFINITE.E4M3.F32.PACK_AB_MERGE_C R27, R28, R27, RZ ;  /* 0x0000001b1c1b723e */ /* 0x000fe200048070ff */
[----:B------:R-:W-:-:S02]  /*6700*/  HADD2.F32 R4, -RZ, R3.H1_H1 ;  /* 0x30000003ff047230 */ /* 0x000fc40000004100 */
[-C--:B------:R-:W-:Y:S01]  /*6710*/  FMUL.FTZ R24, R6, R10.reuse ;  /* 0x0000000a06187220 */ /* 0x080fe20000410000 */
[----:B------:R-:W-:Y:S02]  /*6720*/  HADD2.F32 R9, -RZ, R9.H0_H0 ;  /* 0x20000009ff097230 */ /* 0x000fe40000004100 */
[C---:B------:R-:W-:Y:S01]  /*6730*/  FFMA.FTZ R14, R5.reuse, R10, -R14 ;  /* 0x0000000a050e7223 */ /* 0x040fe2000001080e */
[----:B------:R-:W-:Y:S02]  /*6740*/  HADD2.F32 R3, -RZ, R3.H0_H0 ;  /* 0x20000003ff037230 */ /* 0x000fe40000004100 */
[C---:B------:R-:W-:Y:S01]  /*6750*/  FMUL.FTZ R6, R4.reuse, R11 ;  /* 0x0000000b04067220 */ /* 0x040fe20000410000 */
[----:B------:R-:W-:Y:S01]  /*6760*/  FFMA.FTZ R13, R5, R13, R24 ;  /* 0x0000000d050d7223 */ /* 0x000fe20000010018 */
[-C--:B------:R-:W-:Y:S01]  /*6770*/  FMUL.FTZ R4, R4, R9.reuse ;  /* 0x0000000904047220 */ /* 0x080fe20000410000 */
[----:B------:R-:W-:Y:S02]  /*6780*/  HADD2.F32 R5, -RZ, R12.H1_H1 ;  /* 0x3000000cff057230 */ /* 0x000fe40000004100 */
[----:B------:R-:W-:Y:S01]  /*6790*/  FFMA.FTZ R10, R3, R9, -R6 ;  /* 0x00000009030a7223 */ /* 0x000fe20000010806 */
[----:B------:R-:W-:-:S02]  /*67a0*/  HADD2.F32 R9, -RZ, R20.H1_H1 ;  /* 0x30000014ff097230 */ /* 0x000fc40000004100 */
[----:B------:R-:W-:Y:S01]  /*67b0*/  FFMA.FTZ R11, R3, R11, R4 ;  /* 0x0000000b030b7223 */ /* 0x000fe20000010004 */
[----:B------:R-:W-:Y:S02]  /*67c0*/  HADD2.F32 R4, -RZ, R8.H1_H1 ;  /* 0x30000008ff047230 */ /* 0x000fe40000004100 */
[----:B------:R-:W-:Y:S02]  /*67d0*/  HADD2.F32 R20, -RZ, R20.H0_H0 ;  /* 0x20000014ff147230 */ /* 0x000fe40000004100 */
[----:B------:R-:W-:Y:S02]  /*67e0*/  HADD2.F32 R3, -RZ, R7.H1_H1 ;  /* 0x30000007ff037230 */ /* 0x000fe40000004100 */
[C---:B------:R-:W-:Y:S01]  /*67f0*/  FMUL.FTZ R15, R4.reuse, R9 ;  /* 0x00000009040f7220 */ /* 0x040fe20000410000 */
[----:B------:R-:W-:Y:S02]  /*6800*/  HADD2.F32 R12, -RZ, R12.H0_H0 ;  /* 0x2000000cff0c7230 */ /* 0x000fe40000004100 */
[----:B------:R-:W-:Y:S01]  /*6810*/  FMUL.FTZ R6, R4, R5 ;  /* 0x0000000504067220 */ /* 0x000fe20000410000 */
[----:B------:R-:W-:-:S02]  /*6820*/  HADD2.F32 R8, -RZ, R8.H0_H0 ;  /* 0x20000008ff087230 */ /* 0x000fc40000004100 */
[C---:B------:R-:W-:Y:S01]  /*6830*/  FMUL.FTZ R4, R3.reuse, R20 ;  /* 0x0000001403047220 */ /* 0x040fe20000410000 */
[----:B------:R-:W-:Y:S02]  /*6840*/  HADD2.F32 R7, -RZ, R7.H0_H0 ;  /* 0x20000007ff077230 */ /* 0x000fe40000004100 */
[-C--:B------:R-:W-:Y:S01]  /*6850*/  FMUL.FTZ R3, R3, R12.reuse ;  /* 0x0000000c03037220 */ /* 0x080fe20000410000 */
[C---:B------:R-:W-:Y:S01]  /*6860*/  FFMA.FTZ R15, R8.reuse, R5, -R15 ;  /* 0x00000005080f7223 */ /* 0x040fe2000001080f */
[----:B------:R-:W-:Y:S01]  /*6870*/  FFMA.FTZ R6, R8, R9, R6 ;  /* 0x0000000908067223 */ /* 0x000fe20000010006 */
[C---:B------:R-:W-:Y:S01]  /*6880*/  FFMA.FTZ R5, R7.reuse, R12, -R4 ;  /* 0x0000000c07057223 */ /* 0x040fe20000010804 */
[----:B------:R-:W-:Y:S01]  /*6890*/  FFMA.FTZ R20, R7, R20, R3 ;  /* 0x0000001407147223 */ /* 0x000fe20000010003 */
[----:B------:R-:W-:Y:S02]  /*68a0*/  F2FP.SATFINITE.E4M3.F32.PACK_AB_MERGE_C R7, R32, R31, RZ ;  /* 0x0000001f2007723e */ /* 0x000fe400048070ff */
[----:B------:R-:W-:-:S02]  /*68b0*/  F2FP.SATFINITE.E4M3.F32.PACK_AB_MERGE_C R4, R13, R14, RZ ;  /* 0x0000000e0d04723e */ /* 0x000fc400048070ff */
[----:B------:R-:W-:Y:S02]  /*68c0*/  F2FP.SATFINITE.E4M3.F32.PACK_AB_MERGE_C R15, R6, R15, RZ ;  /* 0x0000000f060f723e */ /* 0x000fe400048070ff */
[----:B------:R-:W-:Y:S02]  /*68d0*/  F2FP.SATFINITE.E4M3.F32.PACK_AB_MERGE_C R6, R21, R26, R27 ;  /* 0x0000001a1506723e */ /* 0x000fe4000480701b */
[----:B------:R-:W-:Y:S02]  /*68e0*/  F2FP.SATFINITE.E4M3.F32.PACK_AB_MERGE_C R7, R30, R29, R7 ;  /* 0x0000001d1e07723e */ /* 0x000fe40004807007 */
[----:B------:R-:W-:Y:S02]  /*68f0*/  F2FP.SATFINITE.E4M3.F32.PACK_AB_MERGE_C R4, R11, R10, R4 ;  /* 0x0000000a0b04723e */ /* 0x000fe40004807004 */
[----:B------:R-:W-:-:S05]  /*6900*/  F2FP.SATFINITE.E4M3.F32.PACK_AB_MERGE_C R5, R20, R5, R15 ;  /* 0x000000051405723e */ /* 0x000fca000480700f */
[----:B------:R2:W-:Y:S01]  /*6910*/  STS.128 [R0+0xb000], R4 ;  /* 0x00b0000400007388 */ /* 0x0005e20000000c00 */
[----:B------:R-:W-:Y:S05]  /*6920*/  BRA `(.L_x_346) ;  /* 0x0000001000647947 */ /* 0x000fea0003800000 */
.L_x_337:
[----:B------:R-:W0:Y:S01]  /*6930*/  LDC R21, c[0x0][0x3d4] ;  /* 0x0000f500ff157b82 */ /* 0x000e220000000800 */
[----:B------:R-:W-:Y:S02]  /*6940*/  ISETP.GE.AND P0, PT, R23, R0, PT ;  /* 0x000000001700720c */ /* 0x000fe40003f06270 */
[----:B------:R-:W-:Y:S02]  /*6950*/  CS2R R4, SRZ ;  /* 0x0000000000047805 */ /* 0x000fe4000001ff00 */
[----:B------:R-:W-:Y:S02]  /*6960*/  CS2R R6, SRZ ;  /* 0x0000000000067805 */ /* 0x000fe4000001ff00 */
[----:B------:R-:W-:Y:S02]  /*6970*/  CS2R R24, SRZ ;  /* 0x0000000000187805 */ /* 0x000fe4000001ff00 */
[----:B------:R-:W-:Y:S01]  /*6980*/  CS2R R26, SRZ ;  /* 0x00000000001a7805 */ /* 0x000fe2000001ff00 */
[----:B------:R-:W2:Y:S01]  /*6990*/  LDL R8, [R1+0x38] ;  /* 0x0000380001087983 */ /* 0x000ea20000100800 */
[----:B0-----:R-:W-:-:S13]  /*69a0*/  ISETP.GE.OR P0, PT, R18, R21, P0 ;  /* 0x000000151200720c */ /* 0x001fda0000706670 */
[----:B------:R0:W5:Y:S04]  /*69b0*/  @!P0 LDG.E.128 R4, desc[UR42][R38.64] ;  /* 0x0000002a26048981 */ /* 0x000168000c1e1d00 */
[----:B------:R0:W5:Y:S01]  /*69c0*/  @!P0 LDG.E.128 R24, desc[UR42][R44.64] ;  /* 0x0000002a2c188981 */ /* 0x000162000c1e1d00 */
[----:B------:R-:W-:Y:S01]  /*69d0*/  UMOV UR4, 0xffffffff ;  /* 0xffffffff00047882 */ /* 0x000fe20000000000 */
[----:B--2---:R-:W-:Y:S02]  /*69e0*/  LEA.HI R3, R8, R8, RZ, 0x1 ;  /* 0x0000000808037211 */ /* 0x004fe400078f08ff */
[----:B0-----:R-:W-:Y:S05]  /*69f0*/  BRA.DIV UR4, `(.L_x_349) ;  /* 0x000000ee049c7947 */ /* 0x001fea000b800000 */
.L_x_537:
[----:B------:R-:W-:Y:S01]  /*6a00*/  UMOV UR4, 0xffffffff ;  /* 0xffffffff00047882 */ /* 0x000fe20000000000 */
[----:B------:R-:W-:Y:S02]  /*6a10*/  LOP3.LUT R3, R3, 0xfffffffe, RZ, 0xc0, !PT ;  /* 0xfffffffe03037812 */ /* 0x000fe400078ec0ff */
[----:B------:R-:W-:Y:S05]  /*6a20*/  BRA.DIV UR4, `(.L_x_350) ;  /* 0x000000ee04b87947 */ /* 0x000fea000b800000 */
.L_x_540:
[----:B------:R-:W-:Y:S01]  /*6a30*/  UMOV UR4, 0xffffffff ;  /* 0xffffffff00047882 */ /* 0x000fe20000000000 */
[----:B------:R-:W-:Y:S02]  /*6a40*/  IMAD.IADD R3, R8, 0x1, -R3 ;  /* 0x0000000108037824 */ /* 0x000fe400078e0a03 */
[----:B------:R-:W-:Y:S05]  /*6a50*/  BRA.DIV UR4, `(.L_x_351) ;  /* 0x000000ee04d47947 */ /* 0x000fea000b800000 */
.L_x_543:
[----:B------:R-:W-:Y:S01]  /*6a60*/  UMOV UR4, 0xffffffff ;  /* 0xffffffff00047882 */ /* 0x000fe20000000000 */
[----:B------:R-:W-:Y:S02]  /*6a70*/  SHF.L.U32 R3, R3, 0x1f, RZ ;  /* 0x0000001f03037819 */ /* 0x000fe400000006ff */
[----:B------:R-:W-:Y:S05]  /*6a80*/  BRA.DIV UR4, `(.L_x_352) ;  /* 0x000000ee04f07947 */ /* 0x000fea000b800000 */
.L_x_546:
[----:B------:R-:W0:Y:S01]  /*6a90*/  SYNCS.PHASECHK.TRANS64.TRYWAIT P1, [R16+URZ+0x13200], R3 ;  /* 0x01320003100075a7 */ /* 0x000e22000802017f */
[----:B------:R-:W-:Y:S01]  /*6aa0*/  ISETP.GE.AND P0, PT, R18, R21, PT ;  /* 0x000000151200720c */ /* 0x000fe20003f06270 */
[----:B------:R-:W-:Y:S03]  /*6ab0*/  BSSY B1, `(.L_x_353) ;  /* 0x0000003000017945 */ /* 0x000fe60003800000 */
[----:B------:R-:W-:Y:S01]  /*6ac0*/  ISETP.GE.OR P0, PT, R23, R0, P0 ;  /* 0x000000001700720c */ /* 0x000fe20000706670 */
[----:B0-----:R-:W-:-:S12]  /*6ad0*/  @!P1 BRA `(.L_x_354) ;  /* 0x000000f000049947 */ /* 0x001fd80003800000 */
.L_x_547:
[----:B------:R-:W-:Y:S05]  /*6ae0*/  BSYNC B1 ;  /* 0x0000000000017941 */ /* 0x000fea0003800000 */
.L_x_353:
[----:B------:R-:W-:Y:S05]  /*6af0*/  @P0 BRA `(.L_x_346) ;  /* 0x0000000c00f00947 */ /* 0x000fea0003800000 */
[----:B------:R-:W2:Y:S04]  /*6b00*/  LDL R35, [R1+0x14] ;  /* 0x0000140001237983 */ /* 0x000ea80000100800 */
[----:B------:R-:W3:Y:S04]  /*6b10*/  LDL R31, [R1+0x18] ;  /* 0x00001800011f7983 */ /* 0x000ee80000100800 */
[----:B------:R-:W4:Y:S04]  /*6b20*/  LDL R29, [R1+0x1c] ;  /* 0x00001c00011d7983 */ /* 0x000f280000100800 */
[----:B------:R-:W4:Y:S01]  /*6b30*/  LDL R51, [R1+0x48] ;  /* 0x0000480001337983 */ /* 0x000f220000100800 */
[----:B-----5:R-:W-:-:S02]  /*6b40*/  SHF.R.U32.HI R0, RZ, 0x8, R4 ;  /* 0x00000008ff007819 */ /* 0x020fc40000011604 */
[----:B0-----:R-:W-:Y:S02]  /*6b50*/  LOP3.LUT R3, R4, 0xff, RZ, 0xc0, !PT ;  /* 0x000000ff04037812 */ /* 0x001fe400078ec0ff */
[----:B------:R-:W-:Y:S02]  /*6b60*/  LOP3.LUT R0, R0, 0xff, RZ, 0xc0, !PT ;  /* 0x000000ff00007812 */ /* 0x000fe400078ec0ff */
[----:B------:R-:W-:Y:S02]  /*6b70*/  SHF.R.U32.HI R14, RZ, 0x8, R5 ;  /* 0x00000008ff0e7819 */ /* 0x000fe40000011605 */
[----:B------:R-:W-:Y:S02]  /*6b80*/  PRMT R20, R0, 0x7604, R3 ;  /* 0x0000760400147816 */ /* 0x000fe40000000003 */
[----:B------:R-:W-:Y:S02]  /*6b90*/  LOP3.LUT R9, R5, 0xff, RZ, 0xc0, !PT ;  /* 0x000000ff05097812 */ /* 0x000fe400078ec0ff */
[----:B------:R-:W-:-:S02]  /*6ba0*/  SHF.R.U32.HI R3, RZ, 0x8, R6 ;  /* 0x00000008ff037819 */ /* 0x000fc40000011606 */
[----:B------:R-:W-:Y:S02]  /*6bb0*/  LOP3.LUT R0, R14, 0xff, RZ, 0xc0, !PT ;  /* 0x000000ff0e007812 */ /* 0x000fe400078ec0ff */
[----:B------:R-:W-:Y:S02]  /*6bc0*/  LOP3.LUT R8, R6, 0xff, RZ, 0xc0, !PT ;  /* 0x000000ff06087812 */ /* 0x000fe400078ec0ff */
[----:B------:R-:W-:Y:S02]  /*6bd0*/  SHF.R.U32.HI R12, RZ, 0x8, R24 ;  /* 0x00000008ff0c7819 */ /* 0x000fe40000011618 */
[----:B------:R-:W-:Y:S02]  /*6be0*/  LOP3.LUT R3, R3, 0xff, RZ, 0xc0, !PT ;  /* 0x000000ff03037812 */ /* 0x000fe400078ec0ff */
[----:B------:R-:W-:Y:S01]  /*6bf0*/  PRMT R28, R0, 0x7604, R9 ;  /* 0x00007604001c7816 */ /* 0x000fe20000000009 */
[----:B------:R-:W-:Y:S01]  /*6c00*/  IMAD.IADD R0, R18, 0x1, R21 ;  /* 0x0000000112007824 */ /* 0x000fe200078e0215 */
[----:B------:R-:W-:-:S02]  /*6c10*/  LOP3.LUT R13, R24, 0xff, RZ, 0xc0, !PT ;  /* 0x000000ff180d7812 */ /* 0x000fc400078ec0ff */
[----:B------:R-:W-:Y:S02]  /*6c20*/  LOP3.LUT R12, R12, 0xff, RZ, 0xc0, !PT ;  /* 0x000000ff0c0c7812 */ /* 0x000fe400078ec0ff */
[----:B------:R-:W-:Y:S02]  /*6c30*/  PRMT R30, R3, 0x7604, R8 ;  /* 0x00007604031e7816 */ /* 0x000fe40000000008 */
[----:B------:R-:W-:Y:S02]  /*6c40*/  SHF.R.U32.HI R3, RZ, 0x8, R26 ;  /* 0x00000008ff037819 */ /* 0x000fe4000001161a */
[----:B------:R-:W-:Y:S02]  /*6c50*/  SHF.R.U32.HI R10, RZ, 0x8, R7 ;  /* 0x00000008ff0a7819 */ /* 0x000fe40000011607 */
[----:B------:R-:W-:Y:S02]  /*6c60*/  PRMT R33, R12, 0x7604, R13 ;  /* 0x000076040c217816 */ /* 0x000fe4000000000d */
[----:B------:R-:W-:-:S02]  /*6c70*/  SHF.R.U32.HI R12, RZ, 0x8, R25 ;  /* 0x00000008ff0c7819 */ /* 0x000fc40000011619 */
[----:B------:R-:W-:Y:S02]  /*6c80*/  LOP3.LUT R14, R3, 0xff, RZ, 0xc0, !PT ;  /* 0x000000ff030e7812 */ /* 0x000fe400078ec0ff */
[----:B------:R-:W-:Y:S02]  /*6c90*/  LOP3.LUT R11, R7, 0xff, RZ, 0xc0, !PT ;  /* 0x000000ff070b7812 */ /* 0x000fe400078ec0ff */
[----:B------:R-:W-:Y:S02]  /*6ca0*/  LOP3.LUT R10, R10, 0xff, RZ, 0xc0, !PT ;  /* 0x000000ff0a0a7812 */ /* 0x000fe400078ec0ff */
[----:B------:R-:W-:Y:S02]  /*6cb0*/  LOP3.LUT R13, R25, 0xff, RZ, 0xc0, !PT ;  /* 0x000000ff190d7812 */ /* 0x000fe400078ec0ff */
[----:B------:R-:W-:Y:S02]  /*6cc0*/  LOP3.LUT R15, R26, 0xff, RZ, 0xc0, !PT ;  /* 0x000000ff1a0f7812 */ /* 0x000fe400078ec0ff */
[----:B------:R-:W-:-:S02]  /*6cd0*/  LOP3.LUT R12, R12, 0xff, RZ, 0xc0, !PT ;  /* 0x000000ff0c0c7812 */ /* 0x000fc400078ec0ff */
[----:B------:R-:W-:Y:S02]  /*6ce0*/  PRMT R32, R10, 0x7604, R11 ;  /* 0x000076040a207816 */ /* 0x000fe4000000000b */
[----:B------:R-:W-:Y:S02]  /*6cf0*/  PRMT R37, R12, 0x7604, R13 ;  /* 0x000076040c257816 */ /* 0x000fe4000000000d */
[----:B------:R-:W-:Y:S02]  /*6d00*/  PRMT R41, R14, 0x7604, R15 ;  /* 0x000076040e297816 */ /* 0x000fe4000000000f */
[----:B------:R-:W-:Y:S02]  /*6d10*/  SHF.R.U32.HI R21, RZ, 0x8, R27 ;  /* 0x00000008ff157819 */ /* 0x000fe4000001161b */
[----:B------:R-:W-:Y:S02]  /*6d20*/  LOP3.LUT R36, R27, 0xff, RZ, 0xc0, !PT ;  /* 0x000000ff1b247812 */ /* 0x000fe400078ec0ff */
[----:B------:R-:W-:-:S04]  /*6d30*/  LOP3.LUT R21, R21, 0xff, RZ, 0xc0, !PT ;  /* 0x000000ff15157812 */ /* 0x000fc800078ec0ff */
[----:B------:R-:W-:Y:S02]  /*6d40*/  PRMT R43, R21, 0x7604, R36 ;  /* 0x00007604152b7816 */ /* 0x000fe40000000024 */
[----:B------:R-:W-:-:S04]  /*6d50*/  SHF.R.U32.HI R21, RZ, 0x10, R5 ;  /* 0x00000010ff157819 */ /* 0x000fc80000011605 */
[----:B------:R-:W-:-:S04]  /*6d60*/  LOP3.LUT R21, R21, 0xff, RZ, 0xc0, !PT ;  /* 0x000000ff15157812 */ /* 0x000fc800078ec0ff */
[----:B------:R-:W-:Y:S02]  /*6d70*/  PRMT R21, R21, 0x7054, R28 ;  /* 0x0000705415157816 */ /* 0x000fe4000000001c */
[----:B------:R-:W-:-:S04]  /*6d80*/  SHF.R.U32.HI R28, RZ, 0x10, R25 ;  /* 0x00000010ff1c7819 */ /* 0x000fc80000011619 */
[----:B------:R-:W-:-:S04]  /*6d90*/  LOP3.LUT R28, R28, 0xff, RZ, 0xc0, !PT ;  /* 0x000000ff1c1c7812 */ /* 0x000fc800078ec0ff */
[----:B------:R-:W-:-:S04]  /*6da0*/  PRMT R39, R28, 0x7054, R37 ;  /* 0x000070541c277816 */ /* 0x000fc80000000025 */
[----:B------:R-:W-:-:S04]  /*6db0*/  LOP3.LUT R39, R39, 0xff000000, R25, 0xf8, !PT ;  /* 0xff00000027277812 */ /* 0x000fc800078ef819 */
[-C--:B------:R-:W-:Y:S02]  /*6dc0*/  F2FP.F16.E4M3.UNPACK_B R38, R39.reuse ;  /* 0x00000027ff26723e */ /* 0x080fe400020006ff */
[----:B------:R-:W-:-:S03]  /*6dd0*/  F2FP.F16.E4M3.UNPACK_B R39, R39.H1 ;  /* 0x00000027ff27723e */ /* 0x000fc600030006ff */
[----:B------:R-:W-:Y:S01]  /*6de0*/  HADD2.F32 R40, -RZ, R38.H0_H0 ;  /* 0x20000026ff287230 */ /* 0x000fe20000004100 */
[----:B--2---:R-:W-:-:S04]  /*6df0*/  LOP3.LUT R0, R35, 0x30, R0, 0xf8, !PT ;  /* 0x0000003023007812 */ /* 0x004fc800078ef800 */
[----:B---3--:R-:W-:Y:S02]  /*6e00*/  LOP3.LUT R3, R0, R31, RZ, 0x3c, !PT ;  /* 0x0000001f00037212 */ /* 0x008fe400078e3cff */
[----:B------:R-:W-:Y:S02]  /*6e10*/  SHF.R.U32.HI R31, RZ, 0x10, R7 ;  /* 0x00000010ff1f7819 */ /* 0x000fe40000011607 */
[----:B----4-:R-:W-:Y:S02]  /*6e20*/  IADD3 R0, R16, R29, R3 ;  /* 0x0000001d10007210 */ /* 0x010fe40007ffe003 */
[----:B------:R-:W-:Y:S01]  /*6e30*/  SHF.R.U32.HI R3, RZ, 0x10, R4 ;  /* 0x00000010ff037819 */ /* 0x000fe20000011604 */
[----:B------:R-:W0:Y:S01]  /*6e40*/  LDS.128 R8, [R51+0xb000] ;  /* 0x00b0000033087984 */ /* 0x000e220000000c00 */
[----:B------:R-:W-:Y:S02]  /*6e50*/  SHF.R.U32.HI R29, RZ, 0x10, R6 ;  /* 0x00000010ff1d7819 */ /* 0x000fe40000011606 */
[----:B------:R-:W-:Y:S01]  /*6e60*/  LOP3.LUT R3, R3, 0xff, RZ, 0xc0, !PT ;  /* 0x000000ff03037812 */ /* 0x000fe200078ec0ff */
[----:B------:R-:W1:Y:S01]  /*6e70*/  LDS.128 R12, [R0+0xb000] ;  /* 0x00b00000000c7984 */ /* 0x000e620000000c00 */
[----:B------:R-:W-:-:S02]  /*6e80*/  LOP3.LUT R31, R31, 0xff, RZ, 0xc0, !PT ;  /* 0x000000ff1f1f7812 */ /* 0x000fc400078ec0ff */
[----:B------:R-:W-:Y:S02]  /*6e90*/  LOP3.LUT R29, R29, 0xff, RZ, 0xc0, !PT ;  /* 0x000000ff1d1d7812 */ /* 0x000fe400078ec0ff */
[----:B------:R-:W-:Y:S02]  /*6ea0*/  PRMT R3, R3, 0x7054, R20 ;  /* 0x0000705403037816 */ /* 0x000fe40000000014 */
[----:B------:R-:W-:Y:S02]  /*6eb0*/  SHF.R.U32.HI R20, RZ, 0x10, R24 ;  /* 0x00000010ff147819 */ /* 0x000fe40000011618 */
[----:B------:R-:W-:Y:S02]  /*6ec0*/  PRMT R31, R31, 0x7054, R32 ;  /* 0x000070541f1f7816 */ /* 0x000fe40000000020 */
[----:B------:R-:W-:Y:S02]  /*6ed0*/  PRMT R29, R29, 0x7054, R30 ;  /* 0x000070541d1d7816 */ /* 0x000fe4000000001e */
[----:B------:R-:W-:-:S02]  /*6ee0*/  SHF.R.U32.HI R32, RZ, 0x10, R27 ;  /* 0x00000010ff207819 */ /* 0x000fc4000001161b */
[----:B------:R-:W-:Y:S02]  /*6ef0*/  SHF.R.U32.HI R30, RZ, 0x10, R26 ;  /* 0x00000010ff1e7819 */ /* 0x000fe4000001161a */
[----:B------:R-:W-:Y:S02]  /*6f00*/  LOP3.LUT R20, R20, 0xff, RZ, 0xc0, !PT ;  /* 0x000000ff14147812 */ /* 0x000fe400078ec0ff */
[----:B------:R-:W-:Y:S02]  /*6f10*/  LOP3.LUT R32, R32, 0xff, RZ, 0xc0, !PT ;  /* 0x000000ff20207812 */ /* 0x000fe400078ec0ff */
[----:B------:R-:W-:Y:S02]  /*6f20*/  LOP3.LUT R30, R30, 0xff, RZ, 0xc0, !PT ;  /* 0x000000ff1e1e7812 */ /* 0x000fe400078ec0ff */
[----:B------:R-:W-:Y:S02]  /*6f30*/  PRMT R35, R20, 0x7054, R33 ;  /* 0x0000705414237816 */ /* 0x000fe40000000021 */
[----:B------:R-:W-:-:S02]  /*6f40*/  LOP3.LUT R33, R21, 0xff000000, R5, 0xf8, !PT ;  /* 0xff00000015217812 */ /* 0x000fc400078ef805 */
[----:B------:R-:W-:Y:S02]  /*6f50*/  LOP3.LUT R20, R3, 0xff000000, R4, 0xf8, !PT ;  /* 0xff00000003147812 */ /* 0x000fe400078ef804 */
[----:B------:R-:W-:Y:S02]  /*6f60*/  LOP3.LUT R37, R31, 0xff000000, R7, 0xf8, !PT ;  /* 0xff0000001f257812 */ /* 0x000fe400078ef807 */
[----:B------:R-:W-:Y:S02]  /*6f70*/  PRMT R43, R32, 0x7054, R43 ;  /* 0x00007054202b7816 */ /* 0x000fe4000000002b */
[----:B------:R-:W-:Y:S02]  /*6f80*/  LOP3.LUT R3, R29, 0xff000000, R6, 0xf8, !PT ;  /* 0xff0000001d037812 */ /* 0x000fe400078ef806 */
[----:B------:R-:W-:Y:S02]  /*6f90*/  PRMT R41, R30, 0x7054, R41 ;  /* 0x000070541e297816 */ /* 0x000fe40000000029 */
[----:B0-----:R-:W-:-:S02]  /*6fa0*/  F2FP.F16.E4M3.UNPACK_B R21, R8 ;  /* 0x00000008ff15723e */ /* 0x001fc400020006ff */
[----:B------:R-:W-:Y:S02]  /*6fb0*/  F2FP.F16.E4M3.UNPACK_B R31, R8.H1 ;  /* 0x00000008ff1f723e */ /* 0x000fe400030006ff */
[-C--:B------:R-:W-:Y:S02]  /*6fc0*/  F2FP.F16.E4M3.UNPACK_B R29, R11.reuse ;  /* 0x0000000bff1d723e */ /* 0x080fe400020006ff */
[----:B------:R-:W-:Y:S02]  /*6fd0*/  F2FP.F16.E4M3.UNPACK_B R32, R11.H1 ;  /* 0x0000000bff20723e */ /* 0x000fe400030006ff */
[----:B-1----:R-:W-:Y:S02]  /*6fe0*/  F2FP.F16.E4M3.UNPACK_B R8, R13 ;  /* 0x0000000dff08723e */ /* 0x002fe400020006ff */
[----:B------:R-:W-:Y:S02]  /*6ff0*/  F2FP.F16.E4M3.UNPACK_B R11, R33 ;  /* 0x00000021ff0b723e */ /* 0x000fe400020006ff */
[----:B------:R-:W-:Y:S01]  /*7000*/  LOP3.LUT R28, R35, 0xff000000, R24, 0xf8, !PT ;  /* 0xff000000231c7812 */ /* 0x000fe200078ef818 */
[----:B------:R-:W-:Y:S01]  /*7010*/  HADD2.F32 R6, -RZ, R8.H0_H0 ;  /* 0x20000008ff067230 */ /* 0x000fe20000004100 */
[----:B------:R-:W-:Y:S01]  /*7020*/  LOP3.LUT R5, R41, 0xff000000, R26, 0xf8, !PT ;  /* 0xff00000029057812 */ /* 0x000fe200078ef81a */
[----:B------:R-:W-:Y:S01]  /*7030*/  HADD2.F32 R41, -RZ, R38.H1_H1 ;  /* 0x30000026ff297230 */ /* 0x000fe20000004100 */
[----:B------:R-:W-:Y:S01]  /*7040*/  F2FP.F16.E4M3.UNPACK_B R24, R9 ;  /* 0x00000009ff18723e */ /* 0x000fe200020006ff */
[----:B------:R-:W-:Y:S01]  /*7050*/  HADD2.F32 R8, -RZ, R8.H1_H1 ;  /* 0x30000008ff087230 */ /* 0x000fe20000004100 */
[----:B------:R-:W-:Y:S01]  /*7060*/  F2FP.F16.E4M3.UNPACK_B R26, R13.H1 ;  /* 0x0000000dff1a723e */ /* 0x000fe200030006ff */
[----:B------:R-:W-:Y:S01]  /*7070*/  HADD2.F32 R13, -RZ, R11.H0_H0 ;  /* 0x2000000bff0d7230 */ /* 0x000fe20000004100 */
[----:B------:R-:W-:Y:S01]  /*7080*/  LOP3.LUT R43, R43, 0xff000000, R27, 0xf8, !PT ;  /* 0xff0000002b2b7812 */ /* 0x000fe200078ef81b */
[----:B------:R-:W-:Y:S01]  /*7090*/  HADD2.F32 R38, -RZ, R39.H0_H0 ;  /* 0x20000027ff267230 */ /* 0x000fe20000004100 */
[----:B------:R-:W-:Y:S01]  /*70a0*/  F2FP.F16.E4M3.UNPACK_B R25, R9.H1 ;  /* 0x00000009ff19723e */ /* 0x000fe200030006ff */
[--C-:B------:R-:W-:Y:S01]  /*70b0*/  HADD2.F32 R9, -RZ, R24.reuse.H0_H0 ;  /* 0x20000018ff097230 */ /* 0x100fe20000004100 */
[-C--:B------:R-:W-:Y:S01]  /*70c0*/  F2FP.F16.E4M3.UNPACK_B R27, R12.reuse ;  /* 0x0000000cff1b723e */ /* 0x080fe200020006ff */
[----:B------:R-:W-:Y:S01]  /*70d0*/  HADD2.F32 R24, -RZ, R24.H1_H1 ;  /* 0x30000018ff187230 */ /* 0x000fe20000004100 */
[----:B------:R-:W-:Y:S01]  /*70e0*/  F2FP.F16.E4M3.UNPACK_B R35, R12.H1 ;  /* 0x0000000cff23723e */ /* 0x000fe200030006ff */
[----:B------:R-:W-:Y:S01]  /*70f0*/  FMUL.FTZ R12, R6, R40 ;  /* 0x00000028060c7220 */ /* 0x000fe20000410000 */
[----:B------:R-:W-:Y:S01]  /*7100*/  F2FP.F16.E4M3.UNPACK_B R30, R15 ;  /* 0x0000000fff1e723e */ /* 0x000fe200020006ff */
[----:B------:R-:W-:Y:S01]  /*7110*/  FMUL.FTZ R45, R8, R41 ;  /* 0x00000029082d7220 */ /* 0x000fe20000410000 */
[----:B------:R-:W-:Y:S01]  /*7120*/  F2FP.F16.E4M3.UNPACK_B R36, R15.H1 ;  /* 0x0000000fff24723e */ /* 0x000fe200030006ff */
[----:B------:R-:W-:Y:S01]  /*7130*/  FMUL.FTZ R15, R6, R13 ;  /* 0x0000000d060f7220 */ /* 0x000fe20000410000 */
[----:B------:R-:W-:Y:S01]  /*7140*/  F2FP.F16.E4M3.UNPACK_B R33, R33.H1 ;  /* 0x00000021ff21723e */ /* 0x000fe200030006ff */
[----:B------:R-:W-:Y:S01]  /*7150*/  FFMA.FTZ R6, R9, R13, -R12 ;  /* 0x0000000d09067223 */ /* 0x000fe2000001080c */
[----:B------:R-:W-:-:S02]  /*7160*/  HADD2.F32 R13, -RZ, R25.H0_H0 ;  /* 0x20000019ff0d7230 */ /* 0x000fc40000004100 */
[----:B------:R-:W-:Y:S01]  /*7170*/  FFMA.FTZ R9, R9, R40, R15 ;  /* 0x0000002809097223 */ /* 0x000fe2000001000f */
[----:B------:R-:W-:Y:S01]  /*7180*/  HADD2.F32 R15, -RZ, R11.H1_H1 ;  /* 0x3000000bff0f7230 */ /* 0x000fe20000004100 */
[-C--:B------:R-:W-:Y:S01]  /*7190*/  F2FP.F16.E4M3.UNPACK_B R7, R14.reuse ;  /* 0x0000000eff07723e */ /* 0x080fe200020006ff */
[--C-:B------:R-:W-:Y:S01]  /*71a0*/  HADD2.F32 R11, -RZ, R26.reuse.H0_H0 ;  /* 0x2000001aff0b7230 */ /* 0x100fe20000004100 */
[----:B------:R-:W-:Y:S01]  /*71b0*/  F2FP.F16.E4M3.UNPACK_B R14, R14.H1 ;  /* 0x0000000eff0e723e */ /* 0x000fe200030006ff */
[--C-:B------:R-:W-:Y:S02]  /*71c0*/  HADD2.F32 R12, -RZ, R33.reuse.H0_H0 ;  /* 0x20000021ff0c7230 */ /* 0x100fe40000004100 */
[----:B------:R-:W-:Y:S01]  /*71d0*/  FMUL.FTZ R8, R8, R15 ;  /* 0x0000000f08087220 */ /* 0x000fe20000410000 */
[----:B------:R-:W-:Y:S02]  /*71e0*/  HADD2.F32 R33, -RZ, R33.H1_H1 ;  /* 0x30000021ff217230 */ /* 0x000fe40000004100 */
[----:B------:R-:W-:Y:S01]  /*71f0*/  FMUL.FTZ R40, R11, R38 ;  /* 0x000000260b287220 */ /* 0x000fe20000410000 */
[----:B------:R-:W-:-:S02]  /*7200*/  HADD2.F32 R26, -RZ, R26.H1_H1 ;  /* 0x3000001aff1a7230 */ /* 0x000fc40000004100 */
[-C--:B------:R-:W-:Y:S01]  /*7210*/  FMUL.FTZ R47, R11, R12.reuse ;  /* 0x0000000c0b2f7220 */ /* 0x080fe20000410000 */
[C---:B------:R-:W-:Y:S01]  /*7220*/  FFMA.FTZ R8, R24.reuse, R41, R8 ;  /* 0x0000002918087223 */ /* 0x040fe20000010008 */
[C---:B------:R-:W-:Y:S01]  /*7230*/  FFMA.FTZ R12, R13.reuse, R12, -R40 ;  /* 0x0000000c0d0c7223 */ /* 0x040fe20000010828 */
[----:B------:R-:W-:Y:S01]  /*7240*/  F2FP.F16.E4M3.UNPACK_B R41, R43 ;  /* 0x0000002bff29723e */ /* 0x000fe200020006ff */
[----:B------:R-:W-:Y:S01]  /*7250*/  FFMA.FTZ R13, R13, R38, R47 ;  /* 0x000000260d0d7223 */ /* 0x000fe2000001002f */
[----:B------:R-:W-:Y:S01]  /*7260*/  F2FP.F16.E4M3.UNPACK_B R38, R37 ;  /* 0x00000025ff26723e */ /* 0x000fe200020006ff */
[----:B------:R-:W-:Y:S01]  /*7270*/  FFMA.FTZ R11, R24, R15, -R45 ;  /* 0x0000000f180b7223 */ /* 0x000fe2000001082d */
[----:B------:R-:W-:Y:S02]  /*7280*/  HADD2.F32 R40, -RZ, R39.H1_H1 ;  /* 0x30000027ff287230 */ /* 0x000fe40000004100 */
[----:B------:R-:W-:Y:S01]  /*7290*/  FMUL.FTZ R45, R26, R33 ;  /* 0x000000211a2d7220 */ /* 0x000fe20000410000 */
[----:B------:R-:W-:Y:S01]  /*72a0*/  HADD2.F32 R42, -RZ, R41.H0_H0 ;  /* 0x20000029ff2a7230 */ /* 0x000fe20000004100 */
[----:B------:R-:W-:Y:S01]  /*72b0*/  F2FP.F16.E4M3.UNPACK_B R43, R43.H1 ;  /* 0x0000002bff2b723e */ /* 0x000fe200030006ff */
[----:B------:R-:W-:-:S02]  /*72c0*/  HADD2.F32 R15, -RZ, R30.H0_H0 ;  /* 0x2000001eff0f7230 */ /* 0x000fc40000004100 */
[----:B------:R-:W-:Y:S01]  /*72d0*/  FMUL.FTZ R44, R26, R40 ;  /* 0x000000281a2c7220 */ /* 0x000fe20000410000 */
[--C-:B------:R-:W-:Y:S01]  /*72e0*/  HADD2.F32 R39, -RZ, R38.reuse.H0_H0 ;  /* 0x20000026ff277230 */ /* 0x100fe20000004100 */
[----:B------:R-:W-:Y:S01]  /*72f0*/  F2FP.F16.E4M3.UNPACK_B R4, R10 ;  /* 0x0000000aff04723e */ /* 0x000fe200020006ff */
[----:B------:R-:W-:Y:S02]  /*7300*/  HADD2.F32 R25, -RZ, R25.H1_H1 ;  /* 0x30000019ff197230 */ /* 0x000fe40000004100 */
[C---:B------:R-:W-:Y:S01]  /*7310*/  FMUL.FTZ R47, R15.reuse, R42 ;  /* 0x0000002a0f2f7220 */ /* 0x040fe20000410000 */
[----:B------:R-:W-:Y:S02]  /*7320*/  HADD2.F32 R24, -RZ, R29.H0_H0 ;  /* 0x2000001dff187230 */ /* 0x000fe40000004100 */
[----:B------:R-:W-:Y:S01]  /*7330*/  FMUL.FTZ R49, R15, R39 ;  /* 0x000000270f317220 */ /* 0x000fe20000410000 */
[----:B------:R-:W-:Y:S02]  /*7340*/  HADD2.F32 R41, -RZ, R41.H1_H1 ;  /* 0x30000029ff297230 */ /* 0x000fe40000004100 */
[C---:B------:R-:W-:Y:S01]  /*7350*/  FFMA.FTZ R15, R25.reuse, R33, -R44 ;  /* 0x00000021190f7223 */ /* 0x040fe2000001082c */
[----:B------:R-:W-:Y:S01]  /*7360*/  FFMA.FTZ R26, R25, R40, R45 ;  /* 0x00000028191a7223 */ /* 0x000fe2000001002d */
[----:B------:R-:W-:Y:S01]  /*7370*/  FFMA.FTZ R25, R24, R39, -R47 ;  /* 0x0000002718197223 */ /* 0x000fe2000001082f */
[----:B------:R-:W-:-:S02]  /*7380*/  HADD2.F32 R39, -RZ, R38.H1_H1 ;  /* 0x30000026ff277230 */ /* 0x000fc40000004100 */
[----:B------:R-:W-:Y:S01]  /*7390*/  FFMA.FTZ R24, R24, R42, R49 ;  /* 0x0000002a18187223 */ /* 0x000fe20000010031 */
[----:B------:R-:W-:Y:S01]  /*73a0*/  F2FP.F16.E4M3.UNPACK_B R38, R37.H1 ;  /* 0x00000025ff26723e */ /* 0x000fe200030006ff */
[----:B------:R-:W-:Y:S01]  /*73b0*/  HADD2.F32 R30, -RZ, R30.H1_H1 ;  /* 0x3000001eff1e7230 */ /* 0x000fe20000004100 */
[----:B------:R-:W-:Y:S01]  /*73c0*/  F2FP.F16.E4M3.UNPACK_B R10, R10.H1 ;  /* 0x0000000aff0a723e */ /* 0x000fe200030006ff */
[----:B------:R-:W-:Y:S01]  /*73d0*/  HADD2.F32 R42, -RZ, R43.H0_H0 ;  /* 0x2000002bff2a7230 */ /* 0x000fe20000004100 */
[----:B------:R-:W-:Y:S01]  /*73e0*/  F2FP.SATFINITE.E4M3.F32.PACK_AB_MERGE_C R13, R26, R13, RZ ;  /* 0x0000000d1a0d723e */ /* 0x000fe200048070ff */
[----:B------:R-:W-:Y:S02]  /*73f0*/  HADD2.F32 R37, -RZ, R36.H0_H0 ;  /* 0x20000024ff257230 */ /* 0x000fe40000004100 */
[C---:B------:R-:W-:Y:S01]  /*7400*/  FMUL.FTZ R44, R30.reuse, R41 ;  /* 0x000000291e2c7220 */ /* 0x040fe20000410000 */
[----:B------:R-:W-:Y:S02]  /*7410*/  HADD2.F32 R29, -RZ, R29.H1_H1 ;  /* 0x3000001dff1d7230 */ /* 0x000fe40000004100 */
[----:B------:R-:W-:Y:S01]  /*7420*/  FMUL.FTZ R46, R30, R39 ;  /* 0x000000271e2e7220 */ /* 0x000fe20000410000 */
[----:B------:R-:W-:-:S02]  /*7430*/  HADD2.F32 R40, -RZ, R38.H0_H0 ;  /* 0x20000026ff287230 */ /* 0x000fc40000004100 */
[----:B------:R-:W-:Y:S01]  /*7440*/  FMUL.FTZ R48, R37, R42 ;  /* 0x0000002a25307220 */ /* 0x000fe20000410000 */
[----:B------:R-:W-:Y:S02]  /*7450*/  HADD2.F32 R33, -RZ, R32.H0_H0 ;  /* 0x20000020ff217230 */ /* 0x000fe40000004100 */
[C---:B------:R-:W-:Y:S01]  /*7460*/  FFMA.FTZ R30, R29.reuse, R39, -R44 ;  /* 0x000000271d1e7223 */ /* 0x040fe2000001082c */
[----:B------:R-:W-:Y:S01]  /*7470*/  FFMA.FTZ R29, R29, R41, R46 ;  /* 0x000000291d1d7223 */ /* 0x000fe2000001002e */
[----:B------:R-:W-:Y:S01]  /*7480*/  FMUL.FTZ R37, R37, R40 ;  /* 0x0000002825257220 */ /* 0x000fe20000410000 */
[----:B------:R-:W-:Y:S01]  /*7490*/  F2FP.F16.E4M3.UNPACK_B R41, R28.H1 ;  /* 0x0000001cff29723e */ /* 0x000fe200030006ff */
[C---:B------:R-:W-:Y:S01]  /*74a0*/  FFMA.FTZ R48, R33.reuse, R40, -R48 ;  /* 0x0000002821307223 */ /* 0x040fe20000010830 */
[----:B------:R-:W-:Y:S01]  /*74b0*/  HADD2.F32 R40, -RZ, R38.H1_H1 ;  /* 0x30000026ff287230 */ /* 0x000fe20000004100 */
[----:B------:R-:W-:Y:S01]  /*74c0*/  F2FP.F16.E4M3.UNPACK_B R38, R20.H1 ;  /* 0x00000014ff26723e */ /* 0x000fe200030006ff */
[----:B------:R-:W-:Y:S01]  /*74d0*/  FFMA.FTZ R45, R33, R42, R37 ;  /* 0x0000002a212d7223 */ /* 0x000fe20000010025 */
[----:B------:R-:W-:Y:S01]  /*74e0*/  HADD2.F32 R42, -RZ, R43.H1_H1 ;  /* 0x3000002bff2a7230 */ /* 0x000fe20000004100 */
[----:B------:R-:W-:Y:S01]  /*74f0*/  F2FP.SATFINITE.E4M3.F32.PACK_AB_MERGE_C R9, R8, R9, R13 ;  /* 0x000000090809723e */ /* 0x000fe2000480700d */
[----:B------:R-:W-:-:S02]  /*7500*/  HADD2.F32 R37, -RZ, R36.H1_H1 ;  /* 0x30000024ff257230 */ /* 0x000fc40000004100 */
[----:B------:R-:W-:Y:S02]  /*7510*/  HADD2.F32 R43, -RZ, R41.H0_H0 ;  /* 0x20000029ff2b7230 */ /* 0x000fe40000004100 */
[----:B------:R-:W-:Y:S02]  /*7520*/  HADD2.F32 R36, -RZ, R35.H0_H0 ;  /* 0x20000023ff247230 */ /* 0x000fe40000004100 */
[C---:B------:R-:W-:Y:S01]  /*7530*/  FMUL.FTZ R44, R37.reuse, R42 ;  /* 0x0000002a252c7220 */ /* 0x040fe20000410000 */
[----:B------:R-:W-:Y:S02]  /*7540*/  HADD2.F32 R39, -RZ, R38.H0_H0 ;  /* 0x20000026ff277230 */ /* 0x000fe40000004100 */
[----:B------:R-:W-:Y:S01]  /*7550*/  FMUL.FTZ R49, R37, R40 ;  /* 0x0000002825317220 */ /* 0x000fe20000410000 */
[----:B------:R-:W-:Y:S02]  /*7560*/  HADD2.F32 R33, -RZ, R32.H1_H1 ;  /* 0x30000020ff217230 */ /* 0x000fe40000004100 */
[----:B------:R-:W-:Y:S01]  /*7570*/  FMUL.FTZ R37, R36, R43 ;  /* 0x0000002b24257220 */ /* 0x000fe20000410000 */
[----:B------:R-:W-:-:S02]  /*7580*/  HADD2.F32 R32, -RZ, R31.H0_H0 ;  /* 0x2000001fff207230 */ /* 0x000fc40000004100 */
[----:B------:R-:W-:Y:S01]  /*7590*/  FMUL.FTZ R36, R36, R39 ;  /* 0x0000002724247220 */ /* 0x000fe20000410000 */
[----:B------:R-:W-:Y:S02]  /*75a0*/  HADD2.F32 R35, -RZ, R35.H1_H1 ;  /* 0x30000023ff237230 */ /* 0x000fe40000004100 */
[C---:B------:R-:W-:Y:S01]  /*75b0*/  FFMA.FTZ R47, R33.reuse, R40, -R44 ;  /* 0x00000028212f7223 */ /* 0x040fe2000001082c */
[----:B------:R-:W-:Y:S02]  /*75c0*/  HADD2.F32 R38, -RZ, R38.H1_H1 ;  /* 0x30000026ff267230 */ /* 0x000fe40000004100 */
[C---:B------:R-:W-:Y:S01]  /*75d0*/  FFMA.FTZ R43, R32.reuse, R43, R36 ;  /* 0x0000002b202b7223 */ /* 0x040fe20000010024 */
[----:B------:R-:W-:Y:S02]  /*75e0*/  HADD2.F32 R36, -RZ, R41.H1_H1 ;  /* 0x30000029ff247230 */ /* 0x000fe40000004100 */
[----:B------:R-:W-:Y:S01]  /*75f0*/  FFMA.FTZ R39, R32, R39, -R37 ;  /* 0x0000002720277223 */ /* 0x000fe20000010825 */
[----:B------:R-:W-:Y:S01]  /*7600*/  FFMA.FTZ R50, R33, R42, R49 ;  /* 0x0000002a21327223 */ /* 0x000fe20000010031 */
[----:B------:R-:W-:Y:S01]  /*7610*/  HADD2.F32 R31, -RZ, R31.H1_H1 ;  /* 0x3000001fff1f7230 */ /* 0x000fe20000004100 */
[----:B------:R-:W-:Y:S01]  /*7620*/  F2FP.F16.E4M3.UNPACK_B R32, R20 ;  /* 0x00000014ff20723e */ /* 0x000fe200020006ff */
[C---:B------:R-:W-:Y:S01]  /*7630*/  FMUL.FTZ R20, R35.reuse, R36 ;  /* 0x0000002423147220 */ /* 0x040fe20000410000 */
[----:B------:R-:W-:Y:S01]  /*7640*/  F2FP.F16.E4M3.UNPACK_B R33, R28 ;  /* 0x0000001cff21723e */ /* 0x000fe200020006ff */
[----:B------:R-:W-:Y:S01]  /*7650*/  FMUL.FTZ R37, R35, R38 ;  /* 0x0000002623257220 */ /* 0x000fe20000410000 */
[----:B------:R-:W-:-:S02]  /*7660*/  HADD2.F32 R28, -RZ, R27.H0_H0 ;  /* 0x2000001bff1c7230 */ /* 0x000fc40000004100 */
[C---:B------:R-:W-:Y:S01]  /*7670*/  FFMA.FTZ R40, R31.reuse, R38, -R20 ;  /* 0x000000261f287223 */ /* 0x040fe20000010814 */
[----:B------:R-:W-:Y:S02]  /*7680*/  HADD2.F32 R20, -RZ, R21.H0_H0 ;  /* 0x20000015ff147230 */ /* 0x000fe40000004100 */
[----:B------:R-:W-:Y:S01]  /*7690*/  FFMA.FTZ R42, R31, R36, R37 ;  /* 0x000000241f2a7223 */ /* 0x000fe20000010025 */
[--C-:B------:R-:W-:Y:S01]  /*76a0*/  HADD2.F32 R35, -RZ, R33.reuse.H0_H0 ;  /* 0x20000021ff237230 */ /* 0x100fe20000004100 */
[----:B------:R-:W-:Y:S01]  /*76b0*/  F2FP.SATFINITE.E4M3.F32.PACK_AB_MERGE_C R45, R50, R45, RZ ;  /* 0x0000002d322d723e */ /* 0x000fe200048070ff */
[----:B------:R-:W-:Y:S02]  /*76c0*/  HADD2.F32 R31, -RZ, R32.H0_H0 ;  /* 0x20000020ff1f7230 */ /* 0x000fe40000004100 */
[----:B------:R-:W-:Y:S02]  /*76d0*/  HADD2.F32 R36, -RZ, R33.H1_H1 ;  /* 0x30000021ff247230 */ /* 0x000fe40000004100 */
[----:B------:R-:W-:Y:S01]  /*76e0*/  FMUL.FTZ R37, R28, R35 ;  /* 0x000000231c257220 */ /* 0x000fe20000410000 */
[----:B------:R-:W-:-:S02]  /*76f0*/  HADD2.F32 R27, -RZ, R27.H1_H1 ;  /* 0x3000001bff1b7230 */ /* 0x000fc40000004100 */
[-C--:B------:R-:W-:Y:S01]  /*7700*/  FMUL.FTZ R33, R28, R31.reuse ;  /* 0x0000001f1c217220 */ /* 0x080fe20000410000 */
[----:B------:R-:W-:Y:S02]  /*7710*/  HADD2.F32 R32, -RZ, R32.H1_H1 ;  /* 0x30000020ff207230 */ /* 0x000fe40000004100 */
[C---:B------:R-:W-:Y:S01]  /*7720*/  FFMA.FTZ R37, R20.reuse, R31, -R37 ;  /* 0x0000001f14257223 */ /* 0x040fe20000010825 */
[----:B------:R-:W-:Y:S01]  /*7730*/  HADD2.F32 R21, -RZ, R21.H1_H1 ;  /* 0x30000015ff157230 */ /* 0x000fe20000004100 */
[----:B------:R-:W-:Y:S01]  /*7740*/  F2FP.F16.E4M3.UNPACK_B R28, R5.H1 ;  /* 0x00000005ff1c723e */ /* 0x000fe200030006ff */
[C---:B------:R-:W-:Y:S01]  /*7750*/  FMUL.FTZ R38, R27.reuse, R36 ;  /* 0x000000241b267220 */ /* 0x040fe20000410000 */
[----:B------:R-:W-:Y:S01]  /*7760*/  FFMA.FTZ R35, R20, R35, R33 ;  /* 0x0000002314237223 */ /* 0x000fe20000010021 */
[-C--:B------:R-:W-:Y:S01]  /*7770*/  F2FP.F16.E4M3.UNPACK_B R20, R3.reuse.H1 ;  /* 0x00000003ff14723e */ /* 0x080fe200030006ff */
[-C--:B------:R-:W-:Y:S01]  /*7780*/  FMUL.FTZ R31, R27, R32.reuse ;  /* 0x000000201b1f7220 */ /* 0x080fe20000410000 */
[----:B------:R-:W-:Y:S01]  /*7790*/  FFMA.FTZ R38, R21, R32, -R38 ;  /* 0x0000002015267223 */ /* 0x000fe20000010826 */
[----:B------:R-:W-:Y:S01]  /*77a0*/  HADD2.F32 R32, -RZ, R28.H0_H0 ;  /* 0x2000001cff207230 */ /* 0x000fe20000004100 */
[----:B------:R-:W-:Y:S01]  /*77b0*/  F2FP.F16.E4M3.UNPACK_B R3, R3 ;  /* 0x00000003ff03723e */ /* 0x000fe200020006ff */
[----:B------:R-:W-:-:S02]  /*77c0*/  HADD2.F32 R27, -RZ, R14.H0_H0 ;  /* 0x2000000eff1b7230 */ /* 0x000fc40000004100 */
[----:B------:R-:W-:Y:S01]  /*77d0*/  FFMA.FTZ R36, R21, R36, R31 ;  /* 0x0000002415247223 */ /* 0x000fe2000001001f */
[--C-:B------:R-:W-:Y:S01]  /*77e0*/  HADD2.F32 R21, -RZ, R20.reuse.H0_H0 ;  /* 0x20000014ff157230 */ /* 0x100fe20000004100 */
[----:B------:R-:W-:Y:S01]  /*77f0*/  F2FP.SATFINITE.E4M3.F32.PACK_AB_MERGE_C R42, R42, R43, RZ ;  /* 0x0000002b2a2a723e */ /* 0x000fe200048070ff */
[----:B------:R-:W-:Y:S02]  /*7800*/  HADD2.F32 R31, -RZ, R20.H1_H1 ;  /* 0x30000014ff1f7230 */ /* 0x000fe40000004100 */
[C---:B------:R-:W-:Y:S01]  /*7810*/  FMUL.FTZ R41, R27.reuse, R32 ;  /* 0x000000201b297220 */ /* 0x040fe20000410000 */
[----:B------:R-:W-:Y:S02]  /*7820*/  HADD2.F32 R20, -RZ, R10.H0_H0 ;  /* 0x2000000aff147230 */ /* 0x000fe40000004100 */
[----:B------:R-:W-:Y:S01]  /*7830*/  FMUL.FTZ R27, R27, R21 ;  /* 0x000000151b1b7220 */ /* 0x000fe20000410000 */
[----:B------:R-:W-:Y:S01]  /*7840*/  HADD2.F32 R33, -RZ, R28.H1_H1 ;  /* 0x3000001cff217230 */ /* 0x000fe20000004100 */
[----:B------:R-:W-:Y:S01]  /*7850*/  F2FP.SATFINITE.E4M3.F32.PACK_AB_MERGE_C R8, R36, R35, R42 ;  /* 0x000000232408723e */ /* 0x000fe2000480702a */
[----:B------:R-:W-:-:S02]  /*7860*/  HADD2.F32 R14, -RZ, R14.H1_H1 ;  /* 0x3000000eff0e7230 */ /* 0x000fc40000004100 */
[C---:B------:R-:W-:Y:S01]  /*7870*/  FFMA.FTZ R41, R20.reuse, R21, -R41 ;  /* 0x0000001514297223 */ /* 0x040fe20000010829 */
[----:B------:R-:W-:Y:S01]  /*7880*/  FFMA.FTZ R27, R20, R32, R27 ;  /* 0x00000020141b7223 */ /* 0x000fe2000001001b */
[----:B------:R-:W-:Y:S01]  /*7890*/  HADD2.F32 R10, -RZ, R10.H1_H1 ;  /* 0x3000000aff0a7230 */ /* 0x000fe20000004100 */
[----:B------:R-:W-:Y:S01]  /*78a0*/  F2FP.F16.E4M3.UNPACK_B R20, R5 ;  /* 0x00000005ff14723e */ /* 0x000fe200020006ff */
[C---:B------:R-:W-:Y:S01]  /*78b0*/  FMUL.FTZ R21, R14.reuse, R33 ;  /* 0x000000210e157220 */ /* 0x040fe20000410000 */
[-C--:B------:R-:W-:Y:S01]  /*78c0*/  FMUL.FTZ R14, R14, R31.reuse ;  /* 0x0000001f0e0e7220 */ /* 0x080fe20000410000 */
[----:B------:R-:W-:Y:S02]  /*78d0*/  HADD2.F32 R5, -RZ, R7.H0_H0 ;  /* 0x20000007ff057230 */ /* 0x000fe40000004100 */
[C---:B------:R-:W-:Y:S01]  /*78e0*/  FFMA.FTZ R44, R10.reuse, R31, -R21 ;  /* 0x0000001f0a2c7223 */ /* 0x040fe20000010815 */
[----:B------:R-:W-:Y:S01]  /*78f0*/  FFMA.FTZ R46, R10, R33, R14 ;  /* 0x000000210a2e7223 */ /* 0x000fe2000001000e */
[----:B------:R-:W-:-:S02]  /*7900*/  HADD2.F32 R28, -RZ, R20.H0_H0 ;  /* 0x20000014ff1c7230 */ /* 0x000fc40000004100 */
[----:B------:R-:W-:Y:S01]  /*7910*/  HADD2.F32 R10, -RZ, R3.H0_H0 ;  /* 0x20000003ff0a7230 */ /* 0x000fe20000004100 */
[----:B------:R-:W-:Y:S01]  /*7920*/  F2FP.SATFINITE.E4M3.F32.PACK_AB_MERGE_C R41, R44, R41, RZ ;  /* 0x000000292c29723e */ /* 0x000fe200048070ff */
[----:B------:R-:W-:Y:S02]  /*7930*/  HADD2.F32 R20, -RZ, R20.H1_H1 ;  /* 0x30000014ff147230 */ /* 0x000fe40000004100 */
[C---:B------:R-:W-:Y:S01]  /*7940*/  FMUL.FTZ R32, R5.reuse, R28 ;  /* 0x0000001c05207220 */ /* 0x040fe20000410000 */
[----:B------:R-:W-:Y:S02]  /*7950*/  HADD2.F32 R7, -RZ, R7.H1_H1 ;  /* 0x30000007ff077230 */ /* 0x000fe40000004100 */
[----:B------:R-:W-:Y:S01]  /*7960*/  FMUL.FTZ R5, R5, R10 ;  /* 0x0000000a05057220 */ /* 0x000fe20000410000 */
[----:B------:R-:W-:Y:S01]  /*7970*/  HADD2.F32 R14, -RZ, R3.H1_H1 ;  /* 0x30000003ff0e7230 */ /* 0x000fe20000004100 */
[----:B------:R-:W-:Y:S01]  /*7980*/  F2FP.SATFINITE.E4M3.F32.PACK_AB_MERGE_C R27, R46, R27, RZ ;  /* 0x0000001b2e1b723e */ /* 0x000fe200048070ff */
[----:B------:R-:W-:-:S02]  /*7990*/  HADD2.F32 R3, -RZ, R4.H0_H0 ;  /* 0x20000004ff037230 */ /* 0x000fc40000004100 */
[C---:B------:R-:W-:Y:S01]  /*79a0*/  FMUL.FTZ R21, R7.reuse, R20 ;  /* 0x0000001407157220 */ /* 0x040fe20000410000 */
[----:B------:R-:W-:Y:S02]  /*79b0*/  HADD2.F32 R4, -RZ, R4.H1_H1 ;  /* 0x30000004ff047230 */ /* 0x000fe40000004100 */
[----:B------:R-:W-:Y:S01]  /*79c0*/  FMUL.FTZ R7, R7, R14 ;  /* 0x0000000e07077220 */ /* 0x000fe20000410000 */
        /* <DEDUP_REMOVED lines=10> */
[----:B------:R-:W-:Y:S02]  /*7a70*/  F2FP.SATFINITE.E4M3.F32.PACK_AB_MERGE_C R6, R21, R32, R41 ;  /* 0x000000201506723e */ /* 0x000fe40004807029 */
[----:B------:R-:W-:-:S02]  /*7a80*/  F2FP.SATFINITE.E4M3.F32.PACK_AB_MERGE_C R11, R29, R24, R45 ;  /* 0x000000181d0b723e */ /* 0x000fc4000480702d */
[----:B------:R-:W-:Y:S01]  /*7a90*/  F2FP.SATFINITE.E4M3.F32.PACK_AB_MERGE_C R10, R3, R10, R27 ;  /* 0x0000000a030a723e */ /* 0x000fe2000480701b */
[----:B------:R1:W-:Y:S04]  /*7aa0*/  STS.128 [R51+0xb000], R4 ;  /* 0x00b0000433007388 */ /* 0x0003e80000000c00 */
[----:B------:R1:W-:Y:S02]  /*7ab0*/  STS.128 [R0+0xb000], R8 ;  /* 0x00b0000800007388 */ /* 0x0003e40000000c00 */
.L_x_346:
[----:B------:R-:W-:Y:S05]  /*7ac0*/  BSYNC B0 ;  /* 0x0000000000007941 */ /* 0x000fea0003800000 */
.L_x_336:
[----:B------:R-:W-:Y:S01]  /*7ad0*/  @!PT LDS RZ, [RZ] ;  /* 0x00000000fffff984 */ /* 0x000fe20000000800 */
[----:B------:R-:W-:Y:S01]  /*7ae0*/  @!PT LDS RZ, [RZ] ;  /* 0x00000000fffff984 */ /* 0x000fe20000000800 */
[----:B------:R-:W-:Y:S01]  /*7af0*/  @!PT LDS RZ, [RZ] ;  /* 0x00000000fffff984 */ /* 0x000fe20000000800 */
[----:B------:R-:W-:Y:S01]  /*7b00*/  @!PT LDS RZ, [RZ] ;  /* 0x00000000fffff984 */ /* 0x000fe20000000800 */
[----:B------:R3:W-:Y:S06]  /*7b10*/  MEMBAR.ALL.CTA ;  /* 0x0000000000007992 */ /* 0x0007ec0000008000 */
[----:B---3--:R-:W3:Y:S01]  /*7b20*/  FENCE.VIEW.ASYNC.S ;  /* 0x00000000000073c6 */ /* 0x008ee20000000000 */
[----:B------:R-:W-:Y:S05]  /*7b30*/  WARPSYNC.ALL ;  /* 0x0000000000007948 */ /* 0x000fea0003800000 */
[----:B---3--:R-:W-:Y:S06]  /*7b40*/  BAR.SYNC.DEFER_BLOCKING 0xd, 0x180 ;  /* 0x0346000000007b1d */ /* 0x008fec0000010000 */
.L_x_333:
[----:B-12---:R-:W-:-:S05]  /*7b50*/  IMAD.U32 R0, RZ, RZ, UR36 ;  /* 0x00000024ff007e24 */ /* 0x006fca000f8e00ff */
[----:B------:R-:W-:-:S13]  /*7b60*/  ISETP.NE.AND P0, PT, R0, 0x3, PT ;  /* 0x000000030000780c */ /* 0x000fda0003f05270 */
[----:B------:R-:W-:Y:S05]  /*7b70*/  @!P0 BRA `(.L_x_355) ;  /* 0x0000000000048947 */ /* 0x000fea0003800000 */
[----:B------:R-:W-:Y:S01]  /*7b80*/  BPT.TRAP 0x1 ;  /* 0x000000040000795c */ /* 0x000fe20000300000 */
.L_x_355:
[----:B0-----:R-:W2:Y:S01]  /*7b90*/  LDL R3, [R1] ;  /* 0x0000000001037983 */ /* 0x001ea20000100800 */
[----:B------:R-:W-:Y:S01]  /*7ba0*/  IMAD R0, R157, 0x8, R16 ;  /* 0x000000089d007824 */ /* 0x000fe200078e0210 */
[----:B--2--5:R-:W-:-:S04]  /*7bb0*/  SHF.L.U32 R7, R3, 0x1f, RZ ;  /* 0x0000001f03077819 */ /* 0x024fc800000006ff */
[----:B------:R0:W1:Y:S01]  /*7bc0*/  SYNCS.PHASECHK.TRANS64.TRYWAIT P1, [R0+URZ+0x13230], R7 ;  /* 0x01323007000075a7 */ /* 0x000062000802017f */
[----:B------:R-:W-:Y:S05]  /*7bd0*/  @!P0 BRA `(.L_x_356) ;  /* 0x0000000000048947 */ /* 0x000fea0003800000 */
[----:B------:R-:W-:Y:S01]  /*7be0*/  BPT.TRAP 0x1 ;  /* 0x000000040000795c */ /* 0x000fe20000300000 */
.L_x_356:
[----:B------:R-:W-:Y:S01]  /*7bf0*/  VIADD R3, R16, 0xe000 ;  /* 0x0000e00010037836 */ /* 0x000fe20000000000 */
[----:B------:R-:W-:Y:S01]  /*7c00*/  LOP3.LUT R4, R34, 0x10000, RZ, 0xfc, !PT ;  /* 0x0001000022047812 */ /* 0x000fe200078efcff */
[----:B------:R-:W-:-:S03]  /*7c10*/  IMAD.MOV.U32 R5, RZ, RZ, -0x7fffffe0 ;  /* 0x80000020ff057424 */ /* 0x000fc600078e00ff */
[----:B------:R-:W-:-:S04]  /*7c20*/  SHF.R.U32.HI R3, RZ, 0x4, R3 ;  /* 0x00000004ff037819 */ /* 0x000fc80000011603 */
[----:B------:R-:W-:-:S04]  /*7c30*/  LOP3.LUT R3, R3, 0x3fff, RZ, 0xc0, !PT ;  /* 0x00003fff03037812 */ /* 0x000fc800078ec0ff */
[----:B------:R-:W-:Y:S01]  /*7c40*/  LOP3.LUT R21, R3, 0x10000, RZ, 0xfc, !PT ;  /* 0x0001000003157812 */ /* 0x000fe200078efcff */
[----:B-1----:R-:W-:Y:S06]  /*7c50*/  @P1 BRA `(.L_x_357) ;  /* 0x0000000000081947 */ /* 0x002fec0003800000 */
[----:B------:R-:W1:Y:S02]  /*7c60*/  SYNCS.PHASECHK.TRANS64.TRYWAIT P1, [R0+URZ+0x13230], R7 ;  /* 0x01323007000075a7 */ /* 0x000e64000802017f */
[----:B-1----:R-:W-:Y:S05]  /*7c70*/  @!P1 BRA `(.L_x_358) ;  /* 0x000000dc00b09947 */ /* 0x002fea0003800000 */
.L_x_357:
[----:B------:R-:W-:Y:S01]  /*7c80*/  IMAD R8, R157, 0x280, R21 ;  /* 0x000002809d087824 */ /* 0x000fe200078e0215 */
[----:B------:R-:W2:Y:S01]  /*7c90*/  LDL R107, [R1+0x4c] ;  /* 0x00004c00016b7983 */ /* 0x000ea20000100800 */
[----:B------:R-:W-:Y:S01]  /*7ca0*/  IMAD.MOV.U32 R9, RZ, RZ, -0x7fffffe0 ;  /* 0x80000020ff097424 */ /* 0x000fe200078e00ff */
[----:B------:R-:W-:Y:S05]  /*7cb0*/  WARPSYNC.ALL ;  /* 0x0000000000007948 */ /* 0x000fea0003800000 */
[----:B------:R-:W-:Y:S01]  /*7cc0*/  R2UR UR4, R4 ;  /* 0x00000000040472ca */ /* 0x000fe200000e0000 */
[----:B------:R-:W-:Y:S01]  /*7cd0*/  WARPGROUP.ARRIVE ;  /* 0x00000000000079c5 */ /* 0x000fe20000000000 */
[----:B------:R-:W-:Y:S01]  /*7ce0*/  R2UR UR5, R5 ;  /* 0x00000000050572ca */ /* 0x000fe200000e0000 */
[----:B01----:R-:W-:Y:S01]  /*7cf0*/  IMAD.MOV.U32 R7, RZ, RZ, -0x7fffffe0 ;  /* 0x80000020ff077424 */ /* 0x003fe200078e00ff */
[C---:B------:R-:W-:Y:S01]  /*7d00*/  R2UR UR6, R8.reuse ;  /* 0x00000000080672ca */ /* 0x040fe200000e0000 */
[C---:B------:R-:W-:Y:S01]  /*7d10*/  VIADD R10, R8.reuse, 0x100 ;  /* 0x00000100080a7836 */ /* 0x040fe20000000000 */
[----:B------:R-:W-:Y:S01]  /*7d20*/  R2UR UR7, R9 ;  /* 0x00000000090772ca */ /* 0x000fe200000e0000 */
[----:B------:R-:W-:Y:S01]  /*7d30*/  IMAD.MOV.U32 R11, RZ, RZ, -0x7fffffe0 ;  /* 0x80000020ff0b7424 */ /* 0x000fe200078e00ff */
[C---:B------:R-:W-:Y:S01]  /*7d40*/  IADD3 R6, R8.reuse, 0x80, RZ ;  /* 0x0000008008067810 */ /* 0x040fe20007ffe0ff */
[----:B------:R-:W-:Y:S01]  /*7d50*/  VIADD R12, R8, 0x2 ;  /* 0x00000002080c7836 */ /* 0x000fe20000000000 */
[----:B------:R-:W-:Y:S01]  /*7d60*/  R2UR UR10, R10 ;  /* 0x000000000a0a72ca */ /* 0x000fe200000e0000 */
[----:B------:R-:W-:Y:S01]  /*7d70*/  VIADD R10, R8, 0x200 ;  /* 0x00000200080a7836 */ /* 0x000fe20000000000 */
[----:B------:R-:W-:Y:S01]  /*7d80*/  R2UR UR11, R11 ;  /* 0x000000000b0b72ca */ /* 0x000fe200000e0000 */
[----:B------:R-:W-:Y:S01]  /*7d90*/  IMAD.MOV.U32 R11, RZ, RZ, -0x7fffffe0 ;  /* 0x80000020ff0b7424 */ /* 0x000fe200078e00ff */
[C---:B------:R-:W-:Y:S01]  /*7da0*/  R2UR UR8, R4.reuse ;  /* 0x00000000040872ca */ /* 0x040fe200000e0000 */
[----:B------:R-:W-:Y:S01]  /*7db0*/  IMAD.MOV.U32 R13, RZ, RZ, -0x7fffffe0 ;  /* 0x80000020ff0d7424 */ /* 0x000fe200078e00ff */
[----:B------:R-:W-:Y:S01]  /*7dc0*/  R2UR UR9, R5 ;  /* 0x00000000050972ca */ /* 0x000fe200000e0000 */
[----:B------:R-:W0:Y:S01]  /*7dd0*/  S2R R108, SR_TID.X ;  /* 0x00000000006c7919 */ /* 0x000e220000002100 */
[----:B------:R-:W-:Y:S01]  /*7de0*/  R2UR UR12, R4 ;  /* 0x00000000040c72ca */ /* 0x000fe200000e0000 */
[----:B------:R-:W-:Y:S01]  /*7df0*/  QGMMA.64x32x32.F32.E4M3.E4M3 R88, gdesc[UR4], RZ, !UPT, gsb0 ;  /* 0x00600000045879f3 */ /* 0x000fe2000c0008ff */
[----:B------:R-:W-:Y:S01]  /*7e00*/  R2UR UR6, R6 ;  /* 0x00000000060672ca */ /* 0x000fe200000e0000 */
[----:B------:R-:W-:Y:S01]  /*7e10*/  VIADD R6, R8, 0x180 ;  /* 0x0000018008067836 */ /* 0x000fe20000000000 */
[----:B------:R-:W-:Y:S01]  /*7e20*/  R2UR UR7, R7 ;  /* 0x00000000070772ca */ /* 0x000fe200000e0000 */
[----:B------:R-:W-:Y:S01]  /*7e30*/  IMAD.MOV.U32 R7, RZ, RZ, -0x7fffffe0 ;  /* 0x80000020ff077424 */ /* 0x000fe200078e00ff */
[----:B------:R-:W-:Y:S01]  /*7e40*/  R2UR UR4, R4 ;  /* 0x00000000040472ca */ /* 0x000fe200000e0000 */
[----:B------:R-:W-:Y:S01]  /*7e50*/  BSSY B0, `(.L_x_359) ;  /* 0x00005fa000007945 */ /* 0x000fe20003800000 */
[----:B------:R-:W-:-:S02]  /*7e60*/  R2UR UR5, R5 ;  /* 0x00000000050572ca */ /* 0x000fc400000e0000 */
[----:B------:R-:W-:Y:S02]  /*7e70*/  R2UR UR14, R6 ;  /* 0x00000000060e72ca */ /* 0x000fe400000e0000 */
[----:B------:R-:W-:Y:S01]  /*7e80*/  R2UR UR15, R7 ;  /* 0x00000000070f72ca */ /* 0x000fe200000e0000 */
[----:B------:R-:W-:Y:S01]  /*7e90*/  IMAD.MOV.U32 R7, RZ, RZ, -0x7fffffe0 ;  /* 0x80000020ff077424 */ /* 0x000fe200078e00ff */
[----:B------:R-:W-:Y:S02]  /*7ea0*/  R2UR UR13, R5 ;  /* 0x00000000050d72ca */ /* 0x000fe400000e0000 */
[----:B------:R-:W-:Y:S01]  /*7eb0*/  R2UR UR18, R10 ;  /* 0x000000000a1272ca */ /* 0x000fe200000e0000 */
[----:B------:R-:W-:Y:S01]  /*7ec0*/  VIADD R10, R8, 0x82 ;  /* 0x00000082080a7836 */ /* 0x000fe20000000000 */
[----:B------:R-:W-:Y:S01]  /*7ed0*/  R2UR UR19, R11 ;  /* 0x000000000b1372ca */ /* 0x000fe200000e0000 */
[----:B------:R-:W-:Y:S01]  /*7ee0*/  IMAD.MOV.U32 R11, RZ, RZ, -0x7fffffe0 ;  /* 0x80000020ff0b7424 */ /* 0x000fe200078e00ff */
[----:B------:R-:W-:-:S02]  /*7ef0*/  R2UR UR16, R4 ;  /* 0x00000000041072ca */ /* 0x000fc400000e0000 */
[----:B------:R-:W-:Y:S02]  /*7f00*/  R2UR UR17, R5 ;  /* 0x00000000051172ca */ /* 0x000fe400000e0000 */
[----:B------:R-:W-:Y:S02]  /*7f10*/  IADD3 R6, R4, 0x2, RZ ;  /* 0x0000000204067810 */ /* 0x000fe40007ffe0ff */
[----:B------:R-:W-:Y:S02]  /*7f20*/  R2UR UR22, R12 ;  /* 0x000000000c1672ca */ /* 0x000fe400000e0000 */
[----:B------:R-:W-:Y:S02]  /*7f30*/  R2UR UR23, R13 ;  /* 0x000000000d1772ca */ /* 0x000fe400000e0000 */
[----:B------:R-:W-:Y:S02]  /*7f40*/  R2UR UR20, R6 ;  /* 0x00000000061472ca */ /* 0x000fe400000e0000 */
[----:B------:R-:W-:-:S02]  /*7f50*/  R2UR UR21, R7 ;  /* 0x00000000071572ca */ /* 0x000fc400000e0000 */
[----:B------:R-:W-:Y:S01]  /*7f60*/  P2R R106, PR, RZ, 0x1 ;  /* 0x00000001ff6a7803 */ /* 0x000fe20000000000 */
[----:B------:R-:W-:Y:S02]  /*7f70*/  WARPGROUP.DEPBAR.LE gsb0, 0x0 ;  /* 0x00008000000079c5 */ /* 0x000fe40000010000 */
[----:B------:R-:W-:-:S06]  /*7f80*/  WARPGROUP.ARRIVE ;  /* 0x00000000000079c5 */ /* 0x000fcc0000000000 */
[----:B------:R-:W-:Y:S01]  /*7f90*/  QGMMA.64x32x32.F32.E4M3.E4M3 R72, gdesc[UR4], RZ, !UPT, gsb0 ;  /* 0x00600000044879f3 */ /* 0x000fe2000c0008ff */
[----:B------:R-:W-:Y:S01]  /*7fa0*/  R2UR UR6, R10 ;  /* 0x000000000a0672ca */ /* 0x000fe200000e0000 */
[----:B------:R-:W-:Y:S01]  /*7fb0*/  VIADD R10, R8, 0x102 ;  /* 0x00000102080a7836 */ /* 0x000fe20000000000 */
[----:B------:R-:W-:Y:S01]  /*7fc0*/  R2UR UR7, R11 ;  /* 0x000000000b0772ca */ /* 0x000fe200000e0000 */
[----:B------:R-:W-:Y:S01]  /*7fd0*/  IMAD.MOV.U32 R11, RZ, RZ, -0x7fffffe0 ;  /* 0x80000020ff0b7424 */ /* 0x000fe200078e00ff */
[----:B------:R-:W-:Y:S02]  /*7fe0*/  R2UR UR4, R6 ;  /* 0x00000000060472ca */ /* 0x000fe400000e0000 */
[----:B------:R-:W-:Y:S01]  /*7ff0*/  R2UR UR5, R7 ;  /* 0x00000000070572ca */ /* 0x000fe200000e0000 */
[----:B------:R-:W-:Y:S02]  /*8000*/  WARPGROUP.DEPBAR.LE gsb0, 0x0 ;  /* 0x00008000000079c5 */ /* 0x000fe40000010000 */
[----:B------:R-:W-:-:S06]  /*8010*/  WARPGROUP.ARRIVE ;  /* 0x00000000000079c5 */ /* 0x000fcc0000000000 */
[----:B------:R-:W-:Y:S03]  /*8020*/  QGMMA.64x32x32.F32.E4M3.E4M3 R56, gdesc[UR8], RZ, !UPT, gsb0 ;  /* 0x00600000083879f3 */ /* 0x000fe6000c0008ff */
[----:B------:R-:W-:Y:S02]  /*8030*/  WARPGROUP.DEPBAR.LE gsb0, 0x0 ;  /* 0x00008000000079c5 */ /* 0x000fe40000010000 */
[----:B------:R-:W-:-:S06]  /*8040*/  WARPGROUP.ARRIVE ;  /* 0x00000000000079c5 */ /* 0x000fcc0000000000 */
[----:B------:R-:W-:Y:S03]  /*8050*/  QGMMA.64x32x32.F32.E4M3.E4M3 R40, gdesc[UR12], RZ, !UPT, gsb0 ;  /* 0x006000000c2879f3 */ /* 0x000fe6000c0008ff */
[----:B------:R-:W-:Y:S02]  /*8060*/  WARPGROUP.DEPBAR.LE gsb0, 0x0 ;  /* 0x00008000000079c5 */ /* 0x000fe40000010000 */
[----:B------:R-:W-:-:S06]  /*8070*/  WARPGROUP.ARRIVE ;  /* 0x00000000000079c5 */ /* 0x000fcc0000000000 */
[----:B------:R-:W-:Y:S01]  /*8080*/  QGMMA.64x32x32.F32.E4M3.E4M3 R24, gdesc[UR16], RZ, !UPT, gsb0 ;  /* 0x00600000101879f3 */ /* 0x000fe2000c0008ff */
[----:B--2---:R-:W-:Y:S02]  /*8090*/  IMAD.IADD R9, R107, 0x1, R105 ;  /* 0x000000016b097824 */ /* 0x004fe400078e0269 */
[----:B------:R-:W-:Y:S02]  /*80a0*/  WARPGROUP.DEPBAR.LE gsb0, 0x0 ;  /* 0x00008000000079c5 */ /* 0x000fe40000010000 */
[----:B------:R-:W-:-:S06]  /*80b0*/  WARPGROUP.ARRIVE ;  /* 0x00000000000079c5 */ /* 0x000fcc0000000000 */
[----:B------:R-:W-:Y:S03]  /*80c0*/  QGMMA.64x32x32.F32.E4M3.E4M3 R88, gdesc[UR20], R88, gsb0 ;  /* 0x00600000145879f3 */ /* 0x000fe60008000858 */
[----:B------:R-:W-:Y:S02]  /*80d0*/  WARPGROUP.DEPBAR.LE gsb0, 0x0 ;  /* 0x00008000000079c5 */ /* 0x000fe40000010000 */
[----:B------:R-:W-:Y:S01]  /*80e0*/  WARPGROUP.ARRIVE ;  /* 0x00000000000079c5 */ /* 0x000fe20000000000 */
[C---:B------:R-:W-:Y:S01]  /*80f0*/  FMUL.FTZ R3, R2.reuse, R88 ;  /* 0x0000005802037220 */ /* 0x040fe20000410000 */
[C---:B------:R-:W-:Y:S01]  /*8100*/  FMUL.FTZ R15, R2.reuse, R92 ;  /* 0x0000005c020f7220 */ /* 0x040fe20000410000 */
[C---:B------:R-:W-:Y:S01]  /*8110*/  FMUL.FTZ R88, R2.reuse, R94 ;  /* 0x0000005e02587220 */ /* 0x040fe20000410000 */
[C---:B------:R-:W-:Y:S01]  /*8120*/  FMUL.FTZ R12, R2.reuse, R89 ;  /* 0x00000059020c7220 */ /* 0x040fe20000410000 */
[----:B------:R-:W-:Y:S01]  /*8130*/  FMUL.FTZ R20, R2, R93 ;  /* 0x0000005d02147220 */ /* 0x000fe20000410000 */
[----:B------:R-:W-:Y:S01]  /*8140*/  QGMMA.64x32x32.F32.E4M3.E4M3 R72, gdesc[UR4], R72, gsb0 ;  /* 0x00600000044879f3 */ /* 0x000fe20008000848 */
[----:B------:R-:W-:Y:S01]  /*8150*/  R2UR UR6, R10 ;  /* 0x000000000a0672ca */ /* 0x000fe200000e0000 */
[----:B------:R-:W-:Y:S01]  /*8160*/  MUFU.TANH R15, R15 ;  /* 0x0000000f000f7308 */ /* 0x000fe20000002400 */
[----:B------:R-:W-:Y:S01]  /*8170*/  R2UR UR7, R11 ;  /* 0x000000000b0772ca */ /* 0x000fe200000e0000 */
[----:B------:R-:W-:Y:S01]  /*8180*/  IMAD.MOV.U32 R11, RZ, RZ, -0x7fffffe0 ;  /* 0x80000020ff0b7424 */ /* 0x000fe200078e00ff */
[----:B------:R-:W-:Y:S01]  /*8190*/  R2UR UR4, R6 ;  /* 0x00000000060472ca */ /* 0x000fe200000e0000 */
[C---:B------:R-:W-:Y:S01]  /*81a0*/  FMUL.FTZ R13, R2.reuse, R90 ;  /* 0x0000005a020d7220 */ /* 0x040fe20000410000 */
[----:B------:R-:W-:Y:S01]  /*81b0*/  R2UR UR5, R7 ;  /* 0x00000000070572ca */ /* 0x000fe200000e0000 */
[----:B------:R-:W-:Y:S01]  /*81c0*/  FMUL.FTZ R90, R2, R96 ;  /* 0x00000060025a7220 */ /* 0x000fe20000410000 */
[----:B------:R-:W-:Y:S01]  /*81d0*/  IADD3 R10, R8, 0x182, RZ ;  /* 0x00000182080a7810 */ /* 0x000fe20007ffe0ff */
[----:B------:R-:W1:Y:S01]  /*81e0*/  MUFU.TANH R88, R88 ;  /* 0x0000005800587308 */ /* 0x000e620000002400 */
[C---:B------:R-:W-:Y:S01]  /*81f0*/  FMUL.FTZ R14, R2.reuse, R91 ;  /* 0x0000005b020e7220 */ /* 0x040fe20000410000 */
[C---:B------:R-:W-:Y:S01]  /*8200*/  FMUL.FTZ R91, R2.reuse, R97 ;  /* 0x00000061025b7220 */ /* 0x040fe20000410000 */
[C---:B------:R-:W-:Y:S01]  /*8210*/  FMUL.FTZ R94, R2.reuse, R100 ;  /* 0x00000064025e7220 */ /* 0x040fe20000410000 */
[C---:B------:R-:W-:Y:S01]  /*8220*/  FMUL.FTZ R89, R2.reuse, R95 ;  /* 0x0000005f02597220 */ /* 0x040fe20000410000 */
[C---:B------:R-:W-:Y:S01]  /*8230*/  FMUL.FTZ R95, R2.reuse, R101 ;  /* 0x00000065025f7220 */ /* 0x040fe20000410000 */
[C---:B------:R-:W-:Y:S01]  /*8240*/  FMUL.FTZ R92, R2.reuse, R98 ;  /* 0x00000062025c7220 */ /* 0x040fe20000410000 */
[C---:B------:R-:W-:Y:S01]  /*8250*/  FMUL.FTZ R93, R2.reuse, R99 ;  /* 0x00000063025d7220 */ /* 0x040fe20000410000 */
[----:B------:R-:W2:Y:S01]  /*8260*/  MUFU.TANH R3, R3 ;  /* 0x0000000300037308 */ /* 0x000ea20000002400 */
[----:B------:R-:W-:Y:S01]  /*8270*/  FMUL.FTZ R96, R2, R102 ;  /* 0x0000006602607220 */ /* 0x000fe20000410000 */
[----:B------:R-:W-:-:S02]  /*8280*/  VIADD R8, R8, 0x202 ;  /* 0x0000020208087836 */ /* 0x000fc40000000000 */
[----:B------:R-:W-:Y:S01]  /*8290*/  FMUL.FTZ R97, R2, R103 ;  /* 0x0000006702617220 */ /* 0x000fe20000410000 */
[----:B0-----:R-:W-:-:S03]  /*82a0*/  LOP3.LUT R102, R108, 0x7f, RZ, 0xc0, !PT ;  /* 0x0000007f6c667812 */ /* 0x001fc600078ec0ff */
[----:B------:R-:W0:Y:S08]  /*82b0*/  MUFU.TANH R12, R12 ;  /* 0x0000000c000c7308 */ /* 0x000e300000002400 */
[----:B------:R-:W-:Y:S08]  /*82c0*/  MUFU.TANH R20, R20 ;  /* 0x0000001400147308 */ /* 0x000ff00000002400 */
[----:B------:R-:W-:Y:S08]  /*82d0*/  MUFU.TANH R90, R90 ;  /* 0x0000005a005a7308 */ /* 0x000ff00000002400 */
[----:B------:R-:W-:Y:S08]  /*82e0*/  MUFU.TANH R13, R13 ;  /* 0x0000000d000d7308 */ /* 0x000ff00000002400 */
[----:B------:R-:W-:Y:S01]  /*82f0*/  MUFU.TANH R91, R91 ;  /* 0x0000005b005b7308 */ /* 0x000fe20000002400 */
[----:B------:R-:W-:-:S02]  /*8300*/  WARPGROUP.DEPBAR.LE gsb0, 0x0 ;  /* 0x00008000000079c5 */ /* 0x000fc40000010000 */
[----:B------:R-:W-:Y:S01]  /*8310*/  WARPGROUP.ARRIVE ;  /* 0x00000000000079c5 */ /* 0x000fe20000000000 */
[C---:B------:R-:W-:Y:S01]  /*8320*/  FMUL.FTZ R74, R2.reuse, R74 ;  /* 0x0000004a024a7220 */ /* 0x040fe20000410000 */
[C---:B------:R-:W-:Y:S01]  /*8330*/  FMUL.FTZ R72, R2.reuse, R72 ;  /* 0x0000004802487220 */ /* 0x040fe20000410000 */
[C---:B------:R-:W-:Y:S02]  /*8340*/  FMUL.FTZ R73, R2.reuse, R73 ;  /* 0x0000004902497220 */ /* 0x040fe40000410000 */
[----:B------:R-:W-:Y:S01]  /*8350*/  MUFU.TANH R14, R14 ;  /* 0x0000000e000e7308 */ /* 0x000fe20000002400 */
[----:B------:R-:W-:Y:S01]  /*8360*/  FMUL.FTZ R76, R2, R76 ;  /* 0x0000004c024c7220 */ /* 0x000fe20000410000 */
[----:B------:R-:W-:Y:S01]  /*8370*/  QGMMA.64x32x32.F32.E4M3.E4M3 R56, gdesc[UR4], R56, gsb0 ;  /* 0x00600000043879f3 */ /* 0x000fe20008000838 */
[----:B------:R-:W-:Y:S01]  /*8380*/  R2UR UR6, R10 ;  /* 0x000000000a0672ca */ /* 0x000fe200000e0000 */
[C---:B------:R-:W-:Y:S01]  /*8390*/  FMUL.FTZ R77, R2.reuse, R77 ;  /* 0x0000004d024d7220 */ /* 0x040fe20000410000 */
[----:B------:R-:W-:Y:S01]  /*83a0*/  R2UR UR7, R11 ;  /* 0x000000000b0772ca */ /* 0x000fe200000e0000 */
[----:B------:R-:W-:Y:S01]  /*83b0*/  FMUL.FTZ R80, R2, R80 ;  /* 0x0000005002507220 */ /* 0x000fe20000410000 */
[----:B------:R-:W-:Y:S01]  /*83c0*/  R2UR UR4, R6 ;  /* 0x00000000060472ca */ /* 0x000fe200000e0000 */
[----:B------:R-:W3:Y:S01]  /*83d0*/  MUFU.TANH R74, R74 ;  /* 0x0000004a004a7308 */ /* 0x000ee20000002400 */
[----:B------:R-:W-:Y:S01]  /*83e0*/  R2UR UR5, R7 ;  /* 0x00000000070572ca */ /* 0x000fe200000e0000 */
[C---:B------:R-:W-:Y:S01]  /*83f0*/  FMUL.FTZ R81, R2.reuse, R81 ;  /* 0x0000005102517220 */ /* 0x040fe20000410000 */
[C---:B------:R-:W-:Y:S01]  /*8400*/  FMUL.FTZ R75, R2.reuse, R75 ;  /* 0x0000004b024b7220 */ /* 0x040fe20000410000 */
[C---:B------:R-:W-:Y:S01]  /*8410*/  FMUL.FTZ R84, R2.reuse, R84 ;  /* 0x0000005402547220 */ /* 0x040fe20000410000 */
[C---:B------:R-:W-:Y:S01]  /*8420*/  FMUL.FTZ R78, R2.reuse, R78 ;  /* 0x0000004e024e7220 */ /* 0x040fe20000410000 */
[C---:B------:R-:W-:Y:S01]  /*8430*/  FMUL.FTZ R85, R2.reuse, R85 ;  /* 0x0000005502557220 */ /* 0x040fe20000410000 */
[C---:B------:R-:W-:Y:S01]  /*8440*/  FMUL.FTZ R79, R2.reuse, R79 ;  /* 0x0000004f024f7220 */ /* 0x040fe20000410000 */
[----:B------:R-:W4:Y:S01]  /*8450*/  MUFU.TANH R94, R94 ;  /* 0x0000005e005e7308 */ /* 0x000f220000002400 */
[C---:B------:R-:W-:Y:S01]  /*8460*/  FMUL.FTZ R82, R2.reuse, R82 ;  /* 0x0000005202527220 */ /* 0x040fe20000410000 */
[C---:B------:R-:W-:Y:S01]  /*8470*/  FMUL.FTZ R83, R2.reuse, R83 ;  /* 0x0000005302537220 */ /* 0x040fe20000410000 */
[C---:B------:R-:W-:Y:S01]  /*8480*/  FMUL.FTZ R86, R2.reuse, R86 ;  /* 0x0000005602567220 */ /* 0x040fe20000410000 */
[----:B------:R-:W-:-:S04]  /*8490*/  FMUL.FTZ R87, R2, R87 ;  /* 0x0000005702577220 */ /* 0x000fc80000410000 */
[----:B------:R-:W5:Y:S08]  /*84a0*/  MUFU.TANH R95, R95 ;  /* 0x0000005f005f7308 */ /* 0x000f700000002400 */
[----:B------:R-:W5:Y:S08]  /*84b0*/  MUFU.TANH R89, R89 ;  /* 0x0000005900597308 */ /* 0x000f700000002400 */
[----:B------:R-:W5:Y:S08]  /*84c0*/  MUFU.TANH R72, R72 ;  /* 0x0000004800487308 */ /* 0x000f700000002400 */
[----:B------:R-:W5:Y:S08]  /*84d0*/  MUFU.TANH R92, R92 ;  /* 0x0000005c005c7308 */ /* 0x000f700000002400 */
[----:B------:R-:W5:Y:S01]  /*84e0*/  MUFU.TANH R73, R73 ;  /* 0x0000004900497308 */ /* 0x000f620000002400 */
        /* <DEDUP_REMOVED lines=8> */
[C---:B------:R-:W-:Y:S01]  /*8570*/  FMUL.FTZ R66, R2.reuse, R68 ;  /* 0x0000004402427220 */ /* 0x040fe20000410000 */
[----:B------:R-:W-:Y:S01]  /*8580*/  FMUL.FTZ R68, R2, R70 ;  /* 0x0000004602447220 */ /* 0x000fe20000410000 */
[----:B------:R-:W-:Y:S02]  /*8590*/  IMAD R70, R104, -0xa0, R9 ;  /* 0xffffff6068467824 */ /* 0x000fe400078e0209 */
[----:B------:R-:W-:Y:S01]  /*85a0*/  FMUL.FTZ R11, R2, R59 ;  /* 0x0000003b020b7220 */ /* 0x000fe20000410000 */
[----:B------:R-:W-:-:S02]  /*85b0*/  IMAD.MOV.U32 R9, RZ, RZ, -0x7fffffe0 ;  /* 0x80000020ff097424 */ /* 0x000fc400078e00ff */
[C---:B------:R-:W-:Y:S01]  /*85c0*/  FMUL.FTZ R59, R2.reuse, R61 ;  /* 0x0000003d023b7220 */ /* 0x040fe20000410000 */
[----:B------:R-:W-:Y:S01]  /*85d0*/  FMUL.FTZ R61, R2, R63 ;  /* 0x0000003f023d7220 */ /* 0x000fe20000410000 */
[----:B------:R-:W-:Y:S01]  /*85e0*/  ISETP.GT.AND P1, PT, R70, 0x8, PT ;  /* 0x000000084600780c */ /* 0x000fe20003f24270 */
[----:B------:R-:W-:Y:S01]  /*85f0*/  FMUL.FTZ R63, R2, R65 ;  /* 0x00000041023f7220 */ /* 0x000fe20000410000 */
[----:B------:R-:W-:Y:S01]  /*8600*/  ISETP.GT.AND P4, PT, R70, RZ, PT ;  /* 0x000000ff4600720c */ /* 0x000fe20003f84270 */
[----:B------:R-:W-:Y:S01]  /*8610*/  FMUL.FTZ R65, R2, R67 ;  /* 0x0000004302417220 */ /* 0x000fe20000410000 */
[----:B------:R-:W-:Y:S01]  /*8620*/  ISETP.GT.AND P3, PT, R70, 0x1, PT ;  /* 0x000000014600780c */ /* 0x000fe20003f64270 */
[C---:B------:R-:W-:Y:S01]  /*8630*/  FMUL.FTZ R67, R2.reuse, R69 ;  /* 0x0000004502437220 */ /* 0x040fe20000410000 */
[----:B------:R-:W-:Y:S01]  /*8640*/  R2UR UR7, R9 ;  /* 0x00000000090772ca */ /* 0x000fe200000e0000 */
[----:B------:R-:W-:Y:S01]  /*8650*/  FMUL.FTZ R69, R2, R71 ;  /* 0x0000004702457220 */ /* 0x000fe20000410000 */
[----:B-1----:R-:W-:Y:S01]  /*8660*/  FSEL R9, R88, -INF , P1 ;  /* 0xff80000058097808 */ /* 0x002fe20000800000 */
[----:B------:R-:W1:Y:S01]  /*8670*/  MUFU.TANH R93, R93 ;  /* 0x0000005d005d7308 */ /* 0x000e620000002400 */
[----:B------:R-:W-:Y:S01]  /*8680*/  FSEL R15, R15, -INF , P1 ;  /* 0xff8000000f0f7808 */ /* 0x000fe20000800000 */
[----:B------:R-:W-:Y:S01]  /*8690*/  FMUL.FTZ R56, R2, R56 ;  /* 0x0000003802387220 */ /* 0x000fe20000410000 */
[----:B------:R-:W-:Y:S01]  /*86a0*/  ISETP.GT.AND P1, PT, R70, 0x20, PT ;  /* 0x000000204600780c */ /* 0x000fe20003f24270 */
[----:B------:R-:W-:Y:S01]  /*86b0*/  FMUL.FTZ R57, R2, R57 ;  /* 0x0000003902397220 */ /* 0x000fe20000410000 */
[----:B--2---:R-:W-:-:S02]  /*86c0*/  FSEL R3, R3, -INF , P4 ;  /* 0xff80000003037808 */ /* 0x004fc40002000000 */
[----:B0-----:R-:W-:Y:S01]  /*86d0*/  FSEL R12, R12, -INF , P3 ;  /* 0xff8000000c0c7808 */ /* 0x001fe20001800000 */
[----:B------:R-:W0:Y:S01]  /*86e0*/  MUFU.TANH R76, R76 ;  /* 0x0000004c004c7308 */ /* 0x000e220000002400 */
[----:B---3--:R-:W-:Y:S02]  /*86f0*/  FSEL R101, R74, -INF , P1 ;  /* 0xff8000004a657808 */ /* 0x008fe40000800000 */
[C---:B------:R-:W-:Y:S02]  /*8700*/  ISETP.GT.AND P2, PT, R70.reuse, 0x9, PT ;  /* 0x000000094600780c */ /* 0x040fe40003f44270 */
[----:B------:R-:W-:Y:S02]  /*8710*/  FMNMX.FTZ R74, R3, R12, !PT ;  /* 0x0000000c034a7209 */ /* 0x000fe40007810000 */
[----:B------:R-:W-:Y:S01]  /*8720*/  ISETP.GT.AND P6, PT, R70, 0x10, PT ;  /* 0x000000104600780c */ /* 0x000fe20003fc4270 */
[----:B------:R-:W-:Y:S01]  /*8730*/  MUFU.TANH R96, R96 ;  /* 0x0000006000607308 */ /* 0x000fe20000002400 */
[----:B------:R-:W-:-:S02]  /*8740*/  FMNMX.FTZ R74, R15, R74, !PT ;  /* 0x0000004a0f4a7209 */ /* 0x000fc40007810000 */
[C---:B------:R-:W-:Y:S02]  /*8750*/  ISETP.GT.AND P5, PT, R70.reuse, 0x11, PT ;  /* 0x000000114600780c */ /* 0x040fe40003fa4270 */
[----:B------:R-:W-:Y:S02]  /*8760*/  FSEL R13, R13, -INF , P4 ;  /* 0xff8000000d0d7808 */ /* 0x000fe40002000000 */
[----:B------:R-:W-:Y:S01]  /*8770*/  ISETP.GT.AND P4, PT, R70, 0x18, PT ;  /* 0x000000184600780c */ /* 0x000fe20003f84270 */
[----:B------:R-:W2:Y:S01]  /*8780*/  MUFU.TANH R77, R77 ;  /* 0x0000004d004d7308 */ /* 0x000ea20000002400 */
[----:B------:R-:W-:Y:S02]  /*8790*/  FSEL R91, R91, -INF , P5 ;  /* 0xff8000005b5b7808 */ /* 0x000fe40002800000 */
[----:B------:R-:W-:Y:S02]  /*87a0*/  FSEL R14, R14, -INF , P3 ;  /* 0xff8000000e0e7808 */ /* 0x000fe40001800000 */
[----:B------:R-:W-:-:S02]  /*87b0*/  ISETP.GT.AND P3, PT, R70, 0x19, PT ;  /* 0x000000194600780c */ /* 0x000fc40003f64270 */
[----:B----4-:R-:W-:Y:S01]  /*87c0*/  FSEL R99, R94, -INF , P4 ;  /* 0xff8000005e637808 */ /* 0x010fe20002000000 */
[----:B------:R-:W3:Y:S01]  /*87d0*/  MUFU.TANH R97, R97 ;  /* 0x0000006100617308 */ /* 0x000ee20000002400 */
[----:B------:R-:W-:Y:S02]  /*87e0*/  R2UR UR6, R8 ;  /* 0x00000000080672ca */ /* 0x000fe400000e0000 */
[----:B------:R-:W-:Y:S02]  /*87f0*/  R2UR UR4, R6 ;  /* 0x00000000060472ca */ /* 0x000fe400000e0000 */
[----:B------:R-:W-:Y:S02]  /*8800*/  R2UR UR5, R7 ;  /* 0x00000000070572ca */ /* 0x000fe400000e0000 */
[----:B-----5:R-:W-:Y:S01]  /*8810*/  FSEL R95, R95, -INF , P3 ;  /* 0xff8000005f5f7808 */ /* 0x020fe20001800000 */
[----:B------:R-:W-:Y:S01]  /*8820*/  MUFU.TANH R80, R80 ;  /* 0x0000005000507308 */ /* 0x000fe20000002400 */
[----:B------:R-:W-:Y:S01]  /*8830*/  FSEL R89, R89, -INF , P2 ;  /* 0xff80000059597808 */ /* 0x000fe20001000000 */
[----:B------:R-:W-:-:S02]  /*8840*/  WARPGROUP.DEPBAR.LE gsb0, 0x0 ;  /* 0x00008000000079c5 */ /* 0x000fc40000010000 */
[C---:B------:R-:W-:Y:S01]  /*8850*/  FMUL.FTZ R71, R2.reuse, R45 ;  /* 0x0000002d02477220 */ /* 0x040fe20000410000 */
[C---:B------:R-:W-:Y:S01]  /*8860*/  FMUL.FTZ R45, R2.reuse, R46 ;  /* 0x0000002e022d7220 */ /* 0x040fe20000410000 */
[----:B------:R-:W-:Y:S01]  /*8870*/  FMUL.FTZ R46, R2, R47 ;  /* 0x0000002f022e7220 */ /* 0x000fe20000410000 */
[----:B------:R-:W-:Y:S01]  /*8880*/  FSEL R47, R20, -INF , P2 ;  /* 0xff800000142f7808 */ /* 0x000fe20001000000 */
[----:B------:R-:W-:Y:S01]  /*8890*/  FMUL.FTZ R98, R2, R51 ;  /* 0x0000003302627220 */ /* 0x000fe20000410000 */
[----:B------:R-:W-:Y:S01]  /*88a0*/  FSEL R51, R90, -INF , P6 ;  /* 0xff8000005a337808 */ /* 0x000fe20003000000 */
[----:B------:R-:W-:Y:S01]  /*88b0*/  WARPGROUP.ARRIVE ;  /* 0x00000000000079c5 */ /* 0x000fe20000000000 */
[----:B------:R-:W-:Y:S01]  /*88c0*/  FMNMX.FTZ R74, R47, R74, !PT ;  /* 0x0000004a2f4a7209 */ /* 0x000fe20007810000 */
[----:B------:R-:W-:Y:S01]  /*88d0*/  FMUL.FTZ R100, R2, R48 ;  /* 0x0000003002647220 */ /* 0x000fe20000410000 */
[----:B------:R-:W-:Y:S01]  /*88e0*/  ISETP.GT.AND P2, PT, R70, 0x21, PT ;  /* 0x000000214600780c */ /* 0x000fe20003f44270 */
[----:B------:R-:W-:Y:S01]  /*88f0*/  FMUL.FTZ R48, R2, R49 ;  /* 0x0000003102307220 */ /* 0x000fe20000410000 */
[----:B------:R-:W-:Y:S01]  /*8900*/  FMNMX.FTZ R74, R51, R74, !PT ;  /* 0x0000004a334a7209 */ /* 0x000fe20007810000 */
[----:B------:R-:W4:Y:S01]  /*8910*/  MUFU.TANH R81, R81 ;  /* 0x0000005100517308 */ /* 0x000f220000002400 */
[----:B------:R-:W-:Y:S01]  /*8920*/  FSEL R103, R72, -INF , P1 ;  /* 0xff80000048677808 */ /* 0x000fe20000800000 */
[----:B------:R-:W-:Y:S01]  /*8930*/  QGMMA.64x32x32.F32.E4M3.E4M3 R24, gdesc[UR4], R24, gsb0 ;  /* 0x00600000041879f3 */ /* 0x000fe20008000818 */
[----:B------:R-:W-:Y:S01]  /*8940*/  FMNMX.FTZ R74, R91, R74, !PT ;  /* 0x0000004a5b4a7209 */ /* 0x000fe20007810000 */
[----:B------:R-:W-:Y:S01]  /*8950*/  FMUL.FTZ R40, R2, R40 ;  /* 0x0000002802287220 */ /* 0x000fe20000410000 */
[----:B------:R-:W-:Y:S01]  /*8960*/  FSEL R49, R92, -INF , P6 ;  /* 0xff8000005c317808 */ /* 0x000fe20003000000 */
[----:B------:R-:W-:Y:S01]  /*8970*/  FMUL.FTZ R41, R2, R41 ;  /* 0x0000002902297220 */ /* 0x000fe20000410000 */
[----:B------:R-:W-:Y:S01]  /*8980*/  FMNMX.FTZ R74, R99, R74, !PT ;  /* 0x0000004a634a7209 */ /* 0x000fe20007810000 */
[----:B------:R-:W5:Y:S01]  /*8990*/  MUFU.TANH R75, R75 ;  /* 0x0000004b004b7308 */ /* 0x000f620000002400 */
[----:B------:R-:W-:Y:S01]  /*89a0*/  ISETP.GT.AND P6, PT, R70, 0x28, PT ;  /* 0x000000284600780c */ /* 0x000fe20003fc4270 */
[C---:B------:R-:W-:Y:S01]  /*89b0*/  FMUL.FTZ R44, R2.reuse, R44 ;  /* 0x0000002c022c7220 */ /* 0x040fe20000410000 */
[----:B------:R-:W-:Y:S01]  /*89c0*/  FMNMX.FTZ R74, R95, R74, !PT ;  /* 0x0000004a5f4a7209 */ /* 0x000fe20007810000 */
[C---:B------:R-:W-:Y:S01]  /*89d0*/  FMUL.FTZ R42, R2.reuse, R42 ;  /* 0x0000002a022a7220 */ /* 0x040fe20000410000 */
[----:B------:R-:W-:Y:S01]  /*89e0*/  FSEL R107, R73, -INF , P2 ;  /* 0xff800000496b7808 */ /* 0x000fe20001000000 */
[C---:B------:R-:W-:Y:S01]  /*89f0*/  FMUL.FTZ R43, R2.reuse, R43 ;  /* 0x0000002b022b7220 */ /* 0x040fe20000410000 */
[----:B------:R-:W-:Y:S01]  /*8a00*/  FMNMX.FTZ R74, R103, R74, !PT ;  /* 0x0000004a674a7209 */ /* 0x000fe20007810000 */
[----:B------:R-:W5:Y:S01]  /*8a10*/  MUFU.TANH R84, R84 ;  /* 0x0000005400547308 */ /* 0x000f620000002400 */
[----:B-1----:R-:W-:Y:S01]  /*8a20*/  FSEL R93, R93, -INF , P5 ;  /* 0xff8000005d5d7808 */ /* 0x002fe20002800000 */
[----:B------:R-:W-:Y:S01]  /*8a30*/  FMUL.FTZ R52, R2, R52 ;  /* 0x0000003402347220 */ /* 0x000fe20000410000 */
[----:B------:R-:W-:Y:S01]  /*8a40*/  ISETP.GT.AND P5, PT, R70, 0x29, PT ;  /* 0x000000294600780c */ /* 0x000fe20003fa4270 */
[----:B------:R-:W-:Y:S01]  /*8a50*/  FMUL.FTZ R53, R2, R53 ;  /* 0x0000003502357220 */ /* 0x000fe20000410000 */
[----:B0-----:R-:W-:Y:S01]  /*8a60*/  FSEL R109, R76, -INF , P6 ;  /* 0xff8000004c6d7808 */ /* 0x001fe20003000000 */
[C---:B------:R-:W-:Y:S01]  /*8a70*/  FMUL.FTZ R50, R2.reuse, R50 ;  /* 0x0000003202327220 */ /* 0x040fe20000410000 */
[----:B------:R-:W-:Y:S01]  /*8a80*/  FMNMX.FTZ R74, R107, R74, !PT ;  /* 0x0000004a6b4a7209 */ /* 0x000fe20007810000 */
[----:B------:R-:W0:Y:S01]  /*8a90*/  MUFU.TANH R78, R78 ;  /* 0x0000004e004e7308 */ /* 0x000e220000002400 */
[----:B--2---:R-:W-:Y:S01]  /*8aa0*/  FSEL R111, R77, -INF , P5 ;  /* 0xff8000004d6f7808 */ /* 0x004fe20002800000 */
[C---:B------:R-:W-:Y:S01]  /*8ab0*/  FMUL.FTZ R54, R2.reuse, R54 ;  /* 0x0000003602367220 */ /* 0x040fe20000410000 */
[----:B------:R-:W-:Y:S01]  /*8ac0*/  FMNMX.FTZ R74, R109, R74, !PT ;  /* 0x0000004a6d4a7209 */ /* 0x000fe20007810000 */
[----:B------:R-:W-:Y:S01]  /*8ad0*/  FMUL.FTZ R55, R2, R55 ;  /* 0x0000003702377220 */ /* 0x000fe20000410000 */
[----:B---3--:R-:W-:Y:S01]  /*8ae0*/  FSEL R97, R97, -INF , P3 ;  /* 0xff80000061617808 */ /* 0x008fe20001800000 */
[----:B------:R-:W-:Y:S01]  /*8af0*/  ULDC UR4, c[0x0][0x988] ;  /* 0x0002620000047ab9 */ /* 0x000fe20000000800 */
[----:B------:R-:W-:Y:S01]  /*8b00*/  ISETP.GT.AND P3, PT, R70, 0x31, PT ;  /* 0x000000314600780c */ /* 0x000fe20003f64270 */
[----:B------:R1:W-:Y:S01]  /*8b10*/  MUFU.TANH R8, R71 ;  /* 0x0000004700087308 */ /* 0x0003e20000002400 */
[----:B------:R-:W-:-:S02]  /*8b20*/  FMNMX.FTZ R74, R111, R74, !PT ;  /* 0x0000004a6f4a7209 */ /* 0x000fc40007810000 */
[----:B------:R-:W-:Y:S02]  /*8b30*/  ISETP.GT.AND P1, PT, R70, 0x38, PT ;  /* 0x000000384600780c */ /* 0x000fe40003f24270 */
[----:B----4-:R-:W-:Y:S02]  /*8b40*/  FSEL R115, R81, -INF , P3 ;  /* 0xff80000051737808 */ /* 0x010fe40001800000 */
[----:B-----5:R-:W-:Y:S01]  /*8b50*/  FSEL R75, R75, -INF , P2 ;  /* 0xff8000004b4b7808 */ /* 0x020fe20001000000 */
[----:B------:R-:W2:Y:S01]  /*8b60*/  MUFU.TANH R85, R85 ;  /* 0x0000005500557308 */ /* 0x000ea20000002400 */
[----:B-1----:R-:W-:Y:S02]  /*8b70*/  FSEL R71, R96, -INF , P4 ;  /* 0xff80000060477808 */ /* 0x002fe40002000000 */
[C---:B------:R-:W-:Y:S02]  /*8b80*/  ISETP.GT.AND P4, PT, R70.reuse, 0x30, PT ;  /* 0x000000304600780c */ /* 0x040fe40003f84270 */
[----:B------:R-:W-:-:S02]  /*8b90*/  ISETP.GT.AND P2, PT, R70, 0x39, PT ;  /* 0x000000394600780c */ /* 0x000fc40003f44270 */
[----:B------:R-:W-:Y:S01]  /*8ba0*/  FSEL R113, R80, -INF , P4 ;  /* 0xff80000050717808 */ /* 0x000fe20002000000 */
[----:B------:R-:W1:Y:S01]  /*8bb0*/  MUFU.TANH R79, R79 ;  /* 0x0000004f004f7308 */ /* 0x000e620000002400 */
[----:B------:R-:W-:Y:S02]  /*8bc0*/  FSEL R117, R84, -INF , P1 ;  /* 0xff80000054757808 */ /* 0x000fe40000800000 */
[----:B------:R-:W-:Y:S02]  /*8bd0*/  FMNMX.FTZ R74, R113, R74, !PT ;  /* 0x0000004a714a7209 */ /* 0x000fe40007810000 */
[----:B0-----:R-:W-:Y:S02]  /*8be0*/  FSEL R73, R78, -INF , P6 ;  /* 0xff8000004e497808 */ /* 0x001fe40003000000 */
[----:B------:R-:W-:Y:S01]  /*8bf0*/  FMNMX.FTZ R74, R115, R74, !PT ;  /* 0x0000004a734a7209 */ /* 0x000fe20007810000 */
[----:B------:R-:W0:Y:S01]  /*8c00*/  MUFU.TANH R56, R56 ;  /* 0x0000003800387308 */ /* 0x000e220000002400 */
[----:B------:R-:W-:-:S02]  /*8c10*/  ISETP.GT.AND P6, PT, R70, 0x40, PT ;  /* 0x000000404600780c */ /* 0x000fc40003fc4270 */
[----:B--2---:R-:W-:Y:S02]  /*8c20*/  FSEL R85, R85, -INF , P2 ;  /* 0xff80000055557808 */ /* 0x004fe40001000000 */
[----:B------:R-:W-:Y:S01]  /*8c30*/  FMNMX.FTZ R74, R117, R74, !PT ;  /* 0x0000004a754a7209 */ /* 0x000fe20007810000 */
[----:B------:R-:W-:Y:S02]  /*8c40*/  WARPGROUP.DEPBAR.LE gsb0, 0x0 ;  /* 0x00008000000079c5 */ /* 0x000fe40000010000 */
[----:B------:R-:W2:Y:S01]  /*8c50*/  MUFU.TANH R82, R82 ;  /* 0x0000005200527308 */ /* 0x000ea20000002400 */
[----:B-1----:R-:W-:Y:S01]  /*8c60*/  FSEL R79, R79, -INF , P5 ;  /* 0xff8000004f4f7808 */ /* 0x002fe20002800000 */
[----:B------:R-:W-:Y:S01]  /*8c70*/  FMUL.FTZ R149, R2, R25 ;  /* 0x0000001902957220 */ /* 0x000fe20000410000 */
[----:B------:R-:W-:Y:S01]  /*8c80*/  ISETP.GT.AND P5, PT, R70, 0x41, PT ;  /* 0x000000414600780c */ /* 0x000fe20003fa4270 */
[C---:B------:R-:W-:Y:S01]  /*8c90*/  FMUL.FTZ R151, R2.reuse, R24 ;  /* 0x0000001802977220 */ /* 0x040fe20000410000 */
[----:B------:R-:W-:Y:S01]  /*8ca0*/  FMNMX.FTZ R74, R85, R74, !PT ;  /* 0x0000004a554a7209 */ /* 0x000fe20007810000 */
[C---:B------:R-:W-:Y:S01]  /*8cb0*/  FMUL.FTZ R155, R2.reuse, R29 ;  /* 0x0000001d029b7220 */ /* 0x040fe20000410000 */
[----:B------:R-:W-:Y:S01]  /*8cc0*/  FMUL.FTZ R24, R2, R27 ;  /* 0x0000001b02187220 */ /* 0x000fe20000410000 */
[----:B------:R-:W1:Y:S01]  /*8cd0*/  MUFU.TANH R57, R57 ;  /* 0x0000003900397308 */ /* 0x000e620000002400 */
[----:B0-----:R-:W-:Y:S01]  /*8ce0*/  FSEL R121, R56, -INF , P6 ;  /* 0xff80000038797808 */ /* 0x001fe20003000000 */
[C---:B------:R-:W-:Y:S01]  /*8cf0*/  FMUL.FTZ R32, R2.reuse, R32 ;  /* 0x0000002002207220 */ /* 0x040fe20000410000 */
[C---:B------:R-:W-:Y:S01]  /*8d00*/  FMUL.FTZ R36, R2.reuse, R36 ;  /* 0x0000002402247220 */ /* 0x040fe20000410000 */
[C---:B------:R-:W-:Y:S01]  /*8d10*/  FMUL.FTZ R30, R2.reuse, R30 ;  /* 0x0000001e021e7220 */ /* 0x040fe20000410000 */
[----:B------:R-:W-:Y:S01]  /*8d20*/  FMNMX.FTZ R74, R121, R74, !PT ;  /* 0x0000004a794a7209 */ /* 0x000fe20007810000 */
[C---:B------:R-:W-:Y:S01]  /*8d30*/  FMUL.FTZ R31, R2.reuse, R31 ;  /* 0x0000001f021f7220 */ /* 0x040fe20000410000 */
[----:B------:R-:W-:Y:S01]  /*8d40*/  FMUL.FTZ R34, R2, R34 ;  /* 0x0000002202227220 */ /* 0x000fe20000410000 */
[----:B------:R-:W0:Y:S01]  /*8d50*/  MUFU.TANH R83, R83 ;  /* 0x0000005300537308 */ /* 0x000e220000002400 */
[----:B--2---:R-:W-:Y:S01]  /*8d60*/  FSEL R77, R82, -INF , P4 ;  /* 0xff800000524d7808 */ /* 0x004fe20002000000 */
[----:B------:R-:W-:Y:S01]  /*8d70*/  FMUL.FTZ R35, R2, R35 ;  /* 0x0000002302237220 */ /* 0x000fe20000410000 */
[----:B------:R-:W-:-:S05]  /*8d80*/  ISETP.GT.AND P4, PT, R70, 0x48, PT ;  /* 0x000000484600780c */ /* 0x000fca0003f84270 */
[----:B------:R-:W2:Y:S01]  /*8d90*/  MUFU.TANH R58, R58 ;  /* 0x0000003a003a7308 */ /* 0x000ea20000002400 */
[----:B-1----:R-:W-:-:S04]  /*8da0*/  FSEL R57, R57, -INF , P5 ;  /* 0xff80000039397808 */ /* 0x002fc80002800000 */
[----:B------:R-:W-:-:S03]  /*8db0*/  FMNMX.FTZ R74, R57, R74, !PT ;  /* 0x0000004a394a7209 */ /* 0x000fc60007810000 */
[----:B------:R-:W1:Y:S01]  /*8dc0*/  MUFU.TANH R86, R86 ;  /* 0x0000005600567308 */ /* 0x000e620000002400 */
[----:B0-----:R-:W-:Y:S02]  /*8dd0*/  FSEL R83, R83, -INF , P3 ;  /* 0xff80000053537808 */ /* 0x001fe40001800000 */
[----:B------:R-:W-:-:S05]  /*8de0*/  ISETP.GT.AND P3, PT, R70, 0x49, PT ;  /* 0x000000494600780c */ /* 0x000fca0003f64270 */
[----:B------:R-:W0:Y:S01]  /*8df0*/  MUFU.TANH R59, R59 ;  /* 0x0000003b003b7308 */ /* 0x000e220000002400 */
[----:B--2---:R-:W-:Y:S01]  /*8e00*/  FSEL R125, R58, -INF , P4 ;  /* 0xff8000003a7d7808 */ /* 0x004fe20002000000 */
[----:B------:R-:W-:-:S03]  /*8e10*/  IMAD.U32 R58, RZ, RZ, UR4 ;  /* 0x00000004ff3a7e24 */ /* 0x000fc6000f8e00ff */
[----:B------:R-:W-:-:S03]  /*8e20*/  FMNMX.FTZ R74, R125, R74, !PT ;  /* 0x0000004a7d4a7209 */ /* 0x000fc60007810000 */
[----:B------:R-:W2:Y:S01]  /*8e30*/  MUFU.TANH R87, R87 ;  /* 0x0000005700577308 */ /* 0x000ea20000002400 */
[----:B-1----:R-:W-:Y:S02]  /*8e40*/  FSEL R81, R86, -INF , P1 ;  /* 0xff80000056517808 */ /* 0x002fe40000800000 */
[----:B------:R-:W-:-:S05]  /*8e50*/  ISETP.GT.AND P1, PT, R70, 0x50, PT ;  /* 0x000000504600780c */ /* 0x000fca0003f24270 */
[----:B------:R-:W1:Y:S01]  /*8e60*/  MUFU.TANH R62, R62 ;  /* 0x0000003e003e7308 */ /* 0x000e620000002400 */
[----:B0-----:R-:W-:-:S04]  /*8e70*/  FSEL R127, R59, -INF , P3 ;  /* 0xff8000003b7f7808 */ /* 0x001fc80001800000 */
[----:B------:R-:W-:-:S03]  /*8e80*/  FMNMX.FTZ R74, R127, R74, !PT ;  /* 0x0000004a7f4a7209 */ /* 0x000fc60007810000 */
[----:B------:R-:W0:Y:S01]  /*8e90*/  MUFU.TANH R10, R10 ;  /* 0x0000000a000a7308 */ /* 0x000e220000002400 */
[----:B--2---:R-:W-:Y:S02]  /*8ea0*/  FSEL R87, R87, -INF , P2 ;  /* 0xff80000057577808 */ /* 0x004fe40001000000 */
[----:B------:R-:W-:-:S05]  /*8eb0*/  ISETP.GT.AND P2, PT, R70, 0x51, PT ;  /* 0x000000514600780c */ /* 0x000fca0003f44270 */
[----:B------:R-:W2:Y:S01]  /*8ec0*/  MUFU.TANH R63, R63 ;  /* 0x0000003f003f7308 */ /* 0x000ea20000002400 */
[----:B-1----:R-:W-:-:S04]  /*8ed0*/  FSEL R129, R62, -INF , P1 ;  /* 0xff8000003e817808 */ /* 0x002fc80000800000 */
[----:B------:R-:W-:-:S03]  /*8ee0*/  FMNMX.FTZ R74, R129, R74, !PT ;  /* 0x0000004a814a7209 */ /* 0x000fc60007810000 */
[----:B------:R-:W1:Y:S01]  /*8ef0*/  MUFU.TANH R11, R11 ;  /* 0x0000000b000b7308 */ /* 0x000e620000002400 */
[----:B0-----:R-:W-:Y:S01]  /*8f00*/  FSEL R119, R10, -INF , P6 ;  /* 0xff8000000a777808 */ /* 0x001fe20003000000 */
[----:B------:R-:W-:Y:S01]  /*8f10*/  FMUL.FTZ R10, R2, R26 ;  /* 0x0000001a020a7220 */ /* 0x000fe20000410000 */
[----:B------:R-:W-:Y:S01]  /*8f20*/  ISETP.GT.AND P6, PT, R70, 0x58, PT ;  /* 0x000000584600780c */ /* 0x000fe20003fc4270 */
[----:B------:R-:W-:-:S04]  /*8f30*/  FMUL.FTZ R26, R2, R28 ;  /* 0x0000001c021a7220 */ /* 0x000fc80000410000 */
[----:B------:R-:W0:Y:S01]  /*8f40*/  MUFU.TANH R66, R66 ;  /* 0x0000004200427308 */ /* 0x000e220000002400 */
[----:B--2---:R-:W-:-:S04]  /*8f50*/  FSEL R131, R63, -INF , P2 ;  /* 0xff8000003f837808 */ /* 0x004fc80001000000 */
        /* <DEDUP_REMOVED lines=27> */
[----:B------:R-:W-:-:S04]  /*9110*/  ISETP.GT.AND P2, PT, R70, 0x69, PT ;  /* 0x000000694600780c */ /* 0x000fc80003f44270 */
[----:B------:R-:W-:Y:S01]  /*9120*/  FSEL R139, R8, -INF , P2 ;  /* 0xff800000088b7808 */ /* 0x000fe20001000000 */
[----:B------:R-:W2:Y:S01]  /*9130*/  MUFU.TANH R69, R69 ;  /* 0x0000004500457308 */ /* 0x000ea20000002400 */
[----:B-1----:R-:W-:Y:S01]  /*9140*/  FSEL R137, R44, -INF , P1 ;  /* 0xff8000002c897808 */ /* 0x002fe20000800000 */
[----:B------:R-:W-:-:S03]  /*9150*/  FMUL.FTZ R8, R2, R33 ;  /* 0x0000002102087220 */ /* 0x000fc60000410000 */
[----:B------:R-:W-:-:S03]  /*9160*/  FMNMX.FTZ R74, R137, R74, !PT ;  /* 0x0000004a894a7209 */ /* 0x000fc60007810000 */
[----:B------:R-:W1:Y:S01]  /*9170*/  MUFU.TANH R20, R100 ;  /* 0x0000006400147308 */ /* 0x000e620000002400 */
[----:B0-----:R-:W-:Y:S02]  /*9180*/  FSEL R63, R68, -INF , P6 ;  /* 0xff800000443f7808 */ /* 0x001fe40003000000 */
[----:B------:R-:W-:Y:S02]  /*9190*/  ISETP.GT.AND P6, PT, R70, 0x70, PT ;  /* 0x000000704600780c */ /* 0x000fe40003fc4270 */
[----:B------:R-:W-:-:S03]  /*91a0*/  FMNMX.FTZ R74, R139, R74, !PT ;  /* 0x0000004a8b4a7209 */ /* 0x000fc60007810000 */
[----:B------:R-:W0:Y:S01]  /*91b0*/  MUFU.TANH R46, R46 ;  /* 0x0000002e002e7308 */ /* 0x000e220000002400 */
[----:B--2---:R-:W-:Y:S02]  /*91c0*/  FSEL R69, R69, -INF , P5 ;  /* 0xff80000045457808 */ /* 0x004fe40002800000 */
[----:B------:R-:W-:-:S05]  /*91d0*/  ISETP.GT.AND P5, PT, R70, 0x71, PT ;  /* 0x000000714600780c */ /* 0x000fca0003fa4270 */
[----:B------:R-:W2:Y:S01]  /*91e0*/  MUFU.TANH R42, R42 ;  /* 0x0000002a002a7308 */ /* 0x000ea20000002400 */
[----:B-1----:R-:W-:Y:S01]  /*91f0*/  FSEL R141, R20, -INF , P6 ;  /* 0xff800000148d7808 */ /* 0x002fe20003000000 */
[----:B------:R-:W-:-:S03]  /*9200*/  FMUL.FTZ R20, R2, R37 ;  /* 0x0000002502147220 */ /* 0x000fc60000410000 */
[----:B------:R-:W-:-:S03]  /*9210*/  FMNMX.FTZ R74, R141, R74, !PT ;  /* 0x0000004a8d4a7209 */ /* 0x000fc60007810000 */
[----:B------:R-:W1:Y:S01]  /*9220*/  MUFU.TANH R48, R48 ;  /* 0x0000003000307308 */ /* 0x000e620000002400 */
[----:B0-----:R-:W-:Y:S02]  /*9230*/  FSEL R29, R46, -INF , P2 ;  /* 0xff8000002e1d7808 */ /* 0x001fe40001000000 */
[----:B------:R-:W-:Y:S02]  /*9240*/  FMNMX.FTZ R46, R13, R14, !PT ;  /* 0x0000000e0d2e7209 */ /* 0x000fe40007810000 */
[----:B------:R-:W-:Y:S02]  /*9250*/  ISETP.GT.AND P2, PT, R70, 0x80, PT ;  /* 0x000000804600780c */ /* 0x000fe40003f44270 */
[----:B------:R-:W-:Y:S01]  /*9260*/  FMNMX.FTZ R46, R9, R46, !PT ;  /* 0x0000002e092e7209 */ /* 0x000fe20007810000 */
[----:B------:R-:W0:Y:S01]  /*9270*/  MUFU.TANH R43, R43 ;  /* 0x0000002b002b7308 */ /* 0x000e220000002400 */
[----:B--2---:R-:W-:Y:S02]  /*9280*/  FSEL R27, R42, -INF , P4 ;  /* 0xff8000002a1b7808 */ /* 0x004fe40002000000 */
[----:B------:R-:W-:-:S05]  /*9290*/  ISETP.GT.AND P4, PT, R70, 0x78, PT ;  /* 0x000000784600780c */ /* 0x000fca0003f84270 */
[----:B------:R-:W2:Y:S01]  /*92a0*/  MUFU.TANH R52, R52 ;  /* 0x0000003400347308 */ /* 0x000ea20000002400 */
[----:B-1----:R-:W-:Y:S02]  /*92b0*/  FSEL R143, R48, -INF , P5 ;  /* 0xff800000308f7808 */ /* 0x002fe40002800000 */
[----:B------:R-:W-:Y:S02]  /*92c0*/  FMNMX.FTZ R48, R89, R46, !PT ;  /* 0x0000002e59307209 */ /* 0x000fe40007810000 */
[----:B------:R-:W-:Y:S02]  /*92d0*/  FMNMX.FTZ R74, R143, R74, !PT ;  /* 0x0000004a8f4a7209 */ /* 0x000fe40007810000 */
[----:B------:R-:W-:Y:S01]  /*92e0*/  FMNMX.FTZ R48, R49, R48, !PT ;  /* 0x0000003031307209 */ /* 0x000fe20007810000 */
[----:B------:R-:W1:Y:S01]  /*92f0*/  MUFU.TANH R53, R53 ;  /* 0x0000003500357308 */ /* 0x000e620000002400 */
[----:B0-----:R-:W-:Y:S02]  /*9300*/  FSEL R43, R43, -INF , P3 ;  /* 0xff8000002b2b7808 */ /* 0x001fe40001800000 */
[----:B------:R-:W-:-:S02]  /*9310*/  ISETP.GT.AND P3, PT, R70, 0x79, PT ;  /* 0x000000794600780c */ /* 0x000fc40003f64270 */
[----:B------:R-:W-:-:S03]  /*9320*/  FMNMX.FTZ R48, R93, R48, !PT ;  /* 0x000000305d307209 */ /* 0x000fc60007810000 */
[----:B------:R-:W0:Y:S01]  /*9330*/  MUFU.TANH R45, R45 ;  /* 0x0000002d002d7308 */ /* 0x000e220000002400 */
[----:B--2---:R-:W-:Y:S02]  /*9340*/  FSEL R145, R52, -INF , P4 ;  /* 0xff80000034917808 */ /* 0x004fe40002000000 */
[----:B------:R-:W-:Y:S02]  /*9350*/  FMNMX.FTZ R48, R71, R48, !PT ;  /* 0x0000003047307209 */ /* 0x000fe40007810000 */
[----:B------:R-:W-:-:S03]  /*9360*/  FMNMX.FTZ R74, R145, R74, !PT ;  /* 0x0000004a914a7209 */ /* 0x000fc60007810000 */
        /* <DEDUP_REMOVED lines=11> */
[----:B------:R-:W-:Y:S02]  /*9420*/  ISETP.GT.AND P6, PT, R70, 0x88, PT ;  /* 0x000000884600780c */ /* 0x000fe40003fc4270 */
[----:B------:R-:W-:-:S03]  /*9430*/  FMNMX.FTZ R50, R97, R48, !PT ;  /* 0x0000003061327209 */ /* 0x000fc60007810000 */
[----:B------:R-:W-:Y:S01]  /*9440*/  MUFU.TANH R26, R26 ;  /* 0x0000001a001a7308 */ /* 0x000fe20000002400 */
[----:B0-----:R-:W-:Y:S02]  /*9450*/  FSEL R149, R149, -INF , P1 ;  /* 0xff80000095957808 */ /* 0x001fe40000800000 */
[----:B------:R-:W-:Y:S02]  /*9460*/  FMNMX.FTZ R50, R101, R50, !PT ;  /* 0x0000003265327209 */ /* 0x000fe40007810000 */
[----:B------:R-:W-:Y:S02]  /*9470*/  FMNMX.FTZ R59, R149, R74, !PT ;  /* 0x0000004a953b7209 */ /* 0x000fe40007810000 */
[----:B------:R-:W-:Y:S01]  /*9480*/  FMNMX.FTZ R50, R75, R50, !PT ;  /* 0x000000324b327209 */ /* 0x000fe20007810000 */
[----:B------:R-:W0:Y:S01]  /*9490*/  MUFU.TANH R54, R54 ;  /* 0x0000003600367308 */ /* 0x000e220000002400 */
[----:B--2---:R-:W-:Y:S02]  /*94a0*/  FSEL R147, R72, -INF , P5 ;  /* 0xff80000048937808 */ /* 0x004fe40002800000 */
[----:B------:R-:W-:-:S02]  /*94b0*/  ISETP.GT.AND P5, PT, R70, 0x89, PT ;  /* 0x000000894600780c */ /* 0x000fc40003fa4270 */
[----:B------:R-:W-:-:S03]  /*94c0*/  FMNMX.FTZ R50, R73, R50, !PT ;  /* 0x0000003249327209 */ /* 0x000fc60007810000 */
[----:B------:R-:W1:Y:S01]  /*94d0*/  MUFU.TANH R155, R155 ;  /* 0x0000009b009b7308 */ /* 0x000e620000002400 */
[----:B------:R-:W-:-:S04]  /*94e0*/  FMNMX.FTZ R52, R79, R50, !PT ;  /* 0x000000324f347209 */ /* 0x000fc80007810000 */
[----:B------:R-:W-:-:S03]  /*94f0*/  FMNMX.FTZ R52, R77, R52, !PT ;  /* 0x000000344d347209 */ /* 0x000fc60007810000 */
[----:B------:R-:W2:Y:S01]  /*9500*/  MUFU.TANH R55, R55 ;  /* 0x0000003700377308 */ /* 0x000ea20000002400 */
[----:B0-----:R-:W-:Y:S02]  /*9510*/  FSEL R37, R54, -INF , P4 ;  /* 0xff80000036257808 */ /* 0x001fe40002000000 */
[----:B------:R-:W-:Y:S02]  /*9520*/  ISETP.GT.AND P4, PT, R70, 0x90, PT ;  /* 0x000000904600780c */ /* 0x000fe40003f84270 */
[----:B------:R-:W-:-:S03]  /*9530*/  FMNMX.FTZ R52, R83, R52, !PT ;  /* 0x0000003453347209 */ /* 0x000fc60007810000 */
[----:B------:R-:W0:Y:S01]  /*9540*/  MUFU.TANH R32, R32 ;  /* 0x0000002000207308 */ /* 0x000e220000002400 */
[----:B-1----:R-:W-:Y:S02]  /*9550*/  FSEL R155, R155, -INF , P5 ;  /* 0xff8000009b9b7808 */ /* 0x002fe40002800000 */
[----:B------:R-:W-:-:S04]  /*9560*/  FMNMX.FTZ R52, R81, R52, !PT ;  /* 0x0000003451347209 */ /* 0x000fc80007810000 */
[----:B------:R-:W-:Y:S01]  /*9570*/  FMNMX.FTZ R54, R87, R52, !PT ;  /* 0x0000003457367209 */ /* 0x000fe20007810000 */
[----:B------:R-:W1:Y:S01]  /*9580*/  MUFU.TANH R10, R10 ;  /* 0x0000000a000a7308 */ /* 0x000e620000002400 */
[----:B--2---:R-:W-:Y:S02]  /*9590*/  FSEL R153, R55, -INF , P3 ;  /* 0xff80000037997808 */ /* 0x004fe40001800000 */
[----:B------:R-:W-:Y:S02]  /*95a0*/  ISETP.GT.AND P3, PT, R70, 0x91, PT ;  /* 0x000000914600780c */ /* 0x000fe40003f64270 */
[----:B------:R-:W-:-:S03]  /*95b0*/  FMNMX.FTZ R54, R119, R54, !PT ;  /* 0x0000003677367209 */ /* 0x000fc60007810000 */
[----:B------:R2:W3:Y:S01]  /*95c0*/  MUFU.TANH R28, R8 ;  /* 0x00000008001c7308 */ /* 0x0004e20000002400 */
[----:B0-----:R-:W-:Y:S02]  /*95d0*/  FSEL R32, R32, -INF , P4 ;  /* 0xff80000020207808 */ /* 0x001fe40002000000 */
[----:B------:R-:W-:-:S04]  /*95e0*/  FMNMX.FTZ R54, R11, R54, !PT ;  /* 0x000000360b367209 */ /* 0x000fc80007810000 */
[----:B------:R-:W-:Y:S01]  /*95f0*/  FMNMX.FTZ R54, R123, R54, !PT ;  /* 0x000000367b367209 */ /* 0x000fe20007810000 */
[----:B------:R-:W0:Y:S01]  /*9600*/  MUFU.TANH R24, R24 ;  /* 0x0000001800187308 */ /* 0x000e220000002400 */
[----:B--2---:R-:W-:Y:S02]  /*9610*/  FSEL R8, R26, -INF , P6 ;  /* 0xff8000001a087808 */ /* 0x004fe40003000000 */
[----:B-1----:R-:W-:Y:S02]  /*9620*/  FSEL R10, R10, -INF , P2 ;  /* 0xff8000000a0a7808 */ /* 0x002fe40001000000 */
[----:B------:R-:W-:Y:S02]  /*9630*/  FMNMX.FTZ R26, R8, R59, !PT ;  /* 0x0000003b081a7209 */ /* 0x000fe40007810000 */
[----:B------:R-:W-:Y:S01]  /*9640*/  ISETP.GT.AND P2, PT, R70, 0x98, PT ;  /* 0x000000984600780c */ /* 0x000fe20003f44270 */
[----:B------:R-:W1:Y:S01]  /*9650*/  MUFU.TANH R36, R36 ;  /* 0x0000002400247308 */ /* 0x000e620000002400 */
[----:B------:R-:W-:-:S02]  /*9660*/  FMNMX.FTZ R55, R155, R26, !PT ;  /* 0x0000001a9b377209 */ /* 0x000fc40007810000 */
[----:B---3--:R-:W-:Y:S02]  /*9670*/  FSEL R28, R28, -INF , P3 ;  /* 0xff8000001c1c7808 */ /* 0x008fe40001800000 */
[----:B------:R-:W-:Y:S02]  /*9680*/  FMNMX.FTZ R59, R32, R55, !PT ;  /* 0x00000037203b7209 */ /* 0x000fe40007810000 */
[----:B------:R-:W-:Y:S01]  /*9690*/  FMNMX.FTZ R56, R61, R54, !PT ;  /* 0x000000363d387209 */ /* 0x000fe20007810000 */
[----:B------:R-:W2:Y:S01]  /*96a0*/  MUFU.TANH R20, R20 ;  /* 0x0000001400147308 */ /* 0x000ea20000002400 */
[----:B0-----:R-:W-:Y:S02]  /*96b0*/  FSEL R55, R24, -INF , P1 ;  /* 0xff80000018377808 */ /* 0x001fe40000800000 */
[----:B------:R-:W-:Y:S02]  /*96c0*/  ISETP.GT.AND P1, PT, R70, 0x99, PT ;  /* 0x000000994600780c */ /* 0x000fe40003f24270 */
[----:B------:R-:W-:-:S02]  /*96d0*/  FMNMX.FTZ R59, R28, R59, !PT ;  /* 0x0000003b1c3b7209 */ /* 0x000fc40007810000 */
[----:B------:R-:W-:Y:S01]  /*96e0*/  FMNMX.FTZ R56, R25, R56, !PT ;  /* 0x0000003819387209 */ /* 0x000fe20007810000 */
[----:B------:R-:W-:Y:S01]  /*96f0*/  MUFU.TANH R30, R30 ;  /* 0x0000001e001e7308 */ /* 0x000fe20000002400 */
[----:B-1----:R-:W-:Y:S02]  /*9700*/  FSEL R26, R36, -INF , P2 ;  /* 0xff800000241a7808 */ /* 0x002fe40001000000 */
[----:B------:R-:W-:Y:S02]  /*9710*/  FMNMX.FTZ R56, R65, R56, !PT ;  /* 0x0000003841387209 */ /* 0x000fe40007810000 */
[----:B------:R-:W-:Y:S02]  /*9720*/  FMNMX.FTZ R59, R26, R59, !PT ;  /* 0x0000003b1a3b7209 */ /* 0x000fe40007810000 */
[----:B------:R-:W-:Y:S01]  /*9730*/  FMNMX.FTZ R56, R63, R56, !PT ;  /* 0x000000383f387209 */ /* 0x000fe20007810000 */
[----:B------:R-:W0:Y:S01]  /*9740*/  MUFU.TANH R31, R31 ;  /* 0x0000001f001f7308 */ /* 0x000e220000002400 */
[----:B--2---:R-:W-:-:S02]  /*9750*/  FSEL R24, R20, -INF , P1 ;  /* 0xff80000014187808 */ /* 0x004fc40000800000 */
[----:B------:R-:W-:Y:S02]  /*9760*/  FMNMX.FTZ R60, R69, R56, !PT ;  /* 0x00000038453c7209 */ /* 0x000fe40007810000 */
[----:B------:R-:W-:Y:S02]  /*9770*/  FMNMX.FTZ R36, R24, R59, !PT ;  /* 0x0000003b18247209 */ /* 0x000fe40007810000 */
[----:B------:R-:W-:Y:S01]  /*9780*/  FMNMX.FTZ R60, R27, R60, !PT ;  /* 0x0000003c1b3c7209 */ /* 0x000fe20007810000 */
[----:B------:R-:W-:Y:S02]  /*9790*/  MUFU.TANH R34, R34 ;  /* 0x0000002200227308 */ /* 0x000fe40000002400 */
[----:B------:R-:W1:Y:S01]  /*97a0*/  SHFL.BFLY PT, R59, R36, 0x2, 0x1f ;  /* 0x0c401f00243b7f89 */ /* 0x000e6200000e0000 */
[----:B------:R-:W-:-:S04]  /*97b0*/  FMNMX.FTZ R60, R43, R60, !PT ;  /* 0x0000003c2b3c7209 */ /* 0x000fc80007810000 */
[----:B------:R-:W-:Y:S01]  /*97c0*/  FMNMX.FTZ R60, R45, R60, !PT ;  /* 0x0000003c2d3c7209 */ /* 0x000fe20007810000 */
[----:B------:R-:W2:Y:S01]  /*97d0*/  MUFU.TANH R35, R35 ;  /* 0x0000002300237308 */ /* 0x000ea20000002400 */
[----:B0-----:R-:W-:Y:S02]  /*97e0*/  FSEL R31, R31, -INF , P5 ;  /* 0xff8000001f1f7808 */ /* 0x001fe40002800000 */
[----:B------:R-:W-:-:S04]  /*97f0*/  FMNMX.FTZ R60, R29, R60, !PT ;  /* 0x0000003c1d3c7209 */ /* 0x000fc80007810000 */
[----:B------:R-:W-:-:S04]  /*9800*/  FMNMX.FTZ R60, R33, R60, !PT ;  /* 0x0000003c213c7209 */ /* 0x000fc80007810000 */
[----:B------:R-:W-:-:S04]  /*9810*/  FMNMX.FTZ R60, R147, R60, !PT ;  /* 0x0000003c933c7209 */ /* 0x000fc80007810000 */
[----:B------:R-:W-:Y:S02]  /*9820*/  FMNMX.FTZ R60, R37, R60, !PT ;  /* 0x0000003c253c7209 */ /* 0x000fe40007810000 */
[----:B--2---:R-:W-:Y:S02]  /*9830*/  FSEL R35, R35, -INF , P3 ;  /* 0xff80000023237808 */ /* 0x004fe40001800000 */
[----:B-1----:R-:W-:Y:S01]  /*9840*/  FMNMX.FTZ R40, R36, R59, !PT ;  /* 0x0000003b24287209 */ /* 0x002fe20007810000 */
[C---:B------:R-:W-:Y:S01]  /*9850*/  FMUL.FTZ R36, R2.reuse, R38 ;  /* 0x0000002602247220 */ /* 0x040fe20000410000 */
[----:B------:R-:W-:-:S03]  /*9860*/  FMUL.FTZ R38, R2, R39 ;  /* 0x0000002702267220 */ /* 0x000fc60000410000 */
[----:B------:R-:W0:Y:S02]  /*9870*/  SHFL.BFLY PT, R59, R40, 0x1, 0x1f ;  /* 0x0c201f00283b7f89 */ /* 0x000e2400000e0000 */
[----:B------:R-:W1:Y:S08]  /*9880*/  MUFU.TANH R36, R36 ;  /* 0x0000002400247308 */ /* 0x000e700000002400 */
[----:B------:R-:W2:Y:S01]  /*9890*/  MUFU.TANH R38, R38 ;  /* 0x0000002600267308 */ /* 0x000ea20000002400 */
[----:B0-----:R-:W-:-:S04]  /*98a0*/  FMNMX.FTZ R59, R40, R59, !PT ;  /* 0x0000003b283b7209 */ /* 0x001fc80007810000 */
[C---:B------:R-:W-:Y:S01]  /*98b0*/  FSETP.NEU.FTZ.AND P0, PT, R59.reuse, -INF , PT ;  /* 0xff8000003b00780b */ /* 0x040fe20003f1d000 */
[----:B------:R-:W-:-:S05]  /*98c0*/  FFMA.FTZ R20, R59, R58, -8 ;  /* 0xc10000003b147423 */ /* 0x000fca000001003a */
[----:B------:R-:W-:Y:S02]  /*98d0*/  FSEL R20, R20, RZ, P0 ;  /* 0x000000ff14147208 */ /* 0x000fe40000000000 */
[----:B------:R-:W-:-:S03]  /*98e0*/  ISETP.NE.AND P0, PT, R106, RZ, PT ;  /* 0x000000ff6a00720c */ /* 0x000fc60003f05270 */
[-CC-:B------:R-:W-:Y:S01]  /*98f0*/  FFMA.FTZ R39, R51, R58.reuse, -R20.reuse ;  /* 0x0000003a33277223 */ /* 0x180fe20000010814 */
[----:B------:R-:W-:-:S01]  /*9900*/  FFMA.FTZ R51, R107, R58, -R20 ;  /* 0x0000003a6b337223 */ /* 0x000fc20000010814 */
[----:B------:R-:W-:Y:S01]  /*9910*/  FMNMX.FTZ R107, R153, R60, !PT ;  /* 0x0000003c996b7209 */ /* 0x000fe20007810000 */
[----:B------:R-:W-:-:S01]  /*9920*/  FFMA.FTZ R109, R109, R58, -R20 ;  /* 0x0000003a6d6d7223 */ /* 0x000fc20000010814 */
[-CC-:B------:R-:W-:Y:S01]  /*9930*/  FFMA.FTZ R42, R91, R58.reuse, -R20.reuse ;  /* 0x0000003a5b2a7223 */ /* 0x180fe20000010814 */
[----:B------:R-:W-:-:S01]  /*9940*/  FFMA.FTZ R91, R111, R58, -R20 ;  /* 0x0000003a6f5b7223 */ /* 0x000fc20000010814 */
[----:B------:R-:W-:Y:S01]  /*9950*/  FMNMX.FTZ R60, R10, R107, !PT ;  /* 0x0000006b0a3c7209 */ /* 0x000fe20007810000 */
[----:B------:R0:W-:Y:S01]  /*9960*/  MUFU.EX2 R48, R109 ;  /* 0x0000006d00307308 */ /* 0x0001e20000000800 */
[----:B------:R-:W-:Y:S01]  /*9970*/  FSEL R107, R30, -INF , P6 ;  /* 0xff8000001e6b7808 */ /* 0x000fe20003000000 */
[--C-:B------:R-:W-:Y:S01]  /*9980*/  FFMA.FTZ R113, R113, R58, -R20.reuse ;  /* 0x0000003a71717223 */ /* 0x100fe20000010814 */
[----:B------:R-:W-:Y:S01]  /*9990*/  FMNMX.FTZ R60, R55, R60, !PT ;  /* 0x0000003c373c7209 */ /* 0x000fe20007810000 */
[-CC-:B------:R-:W-:Y:S01]  /*99a0*/  FFMA.FTZ R121, R121, R58.reuse, -R20.reuse ;  /* 0x0000003a79797223 */ /* 0x180fe20000010814 */
[----:B-1----:R-:W-:Y:S01]  /*99b0*/  FSEL R111, R36, -INF , P2 ;  /* 0xff800000246f7808 */ /* 0x002fe20001000000 */
[--C-:B------:R-:W-:Y:S01]  /*99c0*/  FFMA.FTZ R44, R99, R58, -R20.reuse ;  /* 0x0000003a632c7223 */ /* 0x100fe20000010814 */
[----:B------:R-:W-:Y:S01]  /*99d0*/  FMNMX.FTZ R60, R107, R60, !PT ;  /* 0x0000003c6b3c7209 */ /* 0x000fe20007810000 */
[----:B------:R2:W-:Y:S01]  /*99e0*/  MUFU.EX2 R50, R113 ;  /* 0x0000007100327308 */ /* 0x0005e20000000800 */
[----:B0-----:R-:W-:Y:S01]  /*99f0*/  FSEL R109, R34, -INF , P4 ;  /* 0xff800000226d7808 */ /* 0x001fe20002000000 */
[--C-:B------:R-:W-:Y:S01]  /*9a00*/  FFMA.FTZ R99, R127, R58, -R20.reuse ;  /* 0x0000003a7f637223 */ /* 0x100fe20000010814 */
[----:B------:R-:W-:Y:S01]  /*9a10*/  FMNMX.FTZ R60, R31, R60, !PT ;  /* 0x0000003c1f3c7209 */ /* 0x000fe20007810000 */
[-CC-:B------:R-:W-:Y:S01]  /*9a20*/  FFMA.FTZ R103, R103, R58.reuse, -R20.reuse ;  /* 0x0000003a67677223 */ /* 0x180fe20000010814 */
[----:B------:R-:W-:-:S01]  /*9a30*/  FFMA.FTZ R117, R117, R58, -R20 ;  /* 0x0000003a75757223 */ /* 0x000fc20000010814 */
[--C-:B------:R-:W-:Y:S01]  /*9a40*/  FFMA.FTZ R125, R125, R58, -R20.reuse ;  /* 0x0000003a7d7d7223 */ /* 0x100fe20000010814 */
[----:B------:R-:W-:Y:S01]  /*9a50*/  FMNMX.FTZ R60, R109, R60, !PT ;  /* 0x0000003c6d3c7209 */ /* 0x000fe20007810000 */
[----:B------:R0:W-:Y:S01]  /*9a60*/  MUFU.EX2 R54, R121 ;  /* 0x0000007900367308 */ /* 0x0001e20000000800 */
[----:B--2---:R-:W-:Y:S01]  /*9a70*/  FSEL R113, R38, -INF , P1 ;  /* 0xff80000026717808 */ /* 0x004fe20000800000 */
[--C-:B------:R-:W-:Y:S01]  /*9a80*/  FFMA.FTZ R40, R47, R58, -R20.reuse ;  /* 0x0000003a2f287223 */ /* 0x100fe20000010814 */
[----:B------:R-:W-:Y:S01]  /*9a90*/  FMNMX.FTZ R60, R35, R60, !PT ;  /* 0x0000003c233c7209 */ /* 0x000fe20007810000 */
[-CC-:B------:R-:W-:Y:S01]  /*9aa0*/  FFMA.FTZ R47, R95, R58.reuse, -R20.reuse ;  /* 0x0000003a5f2f7223 */ /* 0x180fe20000010814 */
[----:B------:R-:W-:-:S01]  /*9ab0*/  FFMA.FTZ R95, R115, R58, -R20 ;  /* 0x0000003a735f7223 */ /* 0x000fc20000010814 */
[--C-:B------:R-:W-:Y:S01]  /*9ac0*/  FFMA.FTZ R62, R129, R58, -R20.reuse ;  /* 0x0000003a813e7223 */ /* 0x100fe20000010814 */
[----:B------:R-:W-:Y:S01]  /*9ad0*/  FMNMX.FTZ R60, R111, R60, !PT ;  /* 0x0000003c6f3c7209 */ /* 0x000fe20007810000 */
[----:B------:R1:W-:Y:S01]  /*9ae0*/  MUFU.EX2 R46, R103 ;  /* 0x00000067002e7308 */ /* 0x0003e20000000800 */
[----:B------:R-:W-:-:S01]  /*9af0*/  FFMA.FTZ R3, R3, R58, -R20 ;  /* 0x0000003a03037223 */ /* 0x000fc20000010814 */
[--C-:B------:R-:W-:Y:S01]  /*9b00*/  FFMA.FTZ R12, R12, R58, -R20.reuse ;  /* 0x0000003a0c0c7223 */ /* 0x100fe20000010814 */
[----:B------:R-:W-:Y:S01]  /*9b10*/  FMNMX.FTZ R60, R113, R60, !PT ;  /* 0x0000003c713c7209 */ /* 0x000fe20007810000 */
[-CC-:B------:R-:W-:Y:S01]  /*9b20*/  FFMA.FTZ R15, R15, R58.reuse, -R20.reuse ;  /* 0x0000003a0f0f7223 */ /* 0x180fe20000010814 */
[----:B------:R-:W-:-:S01]  /*9b30*/  FFMA.FTZ R85, R85, R58, -R20 ;  /* 0x0000003a55557223 */ /* 0x000fc20000010814 */
[-CC-:B------:R-:W-:Y:S01]  /*9b40*/  FFMA.FTZ R57, R57, R58.reuse, -R20.reuse ;  /* 0x0000003a39397223 */ /* 0x180fe20000010814 */
[----:B------:R-:W-:-:S01]  /*9b50*/  FFMA.FTZ R64, R133, R58, -R20 ;  /* 0x0000003a85407223 */ /* 0x000fc20000010814 */
[----:B0-----:R-:W0:Y:S01]  /*9b60*/  SHFL.BFLY PT, R121, R60, 0x2, 0x1f ;  /* 0x0c401f003c797f89 */ /* 0x001e2200000e0000 */
[----:B------:R2:W-:Y:S01]  /*9b70*/  MUFU.EX2 R52, R117 ;  /* 0x0000007500347308 */ /* 0x0005e20000000800 */
[----:B-1----:R-:W-:-:S01]  /*9b80*/  FFMA.FTZ R103, R131, R58, -R20 ;  /* 0x0000003a83677223 */ /* 0x002fc20000010814 */
[-CC-:B------:R-:W-:Y:S01]  /*9b90*/  FFMA.FTZ R67, R67, R58.reuse, -R20.reuse ;  /* 0x0000003a43437223 */ /* 0x180fe20000010814 */
[----:B------:R-:W-:-:S01]  /*9ba0*/  FFMA.FTZ R30, R135, R58, -R20 ;  /* 0x0000003a871e7223 */ /* 0x000fc20000010814 */
[-CC-:B------:R-:W-:Y:S01]  /*9bb0*/  FFMA.FTZ R41, R41, R58.reuse, -R20.reuse ;  /* 0x0000003a29297223 */ /* 0x180fe20000010814 */
[----:B------:R-:W-:-:S01]  /*9bc0*/  FFMA.FTZ R34, R137, R58, -R20 ;  /* 0x0000003a89227223 */ /* 0x000fc20000010814 */
[-CC-:B------:R-:W-:Y:S01]  /*9bd0*/  FFMA.FTZ R115, R139, R58.reuse, -R20.reuse ;  /* 0x0000003a8b737223 */ /* 0x180fe20000010814 */
[----:B------:R-:W-:-:S01]  /*9be0*/  FFMA.FTZ R36, R141, R58, -R20 ;  /* 0x0000003a8d247223 */ /* 0x000fc20000010814 */
[----:B------:R1:W-:Y:S01]  /*9bf0*/  MUFU.EX2 R56, R125 ;  /* 0x0000007d00387308 */ /* 0x0003e20000000800 */
[----:B--2---:R-:W-:-:S01]  /*9c00*/  FFMA.FTZ R117, R143, R58, -R20 ;  /* 0x0000003a8f757223 */ /* 0x004fc20000010814 */
[-CC-:B------:R-:W-:Y:S01]  /*9c10*/  FFMA.FTZ R38, R145, R58.reuse, -R20.reuse ;  /* 0x0000003a91267223 */ /* 0x180fe20000010814 */
[----:B------:R-:W-:-:S01]  /*9c20*/  FFMA.FTZ R53, R53, R58, -R20 ;  /* 0x0000003a35357223 */ /* 0x000fc20000010814 */
[-CC-:B------:R-:W-:Y:S01]  /*9c30*/  FFMA.FTZ R66, R151, R58.reuse, -R20.reuse ;  /* 0x0000003a97427223 */ /* 0x180fe20000010814 */
[----:B------:R-:W-:-:S01]  /*9c40*/  FFMA.FTZ R8, R8, R58, -R20 ;  /* 0x0000003a08087223 */ /* 0x000fc20000010814 */
[-CC-:B------:R-:W-:Y:S01]  /*9c50*/  FFMA.FTZ R32, R32, R58.reuse, -R20.reuse ;  /* 0x0000003a20207223 */ /* 0x180fe20000010814 */
[----:B------:R-:W-:-:S01]  /*9c60*/  FFMA.FTZ R28, R28, R58, -R20 ;  /* 0x0000003a1c1c7223 */ /* 0x000fc20000010814 */
[-CC-:B------:R-:W-:Y:S01]  /*9c70*/  FFMA.FTZ R26, R26, R58.reuse, -R20.reuse ;  /* 0x0000003a1a1a7223 */ /* 0x180fe20000010814 */
[----:B-1----:R-:W-:-:S01]  /*9c80*/  FFMA.FTZ R125, R155, R58, -R20 ;  /* 0x0000003a9b7d7223 */ /* 0x002fc20000010814 */
[----:B------:R-:W-:Y:S01]  /*9c90*/  FFMA.FTZ R129, R24, R58, -R20 ;  /* 0x0000003a18817223 */ /* 0x000fe20000010814 */
[----:B------:R-:W-:Y:S01]  /*9ca0*/  MUFU.EX2 R3, R3 ;  /* 0x0000000300037308 */ /* 0x000fe20000000800 */
[----:B------:R-:W-:-:S02]  /*9cb0*/  ISETP.NE.AND P2, PT, R102, RZ, PT ;  /* 0x000000ff6600720c */ /* 0x000fc40003f45270 */
[----:B0-----:R-:W-:Y:S01]  /*9cc0*/  FMNMX.FTZ R68, R60, R121, !PT ;  /* 0x000000793c447209 */ /* 0x001fe20007810000 */
[----:B------:R-:W-:-:S04]  /*9cd0*/  FFMA.FTZ R121, R149, R58, -R20 ;  /* 0x0000003a95797223 */ /* 0x000fc80000010814 */
[----:B------:R-:W0:Y:S01]  /*9ce0*/  MUFU.EX2 R12, R12 ;  /* 0x0000000c000c7308 */ /* 0x000e220000000800 */
[----:B------:R-:W1:Y:S05]  /*9cf0*/  SHFL.BFLY PT, R127, R68, 0x1, 0x1f ;  /* 0x0c201f00447f7f89 */ /* 0x000e6a00000e0000 */
[----:B------:R-:W-:Y:S02]  /*9d00*/  @!P2 VIADD R0, R0, 0x13240 ;  /* 0x000132400000a836 */ /* 0x000fe40000000000 */
[----:B------:R-:W-:Y:S08]  /*9d10*/  MUFU.EX2 R15, R15 ;  /* 0x0000000f000f7308 */ /* 0x000ff00000000800 */
[----:B------:R-:W2:Y:S01]  /*9d20*/  MUFU.EX2 R40, R40 ;  /* 0x0000002800287308 */ /* 0x000ea20000000800 */
[----:B0-----:R-:W-:-:S07]  /*9d30*/  FADD.FTZ R86, R3, R12 ;  /* 0x0000000c03567221 */ /* 0x001fce0000010000 */
[----:B------:R-:W0:Y:S01]  /*9d40*/  MUFU.EX2 R39, R39 ;  /* 0x0000002700277308 */ /* 0x000e220000000800 */
[----:B-1----:R-:W-:-:S04]  /*9d50*/  FMNMX.FTZ R60, R68, R127, !PT ;  /* 0x0000007f443c7209 */ /* 0x002fc80007810000 */
[C---:B------:R-:W-:Y:S01]  /*9d60*/  FSETP.NEU.FTZ.AND P1, PT, R60.reuse, -INF , PT ;  /* 0xff8000003c00780b */ /* 0x040fe20003f3d000 */
[----:B------:R-:W-:-:S02]  /*9d70*/  FFMA.FTZ R68, R60, R58, -8 ;  /* 0xc10000003c447423 */ /* 0x000fc4000001003a */
[----:B------:R1:W-:Y:S01]  /*9d80*/  MUFU.EX2 R127, R28 ;  /* 0x0000001c007f7308 */ /* 0x0003e20000000800 */
[----:B--2---:R-:W-:Y:S02]  /*9d90*/  F2FP.SATFINITE.E4M3.F32.PACK_AB_MERGE_C R152, R40, R15, RZ ;  /* 0x0000000f2898723e */ /* 0x004fe400048070ff */
[----:B------:R-:W-:Y:S02]  /*9da0*/  FSEL R20, R68, RZ, P1 ;  /* 0x000000ff44147208 */ /* 0x000fe40000800000 */
[----:B------:R-:W-:Y:S02]  /*9db0*/  F2FP.SATFINITE.E4M3.F32.PACK_AB_MERGE_C R152, R12, R3, R152 ;  /* 0x000000030c98723e */ /* 0x000fe40004807098 */
[----:B------:R-:W-:Y:S01]  /*9dc0*/  ISETP.GE.AND P1, PT, R105, 0xa1, PT ;  /* 0x000000a16900780c */ /* 0x000fe20003f26270 */
[----:B------:R-:W-:-:S01]  /*9dd0*/  FFMA.FTZ R13, R13, R58, -R20 ;  /* 0x0000003a0d0d7223 */ /* 0x000fc20000010814 */
[-CC-:B------:R-:W-:Y:S01]  /*9de0*/  FFMA.FTZ R14, R14, R58.reuse, -R20.reuse ;  /* 0x0000003a0e0e7223 */ /* 0x180fe20000010814 */
[----:B------:R-:W-:-:S01]  /*9df0*/  FFMA.FTZ R24, R9, R58, -R20 ;  /* 0x0000003a09187223 */ /* 0x000fc20000010814 */
[-CC-:B------:R-:W-:Y:S01]  /*9e00*/  FFMA.FTZ R89, R89, R58.reuse, -R20.reuse ;  /* 0x0000003a59597223 */ /* 0x180fe20000010814 */
[----:B------:R-:W-:-:S01]  /*9e10*/  FFMA.FTZ R9, R49, R58, -R20 ;  /* 0x0000003a31097223 */ /* 0x000fc20000010814 */
[-CC-:B-1----:R-:W-:Y:S01]  /*9e20*/  FFMA.FTZ R28, R93, R58.reuse, -R20.reuse ;  /* 0x0000003a5d1c7223 */ /* 0x182fe20000010814 */
[----:B------:R-:W-:Y:S01]  /*9e30*/  MUFU.EX2 R13, R13 ;  /* 0x0000000d000d7308 */ /* 0x000fe20000000800 */
[----:B------:R-:W-:-:S01]  /*9e40*/  FFMA.FTZ R68, R71, R58, -R20 ;  /* 0x0000003a47447223 */ /* 0x000fc20000010814 */
[-CC-:B------:R-:W-:Y:S01]  /*9e50*/  FFMA.FTZ R82, R61, R58.reuse, -R20.reuse ;  /* 0x0000003a3d527223 */ /* 0x180fe20000010814 */
[----:B------:R-:W-:-:S01]  /*9e60*/  FFMA.FTZ R61, R63, R58, -R20 ;  /* 0x0000003a3f3d7223 */ /* 0x000fc20000010814 */
[-CC-:B------:R-:W-:Y:S01]  /*9e70*/  FFMA.FTZ R71, R97, R58.reuse, -R20.reuse ;  /* 0x0000003a61477223 */ /* 0x180fe20000010814 */
[----:B------:R-:W-:-:S01]  /*9e80*/  FFMA.FTZ R80, R65, R58, -R20 ;  /* 0x0000003a41507223 */ /* 0x000fc20000010814 */
[----:B------:R-:W-:Y:S01]  /*9e90*/  FADD.FTZ R65, R15, R86 ;  /* 0x000000560f417221 */ /* 0x000fe20000010000 */
[----:B------:R-:W-:-:S01]  /*9ea0*/  FFMA.FTZ R49, R101, R58, -R20 ;  /* 0x0000003a65317223 */ /* 0x000fc20000010814 */
[----:B------:R-:W1:Y:S01]  /*9eb0*/  MUFU.EX2 R14, R14 ;  /* 0x0000000e000e7308 */ /* 0x000e620000000800 */
[----:B------:R-:W-:-:S01]  /*9ec0*/  FFMA.FTZ R70, R75, R58, -R20 ;  /* 0x0000003a4b467223 */ /* 0x000fc20000010814 */
[----:B------:R-:W-:Y:S01]  /*9ed0*/  FADD.FTZ R88, R40, R65 ;  /* 0x0000004128587221 */ /* 0x000fe20000010000 */
[----:B------:R-:W-:-:S01]  /*9ee0*/  FFMA.FTZ R84, R69, R58, -R20 ;  /* 0x0000003a45547223 */ /* 0x000fc20000010814 */
[-CC-:B------:R-:W-:Y:S01]  /*9ef0*/  FFMA.FTZ R73, R73, R58.reuse, -R20.reuse ;  /* 0x0000003a49497223 */ /* 0x180fe20000010814 */
[----:B------:R-:W-:-:S01]  /*9f00*/  FFMA.FTZ R74, R79, R58, -R20 ;  /* 0x0000003a4f4a7223 */ /* 0x000fc20000010814 */
[----:B0-----:R-:W-:Y:S01]  /*9f10*/  FADD.FTZ R65, R39, R88 ;  /* 0x0000005827417221 */ /* 0x001fe20000010000 */
[----:B------:R-:W-:-:S01]  /*9f20*/  FFMA.FTZ R72, R77, R58, -R20 ;  /* 0x0000003a4d487223 */ /* 0x000fc20000010814 */
[----:B------:R-:W0:Y:S01]  /*9f30*/  MUFU.EX2 R24, R24 ;  /* 0x0000001800187308 */ /* 0x000e220000000800 */
[----:B------:R-:W-:-:S01]  /*9f40*/  FFMA.FTZ R75, R83, R58, -R20 ;  /* 0x0000003a534b7223 */ /* 0x000fc20000010814 */
[-CC-:B------:R-:W-:Y:S01]  /*9f50*/  FFMA.FTZ R77, R81, R58.reuse, -R20.reuse ;  /* 0x0000003a514d7223 */ /* 0x180fe20000010814 */
[----:B------:R-:W-:-:S01]  /*9f60*/  FFMA.FTZ R45, R45, R58, -R20 ;  /* 0x0000003a2d2d7223 */ /* 0x000fc20000010814 */
[-CC-:B------:R-:W-:Y:S01]  /*9f70*/  FFMA.FTZ R78, R87, R58.reuse, -R20.reuse ;  /* 0x0000003a574e7223 */ /* 0x180fe20000010814 */
[----:B------:R-:W-:-:S01]  /*9f80*/  FFMA.FTZ R76, R119, R58, -R20 ;  /* 0x0000003a774c7223 */ /* 0x000fc20000010814 */
[-CC-:B------:R-:W-:Y:S01]  /*9f90*/  FFMA.FTZ R11, R11, R58.reuse, -R20.reuse ;  /* 0x0000003a0b0b7223 */ /* 0x180fe20000010814 */
[----:B------:R-:W-:-:S01]  /*9fa0*/  FFMA.FTZ R79, R123, R58, -R20 ;  /* 0x0000003a7b4f7223 */ /* 0x000fc20000010814 */
[----:B------:R-:W2:Y:S01]  /*9fb0*/  MUFU.EX2 R89, R89 ;  /* 0x0000005900597308 */ /* 0x000ea20000000800 */
[----:B-1----:R-:W-:-:S01]  /*9fc0*/  FADD.FTZ R63, R13, R14 ;  /* 0x0000000e0d3f7221 */ /* 0x002fc20000010000 */
[-CC-:B------:R-:W-:Y:S01]  /*9fd0*/  FFMA.FTZ R25, R25, R58.reuse, -R20.reuse ;  /* 0x0000003a19197223 */ /* 0x180fe20000010814 */
[----:B------:R-:W-:-:S01]  /*9fe0*/  FFMA.FTZ R147, R147, R58, -R20 ;  /* 0x0000003a93937223 */ /* 0x000fc20000010814 */
[-CC-:B------:R-:W-:Y:S01]  /*9ff0*/  FFMA.FTZ R153, R153, R58.reuse, -R20.reuse ;  /* 0x0000003a99997223 */ /* 0x180fe20000010814 */
[----:B------:R-:W-:-:S01]  /*a000*/  FFMA.FTZ R55, R55, R58, -R20 ;  /* 0x0000003a37377223 */ /* 0x000fc20000010814 */
[-CC-:B------:R-:W-:Y:S01]  /*a010*/  FFMA.FTZ R107, R107, R58.reuse, -R20.reuse ;  /* 0x0000003a6b6b7223 */ /* 0x180fe20000010814 */
[----:B------:R-:W-:-:S01]  /*a020*/  FFMA.FTZ R109, R109, R58, -R20 ;  /* 0x0000003a6d6d7223 */ /* 0x000fc20000010814 */
[----:B------:R-:W1:Y:S01]  /*a030*/  MUFU.EX2 R9, R9 ;  /* 0x0000000900097308 */ /* 0x000e620000000800 */
[----:B0-----:R-:W-:-:S01]  /*a040*/  FADD.FTZ R86, R24, R63 ;  /* 0x0000003f18567221 */ /* 0x001fc20000010000 */
[-C--:B------:R-:W-:Y:S01]  /*a050*/  FFMA.FTZ R63, R27, R58.reuse, -R20 ;  /* 0x0000003a1b3f7223 */ /* 0x080fe20000010814 */
[----:B------:R-:W-:Y:S01]  /*a060*/  @!P2 PRMT R27, RZ, 0x654, R0 ;  /* 0x00000654ff1ba816 */ /* 0x000fe20000000000 */
[-CC-:B------:R-:W-:Y:S01]  /*a070*/  FFMA.FTZ R35, R35, R58.reuse, -R20.reuse ;  /* 0x0000003a23237223 */ /* 0x180fe20000010814 */
[----:B------:R-:W-:-:S02]  /*a080*/  FFMA.FTZ R111, R111, R58, -R20 ;  /* 0x0000003a6f6f7223 */ /* 0x000fc40000010814 */
[----:B------:R0:W-:Y:S01]  /*a090*/  @!P2 SYNCS.ARRIVE.TRANS64.RED.A1T0 RZ, [R27+URZ], RZ ;  /* 0x000000ff1bffa9a7 */ /* 0x0001e2000810043f */
[----:B------:R-:W3:Y:S01]  /*a0a0*/  MUFU.EX2 R42, R42 ;  /* 0x0000002a002a7308 */ /* 0x000ee20000000800 */
[----:B--2---:R-:W-:-:S01]  /*a0b0*/  FADD.FTZ R86, R89, R86 ;  /* 0x0000005659567221 */ /* 0x004fc20000010000 */
[----:B------:R-:W-:Y:S01]  /*a0c0*/  F2FP.SATFINITE.E4M3.F32.PACK_AB_MERGE_C R24, R89, R24, RZ ;  /* 0x000000185918723e */ /* 0x000fe200048070ff */
[----:B0-----:R-:W-:-:S05]  /*a0d0*/  FFMA.FTZ R27, R43, R58, -R20 ;  /* 0x0000003a2b1b7223 */ /* 0x001fca0000010814 */
[----:B------:R-:W0:Y:S01]  /*a0e0*/  MUFU.EX2 R28, R28 ;  /* 0x0000001c001c7308 */ /* 0x000e220000000800 */
[----:B-1----:R-:W-:-:S01]  /*a0f0*/  FADD.FTZ R69, R9, R86 ;  /* 0x0000005609457221 */ /* 0x002fc20000010000 */
[-CC-:B------:R-:W-:Y:S01]  /*a100*/  FFMA.FTZ R43, R37, R58.reuse, -R20.reuse ;  /* 0x0000003a252b7223 */ /* 0x180fe20000010814 */
[----:B------:R-:W-:-:S01]  /*a110*/  FFMA.FTZ R37, R10, R58, -R20 ;  /* 0x0000003a0a257223 */ /* 0x000fc20000010814 */
[----:B------:R-:W-:-:S04]  /*a120*/  FFMA.FTZ R86, R29, R58, -R20 ;  /* 0x0000003a1d567223 */ /* 0x000fc80000010814 */
[----:B------:R-:W1:Y:S01]  /*a130*/  MUFU.EX2 R44, R44 ;  /* 0x0000002c002c7308 */ /* 0x000e620000000800 */
[----:B---3--:R-:W-:-:S07]  /*a140*/  FADD.FTZ R65, R42, R65 ;  /* 0x000000412a417221 */ /* 0x008fce0000010000 */
[----:B------:R-:W2:Y:S01]  /*a150*/  MUFU.EX2 R68, R68 ;  /* 0x0000004400447308 */ /* 0x000ea20000000800 */
[----:B0-----:R-:W-:-:S07]  /*a160*/  FADD.FTZ R69, R28, R69 ;  /* 0x000000451c457221 */ /* 0x001fce0000010000 */
[----:B------:R-:W0:Y:S01]  /*a170*/  MUFU.EX2 R47, R47 ;  /* 0x0000002f002f7308 */ /* 0x000e220000000800 */
[----:B-1----:R-:W-:-:S07]  /*a180*/  FADD.FTZ R88, R44, R65 ;  /* 0x000000412c587221 */ /* 0x002fce0000010000 */
[----:B------:R-:W1:Y:S01]  /*a190*/  MUFU.EX2 R71, R71 ;  /* 0x0000004700477308 */ /* 0x000e620000000800 */
[----:B--2---:R-:W-:-:S07]  /*a1a0*/  FADD.FTZ R90, R68, R69 ;  /* 0x00000045445a7221 */ /* 0x004fce0000010000 */
[----:B------:R-:W2:Y:S01]  /*a1b0*/  MUFU.EX2 R49, R49 ;  /* 0x0000003100317308 */ /* 0x000ea20000000800 */
[----:B0-----:R-:W-:-:S04]  /*a1c0*/  F2FP.SATFINITE.E4M3.F32.PACK_AB_MERGE_C R154, R47, R44, RZ ;  /* 0x0000002c2f9a723e */ /* 0x001fc800048070ff */
[----:B------:R-:W-:-:S03]  /*a1d0*/  F2FP.SATFINITE.E4M3.F32.PACK_AB_MERGE_C R154, R42, R39, R154 ;  /* 0x000000272a9a723e */ /* 0x000fc6000480709a */
[----:B------:R-:W0:Y:S01]  /*a1e0*/  MUFU.EX2 R51, R51 ;  /* 0x0000003300337308 */ /* 0x000e220000000800 */
[----:B-1----:R-:W-:-:S01]  /*a1f0*/  FADD.FTZ R90, R71, R90 ;  /* 0x0000005a475a7221 */ /* 0x002fc20000010000 */
[----:B------:R-:W-:-:S04]  /*a200*/  F2FP.SATFINITE.E4M3.F32.PACK_AB_MERGE_C R68, R71, R68, RZ ;  /* 0x000000444744723e */ /* 0x000fc800048070ff */
[----:B------:R-:W-:Y:S02]  /*a210*/  F2FP.SATFINITE.E4M3.F32.PACK_AB_MERGE_C R155, R28, R9, R68 ;  /* 0x000000091c9b723e */ /* 0x000fe40004807044 */
[----:B------:R-:W1:Y:S08]  /*a220*/  MUFU.EX2 R70, R70 ;  /* 0x0000004600467308 */ /* 0x000e700000000800 */
[----:B------:R-:W-:Y:S08]  /*a230*/  MUFU.EX2 R73, R73 ;  /* 0x0000004900497308 */ /* 0x000ff00000000800 */
[----:B------:R3:W-:Y:S08]  /*a240*/  MUFU.EX2 R0, R63 ;  /* 0x0000003f00007308 */ /* 0x0007f00000000800 */
[----:B------:R-:W4:Y:S01]  /*a250*/  MUFU.EX2 R91, R91 ;  /* 0x0000005b005b7308 */ /* 0x000f220000000800 */
[----:B---3--:R-:W-:-:S01]  /*a260*/  FFMA.FTZ R63, R33, R58, -R20 ;  /* 0x0000003a213f7223 */ /* 0x008fc20000010814 */
[----:B------:R-:W-:-:S04]  /*a270*/  FADD.FTZ R33, R47, R88 ;  /* 0x000000582f217221 */ /* 0x000fc80000010000 */
[----:B------:R-:W-:Y:S01]  /*a280*/  FADD.FTZ R88, R46, R33 ;  /* 0x000000212e587221 */ /* 0x000fe20000010000 */
[----:B--2---:R-:W-:-:S01]  /*a290*/  FADD.FTZ R33, R49, R90 ;  /* 0x0000005a31217221 */ /* 0x004fc20000010000 */
[----:B------:R-:W2:Y:S02]  /*a2a0*/  MUFU.EX2 R74, R74 ;  /* 0x0000004a004a7308 */ /* 0x000ea40000000800 */
[----:B0-----:R-:W-:-:S01]  /*a2b0*/  FADD.FTZ R65, R51, R88 ;  /* 0x0000005833417221 */ /* 0x001fc20000010000 */
[----:B-1----:R-:W-:Y:S01]  /*a2c0*/  FADD.FTZ R10, R70, R33 ;  /* 0x00000021460a7221 */ /* 0x002fe20000010000 */
[----:B------:R-:W-:-:S01]  /*a2d0*/  FFMA.FTZ R33, R31, R58, -R20 ;  /* 0x0000003a1f217223 */ /* 0x000fc20000010814 */
[----:B------:R-:W-:Y:S01]  /*a2e0*/  FFMA.FTZ R20, R113, R58, -R20 ;  /* 0x0000003a71147223 */ /* 0x000fe20000010814 */
[----:B------:R-:W-:-:S02]  /*a2f0*/  FADD.FTZ R88, R48, R65 ;  /* 0x0000004130587221 */ /* 0x000fc40000010000 */
[----:B------:R-:W0:Y:S01]  /*a300*/  MUFU.EX2 R72, R72 ;  /* 0x0000004800487308 */ /* 0x000e220000000800 */
[C---:B----4-:R-:W-:Y:S01]  /*a310*/  F2FP.SATFINITE.E4M3.F32.PACK_AB_MERGE_C R148, R91.reuse, R48, RZ ;  /* 0x000000305b94723e */ /* 0x050fe200048070ff */
[----:B------:R-:W-:-:S03]  /*a320*/  FADD.FTZ R65, R91, R88 ;  /* 0x000000585b417221 */ /* 0x000fc60000010000 */
[----:B------:R-:W-:Y:S01]  /*a330*/  F2FP.SATFINITE.E4M3.F32.PACK_AB_MERGE_C R148, R51, R46, R148 ;  /* 0x0000002e3394723e */ /* 0x000fe20004807094 */
[----:B------:R-:W-:-:S02]  /*a340*/  FADD.FTZ R88, R50, R65 ;  /* 0x0000004132587221 */ /* 0x000fc40000010000 */
[----:B------:R-:W1:Y:S08]  /*a350*/  MUFU.EX2 R95, R95 ;  /* 0x0000005f005f7308 */ /* 0x000e700000000800 */
[----:B------:R-:W3:Y:S08]  /*a360*/  MUFU.EX2 R75, R75 ;  /* 0x0000004b004b7308 */ /* 0x000ef00000000800 */
[----:B------:R-:W4:Y:S08]  /*a370*/  MUFU.EX2 R77, R77 ;  /* 0x0000004d004d7308 */ /* 0x000f300000000800 */
[----:B------:R5:W-:Y:S08]  /*a380*/  MUFU.EX2 R29, R45 ;  /* 0x0000002d001d7308 */ /* 0x000bf00000000800 */
[----:B------:R-:W4:Y:S01]  /*a390*/  MUFU.EX2 R85, R85 ;  /* 0x0000005500557308 */ /* 0x000f220000000800 */
[----:B-----5:R-:W-:-:S01]  /*a3a0*/  FADD.FTZ R45, R73, R10 ;  /* 0x0000000a492d7221 */ /* 0x020fc20000010000 */
[----:B--2---:R-:W-:-:S03]  /*a3b0*/  F2FP.SATFINITE.E4M3.F32.PACK_AB_MERGE_C R73, R74, R73, RZ ;  /* 0x000000494a49723e */ /* 0x004fc600048070ff */
[----:B------:R-:W-:Y:S01]  /*a3c0*/  FADD.FTZ R45, R74, R45 ;  /* 0x0000002d4a2d7221 */ /* 0x000fe20000010000 */
[----:B------:R-:W-:Y:S02]  /*a3d0*/  F2FP.SATFINITE.E4M3.F32.PACK_AB_MERGE_C R149, R70, R49, R73 ;  /* 0x000000314695723e */ /* 0x000fe40004807049 */
[----:B------:R-:W2:Y:S01]  /*a3e0*/  MUFU.EX2 R78, R78 ;  /* 0x0000004e004e7308 */ /* 0x000ea20000000800 */
[----:B0-----:R-:W-:-:S01]  /*a3f0*/  FADD.FTZ R90, R72, R45 ;  /* 0x0000002d485a7221 */ /* 0x001fc20000010000 */
[----:B-1----:R-:W-:-:S03]  /*a400*/  FADD.FTZ R45, R95, R88 ;  /* 0x000000585f2d7221 */ /* 0x002fc60000010000 */
[----:B---3--:R-:W-:Y:S01]  /*a410*/  FADD.FTZ R90, R75, R90 ;  /* 0x0000005a4b5a7221 */ /* 0x008fe20000010000 */
[----:B------:R-:W-:-:S02]  /*a420*/  FADD.FTZ R88, R52, R45 ;  /* 0x0000002d34587221 */ /* 0x000fc40000010000 */
[----:B------:R-:W0:Y:S01]  /*a430*/  MUFU.EX2 R76, R76 ;  /* 0x0000004c004c7308 */ /* 0x000e220000000800 */
[----:B----4-:R-:W-:-:S01]  /*a440*/  FADD.FTZ R45, R77, R90 ;  /* 0x0000005a4d2d7221 */ /* 0x010fc20000010000 */
[C---:B------:R-:W-:Y:S01]  /*a450*/  FADD.FTZ R15, R85.reuse, R88 ;  /* 0x00000058550f7221 */ /* 0x040fe20000010000 */
[----:B------:R-:W-:-:S03]  /*a460*/  F2FP.SATFINITE.E4M3.F32.PACK_AB_MERGE_C R150, R85, R52, RZ ;  /* 0x000000345596723e */ /* 0x000fc600048070ff */
[----:B------:R-:W-:Y:S01]  /*a470*/  FADD.FTZ R40, R54, R15 ;  /* 0x0000000f36287221 */ /* 0x000fe20000010000 */
[----:B------:R-:W-:Y:S01]  /*a480*/  F2FP.SATFINITE.E4M3.F32.PACK_AB_MERGE_C R150, R95, R50, R150 ;  /* 0x000000325f96723e */ /* 0x000fe20004807096 */
[----:B------:R-:W1:Y:S01]  /*a490*/  MUFU.EX2 R57, R57 ;  /* 0x0000003900397308 */ /* 0x000e620000000800 */
[----:B--2---:R-:W-:-:S01]  /*a4a0*/  FADD.FTZ R45, R78, R45 ;  /* 0x0000002d4e2d7221 */ /* 0x004fc20000010000 */
[----:B------:R-:W-:-:S04]  /*a4b0*/  F2FP.SATFINITE.E4M3.F32.PACK_AB_MERGE_C R77, R78, R77, RZ ;  /* 0x0000004d4e4d723e */ /* 0x000fc800048070ff */
[----:B------:R-:W-:Y:S02]  /*a4c0*/  F2FP.SATFINITE.E4M3.F32.PACK_AB_MERGE_C R151, R75, R72, R77 ;  /* 0x000000484b97723e */ /* 0x000fe4000480704d */
[----:B------:R-:W2:Y:S01]  /*a4d0*/  MUFU.EX2 R11, R11 ;  /* 0x0000000b000b7308 */ /* 0x000ea20000000800 */
[----:B0-----:R-:W-:-:S07]  /*a4e0*/  FADD.FTZ R44, R76, R45 ;  /* 0x0000002d4c2c7221 */ /* 0x001fce0000010000 */
[----:B------:R-:W0:Y:S01]  /*a4f0*/  MUFU.EX2 R79, R79 ;  /* 0x0000004f004f7308 */ /* 0x000e220000000800 */
[----:B-1----:R-:W-:-:S04]  /*a500*/  FADD.FTZ R15, R57, R40 ;  /* 0x00000028390f7221 */ /* 0x002fc80000010000 */
[----:B------:R-:W-:-:S03]  /*a510*/  FADD.FTZ R48, R56, R15 ;  /* 0x0000000f38307221 */ /* 0x000fc60000010000 */
[----:B------:R-:W1:Y:S01]  /*a520*/  MUFU.EX2 R99, R99 ;  /* 0x0000006300637308 */ /* 0x000e620000000800 */
[----:B--2---:R-:W-:-:S07]  /*a530*/  FADD.FTZ R44, R11, R44 ;  /* 0x0000002c0b2c7221 */ /* 0x004fce0000010000 */
[----:B------:R-:W2:Y:S01]  /*a540*/  MUFU.EX2 R82, R82 ;  /* 0x0000005200527308 */ /* 0x000ea20000000800 */
[----:B0-----:R-:W-:-:S07]  /*a550*/  FADD.FTZ R15, R79, R44 ;  /* 0x0000002c4f0f7221 */ /* 0x001fce0000010000 */
[----:B------:R-:W0:Y:S01]  /*a560*/  MUFU.EX2 R62, R62 ;  /* 0x0000003e003e7308 */ /* 0x000e220000000800 */
[C---:B-1----:R-:W-:Y:S01]  /*a570*/  F2FP.SATFINITE.E4M3.F32.PACK_AB_MERGE_C R136, R99.reuse, R56, RZ ;  /* 0x000000386388723e */ /* 0x042fe200048070ff */
[----:B------:R-:W-:-:S03]  /*a580*/  FADD.FTZ R99, R99, R48 ;  /* 0x0000003063637221 */ /* 0x000fc60000010000 */
[----:B------:R-:W-:-:S03]  /*a590*/  F2FP.SATFINITE.E4M3.F32.PACK_AB_MERGE_C R136, R57, R54, R136 ;  /* 0x000000363988723e */ /* 0x000fc60004807088 */
[----:B------:R-:W1:Y:S01]  /*a5a0*/  MUFU.EX2 R25, R25 ;  /* 0x0000001900197308 */ /* 0x000e620000000800 */
[----:B--2---:R-:W-:-:S01]  /*a5b0*/  FADD.FTZ R44, R82, R15 ;  /* 0x0000000f522c7221 */ /* 0x004fc20000010000 */
[----:B------:R-:W-:-:S04]  /*a5c0*/  F2FP.SATFINITE.E4M3.F32.PACK_AB_MERGE_C R79, R82, R79, RZ ;  /* 0x0000004f524f723e */ /* 0x000fc800048070ff */
[----:B------:R-:W-:Y:S02]  /*a5d0*/  F2FP.SATFINITE.E4M3.F32.PACK_AB_MERGE_C R137, R11, R76, R79 ;  /* 0x0000004c0b89723e */ /* 0x000fe4000480704f */
        /* <DEDUP_REMOVED lines=13> */
[C---:B0-----:R-:W-:Y:S01]  /*a6b0*/  F2FP.SATFINITE.E4M3.F32.PACK_AB_MERGE_C R138, R67.reuse, R64, RZ ;  /* 0x00000040438a723e */ /* 0x041fe200048070ff */
[----:B------:R-:W-:-:S03]  /*a6c0*/  FADD.FTZ R67, R67, R48 ;  /* 0x0000003043437221 */ /* 0x000fc60000010000 */
[----:B------:R-:W-:-:S03]  /*a6d0*/  F2FP.SATFINITE.E4M3.F32.PACK_AB_MERGE_C R138, R103, R62, R138 ;  /* 0x0000003e678a723e */ /* 0x000fc6000480708a */
[----:B------:R-:W0:Y:S01]  /*a6e0*/  MUFU.EX2 R41, R41 ;  /* 0x0000002900297308 */ /* 0x000e220000000800 */
[----:B-1----:R-:W-:-:S01]  /*a6f0*/  FADD.FTZ R3, R84, R3 ;  /* 0x0000000354037221 */ /* 0x002fc20000010000 */
[----:B------:R-:W-:-:S03]  /*a700*/  F2FP.SATFINITE.E4M3.F32.PACK_AB_MERGE_C R61, R84, R61, RZ ;  /* 0x0000003d543d723e */ /* 0x000fc600048070ff */
[----:B------:R-:W-:Y:S01]  /*a710*/  FADD.FTZ R44, R0, R3 ;  /* 0x00000003002c7221 */ /* 0x000fe20000010000 */
[----:B------:R-:W-:Y:S02]  /*a720*/  F2FP.SATFINITE.E4M3.F32.PACK_AB_MERGE_C R139, R80, R25, R61 ;  /* 0x00000019508b723e */ /* 0x000fe4000480703d */
        /* <DEDUP_REMOVED lines=8> */
[----:B------:R-:W-:-:S06]  /*a7b0*/  FADD.FTZ R3, R29, R44 ;  /* 0x0000002c1d037221 */ /* 0x000fcc0000010000 */
[----:B------:R-:W2:Y:S01]  /*a7c0*/  MUFU.EX2 R36, R36 ;  /* 0x0000002400247308 */ /* 0x000ea20000000800 */
[C---:B0-----:R-:W-:Y:S01]  /*a7d0*/  F2FP.SATFINITE.E4M3.F32.PACK_AB_MERGE_C R140, R115.reuse, R34, RZ ;  /* 0x00000022738c723e */ /* 0x041fe200048070ff */
[----:B------:R-:W-:-:S03]  /*a7e0*/  FADD.FTZ R115, R115, R46 ;  /* 0x0000002e73737221 */ /* 0x000fc60000010000 */
[----:B------:R-:W-:-:S03]  /*a7f0*/  F2FP.SATFINITE.E4M3.F32.PACK_AB_MERGE_C R140, R41, R30, R140 ;  /* 0x0000001e298c723e */ /* 0x000fc6000480708c */
[----:B------:R-:W0:Y:S01]  /*a800*/  MUFU.EX2 R10, R63 ;  /* 0x0000003f000a7308 */ /* 0x000e220000000800 */
[----:B-1----:R-:W-:-:S01]  /*a810*/  FADD.FTZ R3, R86, R3 ;  /* 0x0000000356037221 */ /* 0x002fc20000010000 */
[----:B------:R-:W-:-:S04]  /*a820*/  F2FP.SATFINITE.E4M3.F32.PACK_AB_MERGE_C R29, R86, R29, RZ ;  /* 0x0000001d561d723e */ /* 0x000fc800048070ff */
[----:B------:R-:W-:Y:S02]  /*a830*/  F2FP.SATFINITE.E4M3.F32.PACK_AB_MERGE_C R141, R27, R0, R29 ;  /* 0x000000001b8d723e */ /* 0x000fe4000480701d */
[----:B------:R-:W1:Y:S01]  /*a840*/  MUFU.EX2 R117, R117 ;  /* 0x0000007500757308 */ /* 0x000e620000000800 */
[----:B--2---:R-:W-:-:S07]  /*a850*/  FADD.FTZ R34, R36, R115 ;  /* 0x0000007324227221 */ /* 0x004fce0000010000 */
[----:B------:R-:W2:Y:S01]  /*a860*/  MUFU.EX2 R31, R147 ;  /* 0x00000093001f7308 */ /* 0x000ea20000000800 */
[----:B0-----:R-:W-:-:S07]  /*a870*/  FADD.FTZ R44, R10, R3 ;  /* 0x000000030a2c7221 */ /* 0x001fce0000010000 */
[----:B------:R-:W-:Y:S01]  /*a880*/  MUFU.EX2 R38, R38 ;  /* 0x0000002600267308 */ /* 0x000fe20000000800 */
[----:B-1----:R-:W-:-:S07]  /*a890*/  FADD.FTZ R3, R117, R34 ;  /* 0x0000002275037221 */ /* 0x002fce0000010000 */
[----:B------:R-:W0:Y:S01]  /*a8a0*/  MUFU.EX2 R53, R53 ;  /* 0x0000003500357308 */ /* 0x000e220000000800 */
[----:B--2---:R-:W-:-:S07]  /*a8b0*/  FADD.FTZ R44, R31, R44 ;  /* 0x0000002c1f2c7221 */ /* 0x004fce0000010000 */
[----:B------:R-:W1:Y:S08]  /*a8c0*/  MUFU.EX2 R43, R43 ;  /* 0x0000002b002b7308 */ /* 0x000e700000000800 */
[----:B------:R2:W3:Y:S01]  /*a8d0*/  MUFU.EX2 R40, R153 ;  /* 0x0000009900287308 */ /* 0x0004e20000000800 */
[----:B0-----:R-:W-:Y:S01]  /*a8e0*/  F2FP.SATFINITE.E4M3.F32.PACK_AB_MERGE_C R142, R53, R38, RZ ;  /* 0x00000026358e723e */ /* 0x001fe200048070ff */
[----:B------:R-:W-:-:S03]  /*a8f0*/  FADD.FTZ R38, R38, R3 ;  /* 0x0000000326267221 */ /* 0x000fc60000010000 */
[----:B------:R-:W-:Y:S01]  /*a900*/  F2FP.SATFINITE.E4M3.F32.PACK_AB_MERGE_C R142, R117, R36, R142 ;  /* 0x00000024758e723e */ /* 0x000fe2000480708e */
[----:B------:R-:W-:-:S02]  /*a910*/  FADD.FTZ R53, R53, R38 ;  /* 0x0000002635357221 */ /* 0x000fc40000010000 */
[----:B------:R-:W-:Y:S01]  /*a920*/  MUFU.EX2 R8, R8 ;  /* 0x0000000800087308 */ /* 0x000fe20000000800 */
[----:B-1----:R-:W-:-:S01]  /*a930*/  FADD.FTZ R3, R43, R44 ;  /* 0x0000002c2b037221 */ /* 0x002fc20000010000 */
[----:B--2---:R-:W-:-:S06]  /*a940*/  F2FP.SATFINITE.E4M3.F32.PACK_AB_MERGE_C R153, R14, R13, R24 ;  /* 0x0000000d0e99723e */ /* 0x004fcc0004807018 */
[----:B------:R-:W0:Y:S01]  /*a950*/  MUFU.EX2 R125, R125 ;  /* 0x0000007d007d7308 */ /* 0x000e220000000800 */
[C---:B---3--:R-:W-:Y:S01]  /*a960*/  F2FP.SATFINITE.E4M3.F32.PACK_AB_MERGE_C R43, R40.reuse, R43, RZ ;  /* 0x0000002b282b723e */ /* 0x048fe200048070ff */
[----:B------:R-:W-:-:S03]  /*a970*/  FADD.FTZ R40, R40, R3 ;  /* 0x0000000328287221 */ /* 0x000fc60000010000 */
[----:B------:R-:W-:-:S03]  /*a980*/  F2FP.SATFINITE.E4M3.F32.PACK_AB_MERGE_C R143, R31, R10, R43 ;  /* 0x0000000a1f8f723e */ /* 0x000fc6000480702b */
[----:B------:R-:W1:Y:S08]  /*a990*/  MUFU.EX2 R66, R66 ;  /* 0x0000004200427308 */ /* 0x000e700000000800 */
[----:B------:R-:W2:Y:S01]  /*a9a0*/  MUFU.EX2 R37, R37 ;  /* 0x0000002500257308 */ /* 0x000ea20000000800 */
[----:B0-----:R-:W-:-:S07]  /*a9b0*/  F2FP.SATFINITE.E4M3.F32.PACK_AB_MERGE_C R144, R125, R8, RZ ;  /* 0x000000087d90723e */ /* 0x001fce00048070ff */
[----:B------:R-:W0:Y:S01]  /*a9c0*/  MUFU.EX2 R121, R121 ;  /* 0x0000007900797308 */ /* 0x000e220000000800 */
[----:B-1----:R-:W-:-:S07]  /*a9d0*/  FADD.FTZ R14, R66, R53 ;  /* 0x00000035420e7221 */ /* 0x002fce0000010000 */
[----:B------:R1:W3:Y:S01]  /*a9e0*/  MUFU.EX2 R12, R55 ;  /* 0x00000037000c7308 */ /* 0x0002e20000000800 */
[----:B--2---:R-:W-:-:S07]  /*a9f0*/  FADD.FTZ R3, R37, R40 ;  /* 0x0000002825037221 */ /* 0x004fce0000010000 */
[----:B------:R-:W2:Y:S01]  /*aa00*/  MUFU.EX2 R107, R107 ;  /* 0x0000006b006b7308 */ /* 0x000ea20000000800 */
[C---:B0-----:R-:W-:Y:S01]  /*aa10*/  F2FP.SATFINITE.E4M3.F32.PACK_AB_MERGE_C R144, R121.reuse, R66, R144 ;  /* 0x000000427990723e */ /* 0x041fe20004807090 */
[----:B------:R-:W-:Y:S01]  /*aa20*/  FADD.FTZ R121, R121, R14 ;  /* 0x0000000e79797221 */ /* 0x000fe20000010000 */
[----:B-1----:R-:W-:-:S03]  /*aa30*/  IMAD.MOV.U32 R55, RZ, RZ, RZ ;  /* 0x000000ffff377224 */ /* 0x002fc600078e00ff */
[----:B------:R-:W-:Y:S01]  /*aa40*/  FADD.FTZ R8, R8, R121 ;  /* 0x0000007908087221 */ /* 0x000fe20000010000 */
[----:B------:R-:W-:Y:S01]  /*aa50*/  IMAD.MOV.U32 R53, RZ, RZ, R55 ;  /* 0x000000ffff357224 */ /* 0x000fe200078e0037 */
[----:B------:R-:W0:Y:S01]  /*aa60*/  MUFU.EX2 R42, R33 ;  /* 0x00000021002a7308 */ /* 0x000e220000000800 */
[----:B---3--:R-:W-:-:S01]  /*aa70*/  FADD.FTZ R24, R12, R3 ;  /* 0x000000030c187221 */ /* 0x008fc20000010000 */
[----:B------:R-:W-:Y:S01]  /*aa80*/  FADD.FTZ R125, R125, R8 ;  /* 0x000000087d7d7221 */ /* 0x000fe20000010000 */
[-C--:B------:R-:W-:Y:S01]  /*aa90*/  MOV R54, R55.reuse ;  /* 0x0000003700367202 */ /* 0x080fe20000000f00 */
[--C-:B------:R-:W-:Y:S01]  /*aaa0*/  IMAD.MOV.U32 R52, RZ, RZ, R55.reuse ;  /* 0x000000ffff347224 */ /* 0x100fe200078e0037 */
[-C--:B------:R-:W-:Y:S01]  /*aab0*/  MOV R46, R55.reuse ;  /* 0x00000037002e7202 */ /* 0x080fe20000000f00 */
[----:B------:R-:W-:Y:S01]  /*aac0*/  IMAD.MOV.U32 R51, RZ, RZ, R55 ;  /* 0x000000ffff337224 */ /* 0x000fe200078e0037 */
[----:B------:R-:W-:Y:S01]  /*aad0*/  MOV R38, R55 ;  /* 0x0000003700267202 */ /* 0x000fe20000000f00 */
[----:B------:R-:W-:Y:S01]  /*aae0*/  MUFU.EX2 R26, R26 ;  /* 0x0000001a001a7308 */ /* 0x000fe20000000800 */
[----:B--2---:R-:W-:-:S01]  /*aaf0*/  FADD.FTZ R3, R107, R24 ;  /* 0x000000186b037221 */ /* 0x004fc20000010000 */
[----:B------:R-:W-:-:S02]  /*ab00*/  IMAD.MOV.U32 R50, RZ, RZ, R55 ;  /* 0x000000ffff327224 */ /* 0x000fc400078e0037 */
[--C-:B------:R-:W-:Y:S02]  /*ab10*/  IMAD.MOV.U32 R49, RZ, RZ, R55.reuse ;  /* 0x000000ffff317224 */ /* 0x100fe400078e0037 */
[----:B------:R-:W-:Y:S02]  /*ab20*/  IMAD.MOV.U32 R48, RZ, RZ, R55 ;  /* 0x000000ffff307224 */ /* 0x000fe400078e0037 */
[----:B------:R-:W1:Y:S01]  /*ab30*/  MUFU.EX2 R129, R129 ;  /* 0x0000008100817308 */ /* 0x000e620000000800 */
[C---:B0-----:R-:W-:Y:S01]  /*ab40*/  F2FP.SATFINITE.E4M3.F32.PACK_AB_MERGE_C R107, R42.reuse, R107, RZ ;  /* 0x0000006b2a6b723e */ /* 0x041fe200048070ff */
[----:B------:R-:W-:Y:S01]  /*ab50*/  FADD.FTZ R42, R42, R3 ;  /* 0x000000032a2a7221 */ /* 0x000fe20000010000 */
[----:B------:R-:W-:Y:S02]  /*ab60*/  IMAD.MOV.U32 R47, RZ, RZ, R55 ;  /* 0x000000ffff2f7224 */ /* 0x000fe400078e0037 */
[----:B------:R-:W-:Y:S01]  /*ab70*/  F2FP.SATFINITE.E4M3.F32.PACK_AB_MERGE_C R145, R12, R37, R107 ;  /* 0x000000250c91723e */ /* 0x000fe2000480706b */
[----:B------:R-:W-:-:S02]  /*ab80*/  IMAD.MOV.U32 R45, RZ, RZ, R55 ;  /* 0x000000ffff2d7224 */ /* 0x000fc400078e0037 */
[----:B------:R-:W0:Y:S01]  /*ab90*/  MUFU.EX2 R32, R32 ;  /* 0x0000002000207308 */ /* 0x000e220000000800 */
[--C-:B------:R-:W-:Y:S02]  /*aba0*/  IMAD.MOV.U32 R44, RZ, RZ, R55.reuse ;  /* 0x000000ffff2c7224 */ /* 0x100fe400078e0037 */
[--C-:B------:R-:W-:Y:S02]  /*abb0*/  IMAD.MOV.U32 R43, RZ, RZ, R55.reuse ;  /* 0x000000ffff2b7224 */ /* 0x100fe400078e0037 */
[--C-:B------:R-:W-:Y:S02]  /*abc0*/  IMAD.MOV.U32 R41, RZ, RZ, R55.reuse ;  /* 0x000000ffff297224 */ /* 0x100fe400078e0037 */
[--C-:B------:R-:W-:Y:S01]  /*abd0*/  IMAD.MOV.U32 R40, RZ, RZ, R55.reuse ;  /* 0x000000ffff287224 */ /* 0x100fe200078e0037 */
[----:B------:R-:W2:Y:S01]  /*abe0*/  MUFU.EX2 R109, R109 ;  /* 0x0000006d006d7308 */ /* 0x000ea20000000800 */
[----:B-1----:R-:W-:Y:S01]  /*abf0*/  F2FP.SATFINITE.E4M3.F32.PACK_AB_MERGE_C R8, R129, R26, RZ ;  /* 0x0000001a8108723e */ /* 0x002fe200048070ff */
[----:B------:R-:W-:-:S02]  /*ac00*/  IMAD.MOV.U32 R39, RZ, RZ, R55 ;  /* 0x000000ffff277224 */ /* 0x000fc400078e0037 */
[--C-:B------:R-:W-:Y:S02]  /*ac10*/  IMAD.MOV.U32 R37, RZ, RZ, R55.reuse ;  /* 0x000000ffff257224 */ /* 0x100fe400078e0037 */
[----:B------:R-:W-:Y:S02]  /*ac20*/  IMAD.MOV.U32 R36, RZ, RZ, R55 ;  /* 0x000000ffff247224 */ /* 0x000fe400078e0037 */
[----:B------:R1:W3:Y:S01]  /*ac30*/  MUFU.EX2 R30, R35 ;  /* 0x00000023001e7308 */ /* 0x0002e20000000800 */
[----:B0-----:R-:W-:-:S01]  /*ac40*/  FADD.FTZ R0, R32, R125 ;  /* 0x0000007d20007221 */ /* 0x001fc20000010000 */
[C---:B------:R-:W-:Y:S01]  /*ac50*/  F2FP.SATFINITE.E4M3.F32.PACK_AB_MERGE_C R146, R127.reuse, R32, R8 ;  /* 0x000000207f92723e */ /* 0x040fe20004807008 */
[--C-:B------:R-:W-:Y:S02]  /*ac60*/  IMAD.MOV.U32 R34, RZ, RZ, R55.reuse ;  /* 0x000000ffff227224 */ /* 0x100fe400078e0037 */
[----:B------:R-:W-:Y:S01]  /*ac70*/  FADD.FTZ R127, R127, R0 ;  /* 0x000000007f7f7221 */ /* 0x000fe20000010000 */
[----:B------:R-:W-:-:S02]  /*ac80*/  IMAD.MOV.U32 R33, RZ, RZ, R55 ;  /* 0x000000ffff217224 */ /* 0x000fc400078e0037 */
[----:B------:R-:W-:Y:S01]  /*ac90*/  MUFU.EX2 R111, R111 ;  /* 0x0000006f006f7308 */ /* 0x000fe20000000800 */
[----:B--2---:R-:W-:-:S01]  /*aca0*/  FADD.FTZ R3, R109, R42 ;  /* 0x0000002a6d037221 */ /* 0x004fc20000010000 */
[--C-:B------:R-:W-:Y:S02]  /*acb0*/  IMAD.MOV.U32 R42, RZ, RZ, R55.reuse ;  /* 0x000000ffff2a7224 */ /* 0x100fe400078e0037 */
[--C-:B-1----:R-:W-:Y:S02]  /*acc0*/  IMAD.MOV.U32 R35, RZ, RZ, R55.reuse ;  /* 0x000000ffff237224 */ /* 0x102fe400078e0037 */
[----:B------:R-:W-:Y:S02]  /*acd0*/  IMAD.MOV.U32 R32, RZ, RZ, R55 ;  /* 0x000000ffff207224 */ /* 0x000fe400078e0037 */
[----:B------:R0:W1:Y:S01]  /*ace0*/  MUFU.EX2 R14, R20 ;  /* 0x00000014000e7308 */ /* 0x0000620000000800 */
[----:B---3--:R-:W-:-:S01]  /*acf0*/  FADD.FTZ R0, R30, R3 ;  /* 0x000000031e007221 */ /* 0x008fc20000010000 */
[----:B------:R-:W-:-:S02]  /*ad00*/  IMAD.MOV.U32 R31, RZ, RZ, R55 ;  /* 0x000000ffff1f7224 */ /* 0x000fc400078e0037 */
[--C-:B------:R-:W-:Y:S02]  /*ad10*/  IMAD.MOV.U32 R29, RZ, RZ, R55.reuse ;  /* 0x000000ffff1d7224 */ /* 0x100fe400078e0037 */
[--C-:B------:R-:W-:Y:S02]  /*ad20*/  IMAD.MOV.U32 R28, RZ, RZ, R55.reuse ;  /* 0x000000ffff1c7224 */ /* 0x100fe400078e0037 */
[----:B------:R-:W-:Y:S02]  /*ad30*/  IMAD.MOV.U32 R27, RZ, RZ, R55 ;  /* 0x000000ffff1b7224 */ /* 0x000fe400078e0037 */
[----:B0-----:R-:W-:Y:S01]  /*ad40*/  FADD.FTZ R20, R26, R127 ;  /* 0x0000007f1a147221 */ /* 0x001fe20000010000 */
[--C-:B------:R-:W-:Y:S02]  /*ad50*/  IMAD.MOV.U32 R26, RZ, RZ, R55.reuse ;  /* 0x000000ffff1a7224 */ /* 0x100fe400078e0037 */
[----:B------:R-:W-:Y:S02]  /*ad60*/  IMAD.MOV.U32 R25, RZ, RZ, R55 ;  /* 0x000000ffff197224 */ /* 0x000fe400078e0037 */
[----:B------:R-:W-:-:S01]  /*ad70*/  FADD.FTZ R20, R129, R20 ;  /* 0x0000001481147221 */ /* 0x000fc20000010000 */
[----:B------:R-:W-:Y:S01]  /*ad80*/  IMAD.MOV.U32 R24, RZ, RZ, R55 ;  /* 0x000000ffff187224 */ /* 0x000fe200078e0037 */
[----:B-1----:R-:W-:Y:S01]  /*ad90*/  F2FP.SATFINITE.E4M3.F32.PACK_AB_MERGE_C R3, R14, R111, RZ ;  /* 0x0000006f0e03723e */ /* 0x002fe200048070ff */
[----:B------:R-:W-:-:S03]  /*ada0*/  FADD.FTZ R111, R111, R0 ;  /* 0x000000006f6f7221 */ /* 0x000fc60000010000 */
[----:B------:R-:W-:Y:S01]  /*adb0*/  F2FP.SATFINITE.E4M3.F32.PACK_AB_MERGE_C R147, R30, R109, R3 ;  /* 0x0000006d1e93723e */ /* 0x000fe20004807003 */
[----:B------:R-:W-:-:S01]  /*adc0*/  FADD.FTZ R0, R14, R111 ;  /* 0x0000006f0e007221 */ /* 0x000fc20000010000 */
[----:B------:R-:W-:Y:S01]  /*add0*/  MOV R30, R55 ;  /* 0x00000037001e7202 */ /* 0x000fe20000000f00 */
[----:B------:R-:W-:Y:S06]  /*ade0*/  @!P1 BRA `(.L_x_360) ;  /* 0x0000003000009947 */ /* 0x000fec0003800000 */
[----:B------:R0:W5:Y:S01]  /*adf0*/  LDL.LU R9, [R1] ;  /* 0x0000000001097983 */ /* 0x0001620000300800 */
[----:B------:R-:W-:Y:S01]  /*ae00*/  VIADD R3, R104, 0xfffffffe ;  /* 0xfffffffe68037836 */ /* 0x000fe20000000000 */
[----:B------:R-:W-:Y:S01]  /*ae10*/  MOV R12, R60 ;  /* 0x0000003c000c7202 */ /* 0x000fe20000000f00 */
[----:B------:R-:W-:Y:S01]  /*ae20*/  IMAD.MOV.U32 R13, RZ, RZ, R59 ;  /* 0x000000ffff0d7224 */ /* 0x000fe200078e003b */
[----:B------:R-:W-:Y:S01]  /*ae30*/  CS2R R54, SRZ ;  /* 0x0000000000367805 */ /* 0x000fe2000001ff00 */
[----:B------:R-:W-:Y:S01]  /*ae40*/  IMAD.MOV.U32 R8, RZ, RZ, R157 ;  /* 0x000000ffff087224 */ /* 0x000fe200078e009d */
        /* <DEDUP_REMOVED lines=14> */
[----:B0-----:R-:W-:-:S07]  /*af30*/  CS2R R24, SRZ ;  /* 0x0000000000187805 */ /* 0x001fce000001ff00 */
.L_x_372:
[----:B------:R-:W-:-:S04]  /*af40*/  ISETP.NE.AND P1, PT, R8, 0x1, PT ;  /* 0x000000010800780c */ /* 0x000fc80003f25270 */
[----:B------:R-:W-:-:S04]  /*af50*/  SEL R10, RZ, 0x1, P1 ;  /* 0x00000001ff0a7807 */ /* 0x000fc80000800000 */
[----:B-----5:R-:W-:-:S05]  /*af60*/  LOP3.LUT R11, R9, R10, RZ, 0x3c, !PT ;  /* 0x0000000a090b7212 */ /* 0x020fca00078e3cff */
[----:B0-----:R0:W-:Y:S01]  /*af70*/  STL [R1], R11 ;  /* 0x0000000b01007387 */ /* 0x0011e20000100800 */
[----:B------:R-:W-:Y:S05]  /*af80*/  @!P0 BRA `(.L_x_361) ;  /* 0x0000000000048947 */ /* 0x000fea0003800000 */
[----:B------:R-:W-:Y:S01]  /*af90*/  BPT.TRAP 0x1 ;  /* 0x000000040000795c */ /* 0x000fe20000300000 */
.L_x_361:
[----:B------:R-:W-:Y:S01]  /*afa0*/  VIADD R157, R8, 0x1 ;  /* 0x00000001089d7836 */ /* 0x000fe20000000000 */
[----:B0-----:R-:W-:-:S04]  /*afb0*/  SHF.L.U32 R11, R11, 0x1f, RZ ;  /* 0x0000001f0b0b7819 */ /* 0x001fc800000006ff */
[----:B------:R-:W-:-:S04]  /*afc0*/  ISETP.NE.AND P1, PT, R157, 0x2, PT ;  /* 0x000000029d00780c */ /* 0x000fc80003f25270 */
[----:B------:R-:W-:-:S05]  /*afd0*/  SEL R157, R157, RZ, P1 ;  /* 0x000000ff9d9d7207 */ /* 0x000fca0000800000 */
[----:B------:R-:W-:-:S04]  /*afe0*/  IMAD R14, R157, 0x8, R16 ;  /* 0x000000089d0e7824 */ /* 0x000fc800078e0210 */
[----:B------:R0:W1:Y:S01]  /*aff0*/  SYNCS.PHASECHK.TRANS64.TRYWAIT P1, [R14+URZ+0x13230], R11 ;  /* 0x0132300b0e0075a7 */ /* 0x000062000802017f */
[----:B------:R-:W-:Y:S05]  /*b000*/  @!P0 BRA `(.L_x_362) ;  /* 0x0000000000048947 */ /* 0x000fea0003800000 */
[----:B------:R-:W-:Y:S01]  /*b010*/  BPT.TRAP 0x1 ;  /* 0x000000040000795c */ /* 0x000fe20000300000 */
.L_x_362:
[----:B------:R-:W-:Y:S01]  /*b020*/  IMAD R15, R157, 0x280, R21 ;  /* 0x000002809d0f7824 */ /* 0x000fe200078e0215 */
[----:B------:R-:W-:Y:S03]  /*b030*/  BSSY B1, `(.L_x_363) ;  /* 0x0000006000017945 */ /* 0x000fe60003800000 */
[C---:B------:R-:W-:Y:S02]  /*b040*/  VIADD R56, R15.reuse, 0x80 ;  /* 0x000000800f387836 */ /* 0x040fe40000000000 */
[----:B------:R-:W-:Y:S01]  /*b050*/  VIADD R58, R15, 0x100 ;  /* 0x000001000f3a7836 */ /* 0x000fe20000000000 */
[----:B-1----:R-:W-:Y:S06]  /*b060*/  @P1 BRA `(.L_x_364) ;  /* 0x0000000000081947 */ /* 0x002fec0003800000 */
[----:B------:R-:W1:Y:S02]  /*b070*/  SYNCS.PHASECHK.TRANS64.TRYWAIT P1, [R14+URZ+0x13230], R11 ;  /* 0x0132300b0e0075a7 */ /* 0x000e64000802017f */
[----:B-1----:R-:W-:Y:S05]  /*b080*/  @!P1 BRA `(.L_x_365) ;  /* 0x000000a800c09947 */ /* 0x002fea0003800000 */
.L_x_364:
[----:B------:R-:W-:Y:S05]  /*b090*/  BSYNC B1 ;  /* 0x0000000000017941 */ /* 0x000fea0003800000 */
.L_x_363:
[----:B------:R-:W-:Y:S01]  /*b0a0*/  IMAD.MOV.U32 R10, RZ, RZ, R15 ;  /* 0x000000ffff0a7224 */ /* 0x000fe200078e000f */
[----:B01----:R-:W-:Y:S01]  /*b0b0*/  MOV R11, 0x80000020 ;  /* 0x80000020000b7802 */ /* 0x003fe20000000f00 */
[----:B------:R-:W-:Y:S01]  /*b0c0*/  WARPGROUP.ARRIVE ;  /* 0x00000000000079c5 */ /* 0x000fe20000000000 */
[----:B------:R-:W-:Y:S01]  /*b0d0*/  R2UR UR4, R4 ;  /* 0x00000000040472ca */ /* 0x000fe200000e0000 */
[----:B------:R-:W-:Y:S01]  /*b0e0*/  IMAD.MOV.U32 R57, RZ, RZ, -0x7fffffe0 ;  /* 0x80000020ff397424 */ /* 0x000fe200078e00ff */
[----:B------:R-:W-:Y:S01]  /*b0f0*/  R2UR UR6, R10 ;  /* 0x000000000a0672ca */ /* 0x000fe200000e0000 */
[----:B------:R-:W-:Y:S01]  /*b100*/  IMAD.MOV.U32 R10, RZ, RZ, R58 ;  /* 0x000000ffff0a7224 */ /* 0x000fe200078e003a */
[----:B------:R-:W-:Y:S01]  /*b110*/  R2UR UR7, R11 ;  /* 0x000000000b0772ca */ /* 0x000fe200000e0000 */
[----:B------:R-:W-:Y:S01]  /*b120*/  VIADD R58, R15, 0x182 ;  /* 0x000001820f3a7836 */ /* 0x000fe20000000000 */
[----:B------:R-:W-:Y:S01]  /*b130*/  R2UR UR5, R5 ;  /* 0x00000000050572ca */ /* 0x000fe200000e0000 */
[----:B------:R-:W-:Y:S01]  /*b140*/  IMAD.MOV.U32 R59, RZ, RZ, -0x7fffffe0 ;  /* 0x80000020ff3b7424 */ /* 0x000fe200078e00ff */
[----:B------:R-:W-:Y:S01]  /*b150*/  R2UR UR10, R56 ;  /* 0x00000000380a72ca */ /* 0x000fe200000e0000 */
[----:B------:R-:W-:Y:S01]  /*b160*/  VIADD R56, R15, 0x180 ;  /* 0x000001800f387836 */ /* 0x000fe20000000000 */
[----:B------:R-:W-:-:S02]  /*b170*/  R2UR UR11, R57 ;  /* 0x00000000390b72ca */ /* 0x000fc400000e0000 */
[----:B------:R-:W-:Y:S02]  /*b180*/  R2UR UR8, R4 ;  /* 0x00000000040872ca */ /* 0x000fe400000e0000 */
[----:B------:R-:W-:Y:S02]  /*b190*/  R2UR UR9, R5 ;  /* 0x00000000050972ca */ /* 0x000fe400000e0000 */
[----:B------:R-:W-:Y:S01]  /*b1a0*/  R2UR UR14, R10 ;  /* 0x000000000a0e72ca */ /* 0x000fe200000e0000 */
[----:B------:R-:W-:Y:S01]  /*b1b0*/  VIADD R10, R15, 0x200 ;  /* 0x000002000f0a7836 */ /* 0x000fe20000000000 */
[----:B------:R-:W-:Y:S01]  /*b1c0*/  R2UR UR15, R11 ;  /* 0x000000000b0f72ca */ /* 0x000fe200000e0000 */
[----:B------:R-:W-:Y:S01]  /*b1d0*/  QGMMA.64x32x32.F32.E4M3.E4M3 R120, gdesc[UR4], RZ, !UPT, gsb0 ;  /* 0x00600000047879f3 */ /* 0x000fe2000c0008ff */
[----:B------:R-:W-:Y:S02]  /*b1e0*/  R2UR UR12, R4 ;  /* 0x00000000040c72ca */ /* 0x000fe400000e0000 */
[----:B------:R-:W-:-:S02]  /*b1f0*/  R2UR UR13, R5 ;  /* 0x00000000050d72ca */ /* 0x000fc400000e0000 */
[----:B------:R-:W-:Y:S01]  /*b200*/  R2UR UR18, R56 ;  /* 0x00000000381272ca */ /* 0x000fe200000e0000 */
[----:B------:R-:W-:Y:S01]  /*b210*/  VIADD R56, R15, 0x2 ;  /* 0x000000020f387836 */ /* 0x000fe20000000000 */
[----:B------:R-:W-:Y:S02]  /*b220*/  R2UR UR19, R57 ;  /* 0x00000000391372ca */ /* 0x000fe400000e0000 */
[----:B------:R-:W-:Y:S02]  /*b230*/  R2UR UR16, R4 ;  /* 0x00000000041072ca */ /* 0x000fe400000e0000 */
[----:B------:R-:W-:Y:S02]  /*b240*/  R2UR UR17, R5 ;  /* 0x00000000051172ca */ /* 0x000fe400000e0000 */
[----:B------:R-:W-:Y:S01]  /*b250*/  R2UR UR22, R10 ;  /* 0x000000000a1672ca */ /* 0x000fe200000e0000 */
[----:B------:R-:W-:Y:S01]  /*b260*/  VIADD R10, R15, 0x82 ;  /* 0x000000820f0a7836 */ /* 0x000fe20000000000 */
[----:B------:R-:W-:-:S02]  /*b270*/  R2UR UR23, R11 ;  /* 0x000000000b1772ca */ /* 0x000fc400000e0000 */
[----:B------:R-:W-:Y:S01]  /*b280*/  R2UR UR26, R56 ;  /* 0x00000000381a72ca */ /* 0x000fe200000e0000 */
[----:B------:R-:W-:Y:S01]  /*b290*/  VIADD R56, R15, 0x102 ;  /* 0x000001020f387836 */ /* 0x000fe20000000000 */
[----:B------:R-:W-:Y:S01]  /*b2a0*/  R2UR UR27, R57 ;  /* 0x00000000391b72ca */ /* 0x000fe200000e0000 */
[----:B------:R-:W-:Y:S01]  /*b2b0*/  IMAD.MOV.U32 R57, RZ, RZ, -0x7fffffe0 ;  /* 0x80000020ff397424 */ /* 0x000fe200078e00ff */
[----:B------:R-:W-:Y:S02]  /*b2c0*/  R2UR UR20, R4 ;  /* 0x00000000041472ca */ /* 0x000fe400000e0000 */
[----:B------:R-:W-:Y:S02]  /*b2d0*/  R2UR UR21, R5 ;  /* 0x00000000051572ca */ /* 0x000fe400000e0000 */
[----:B------:R-:W-:Y:S02]  /*b2e0*/  R2UR UR24, R6 ;  /* 0x00000000061872ca */ /* 0x000fe400000e0000 */
[----:B------:R-:W-:-:S02]  /*b2f0*/  R2UR UR25, R7 ;  /* 0x00000000071972ca */ /* 0x000fc400000e0000 */
[----:B------:R-:W-:Y:S02]  /*b300*/  MOV R11, 0x80000020 ;  /* 0x80000020000b7802 */ /* 0x000fe40000000f00 */
        /* <DEDUP_REMOVED lines=8> */
[----:B------:R-:W-:Y:S01]  /*b390*/  QGMMA.64x32x32.F32.E4M3.E4M3 R104, gdesc[UR8], RZ, !UPT, gsb0 ;  /* 0x00600000086879f3 */ /* 0x000fe2000c0008ff */
[----:B------:R-:W-:Y:S02]  /*b3a0*/  R2UR UR10, R56 ;  /* 0x00000000380a72ca */ /* 0x000fe400000e0000 */
[----:B------:R-:W-:Y:S02]  /*b3b0*/  R2UR UR11, R57 ;  /* 0x00000000390b72ca */ /* 0x000fe400000e0000 */
        /* <DEDUP_REMOVED lines=18> */
[----:B------:R-:W-:Y:S03]  /*b4e0*/  QGMMA.64x32x32.F32.E4M3.E4M3 R56, gdesc[UR20], RZ, !UPT, gsb0 ;  /* 0x00600000143879f3 */ /* 0x000fe6000c0008ff */
        /* <DEDUP_REMOVED lines=16> */
[----:B------:R-:W-:Y:S05]  /*b5f0*/  @!P0 BRA `(.L_x_366) ;  /* 0x0000000000048947 */ /* 0x000fea0003800000 */
[----:B------:R-:W-:Y:S01]  /*b600*/  BPT.TRAP 0x1 ;  /* 0x000000040000795c */ /* 0x000fe20000300000 */
.L_x_366:
[----:B------:R-:W-:Y:S01]  /*b610*/  SHF.L.U32 R9, R9, 0x1f, RZ ;  /* 0x0000001f09097819 */ /* 0x000fe200000006ff */
[----:B------:R-:W-:-:S04]  /*b620*/  IMAD R15, R8, 0x8, R16 ;  /* 0x00000008080f7824 */ /* 0x000fc800078e0210 */
[----:B------:R0:W1:Y:S01]  /*b630*/  SYNCS.PHASECHK.TRANS64.TRYWAIT P1, [R15+URZ+0x13250], R9 ;  /* 0x013250090f0075a7 */ /* 0x000062000802017f */
[----:B------:R-:W-:Y:S05]  /*b640*/  @!P0 BRA `(.L_x_367) ;  /* 0x0000000000048947 */ /* 0x000fea0003800000 */
[----:B------:R-:W-:Y:S01]  /*b650*/  BPT.TRAP 0x1 ;  /* 0x000000040000795c */ /* 0x000fe20000300000 */
.L_x_367:
[----:B------:R-:W-:Y:S04]  /*b660*/  BSSY B1, `(.L_x_368) ;  /* 0x0000004000017945 */ /* 0x000fe80003800000 */
[----:B-1----:R-:W-:Y:S05]  /*b670*/  @P1 BRA `(.L_x_369) ;  /* 0x0000000000081947 */ /* 0x002fea0003800000 */
[----:B------:R-:W1:Y:S02]  /*b680*/  SYNCS.PHASECHK.TRANS64.TRYWAIT P1, [R15+URZ+0x13250], R9 ;  /* 0x013250090f0075a7 */ /* 0x000e64000802017f */
[----:B-1----:R-:W-:Y:S05]  /*b690*/  @!P1 BRA `(.L_x_370) ;  /* 0x000000a400509947 */ /* 0x002fea0003800000 */
.L_x_369:
[----:B------:R-:W-:Y:S05]  /*b6a0*/  BSYNC B1 ;  /* 0x0000000000017941 */ /* 0x000fea0003800000 */
.L_x_368:
[----:B01----:R-:W-:Y:S01]  /*b6b0*/  IADD3 R9, R16, 0x1000, RZ ;  /* 0x0000100010097810 */ /* 0x003fe20007ffe0ff */
[----:B------:R-:W-:Y:S01]  /*b6c0*/  WARPGROUP.ARRIVE ;  /* 0x00000000000079c5 */ /* 0x000fe20000000000 */
[----:B------:R-:W-:Y:S02]  /*b6d0*/  IMAD.MOV.U32 R11, RZ, RZ, -0x3ffffff0 ;  /* 0xc0000010ff0b7424 */ /* 0x000fe400078e00ff */
[C---:B------:R-:W-:Y:S01]  /*b6e0*/  FMUL.FTZ R104, R2.reuse, R104 ;  /* 0x0000006802687220 */ /* 0x040fe20000410000 */
[----:B------:R-:W-:Y:S01]  /*b6f0*/  SHF.R.U32.HI R9, RZ, 0x4, R9 ;  /* 0x00000004ff097819 */ /* 0x000fe20000011609 */
[C---:B------:R-:W-:Y:S01]  /*b700*/  FMUL.FTZ R105, R2.reuse, R105 ;  /* 0x0000006902697220 */ /* 0x040fe20000410000 */
[C---:B------:R-:W-:Y:S01]  /*b710*/  FMUL.FTZ R106, R2.reuse, R106 ;  /* 0x0000006a026a7220 */ /* 0x040fe20000410000 */
[C---:B------:R-:W-:Y:S01]  /*b720*/  FMUL.FTZ R108, R2.reuse, R108 ;  /* 0x0000006c026c7220 */ /* 0x040fe20000410000 */
[----:B------:R-:W-:Y:S01]  /*b730*/  LOP3.LUT R9, R9, 0x3fff, RZ, 0xc0, !PT ;  /* 0x00003fff09097812 */ /* 0x000fe200078ec0ff */
[----:B------:R-:W-:Y:S01]  /*b740*/  MUFU.TANH R104, R104 ;  /* 0x0000006800687308 */ /* 0x000fe20000002400 */
[C---:B------:R-:W-:Y:S01]  /*b750*/  FMUL.FTZ R107, R2.reuse, R107 ;  /* 0x0000006b026b7220 */ /* 0x040fe20000410000 */
[C---:B------:R-:W-:Y:S01]  /*b760*/  FMUL.FTZ R109, R2.reuse, R109 ;  /* 0x0000006d026d7220 */ /* 0x040fe20000410000 */
[----:B------:R-:W-:Y:S01]  /*b770*/  LOP3.LUT R9, R9, 0x10000, RZ, 0xfc, !PT ;  /* 0x0001000009097812 */ /* 0x000fe200078efcff */
[C---:B------:R-:W-:Y:S01]  /*b780*/  FMUL.FTZ R110, R2.reuse, R110 ;  /* 0x0000006e026e7220 */ /* 0x040fe20000410000 */
[C---:B------:R-:W-:Y:S01]  /*b790*/  FMUL.FTZ R112, R2.reuse, R112 ;  /* 0x0000007002707220 */ /* 0x040fe20000410000 */
[C---:B------:R-:W-:Y:S01]  /*b7a0*/  FMUL.FTZ R111, R2.reuse, R111 ;  /* 0x0000006f026f7220 */ /* 0x040fe20000410000 */
[----:B------:R-:W-:Y:S01]  /*b7b0*/  FMUL.FTZ R113, R2, R113 ;  /* 0x0000007102717220 */ /* 0x000fe20000410000 */
[----:B------:R-:W-:Y:S01]  /*b7c0*/  IMAD R8, R8, 0x280, R9 ;  /* 0x0000028008087824 */ /* 0x000fe200078e0209 */
[----:B------:R-:W-:Y:S01]  /*b7d0*/  MUFU.TANH R105, R105 ;  /* 0x0000006900697308 */ /* 0x000fe20000002400 */
[----:B------:R-:W-:-:S02]  /*b7e0*/  IMAD.MOV.U32 R9, RZ, RZ, -0x3ffffff0 ;  /* 0xc0000010ff097424 */ /* 0x000fc400078e00ff */
[----:B------:R-:W-:Y:S01]  /*b7f0*/  FMUL.FTZ R114, R2, R114 ;  /* 0x0000007202727220 */ /* 0x000fe20000410000 */
[C---:B------:R-:W-:Y:S01]  /*b800*/  VIADD R10, R8.reuse, 0x80 ;  /* 0x00000080080a7836 */ /* 0x040fe20000000000 */
[----:B------:R-:W-:Y:S01]  /*b810*/  R2UR UR6, R8 ;  /* 0x00000000080672ca */ /* 0x000fe200000e0000 */
[C---:B------:R-:W-:Y:S01]  /*b820*/  FMUL.FTZ R116, R2.reuse, R116 ;  /* 0x0000007402747220 */ /* 0x040fe20000410000 */
[----:B------:R-:W-:Y:S01]  /*b830*/  R2UR UR7, R9 ;  /* 0x00000000090772ca */ /* 0x000fe200000e0000 */
[C---:B------:R-:W-:Y:S01]  /*b840*/  FMUL.FTZ R9, R2.reuse, R120 ;  /* 0x0000007802097220 */ /* 0x040fe20000410000 */
        /* <DEDUP_REMOVED lines=10> */
[----:B------:R-:W-:Y:S01]  /*b8f0*/  FMUL.FTZ R119, R2, R119 ;  /* 0x0000007702777220 */ /* 0x000fe20000410000 */
[----:B------:R-:W-:Y:S01]  /*b900*/  QGMMA.64x64x32.F32.E4M3.E4M3 R24, R152, gdesc[UR4], R24, gsb0 ;  /* 0x00e0000498187df3 */ /* 0x000fe20008000818 */
[----:B------:R-:W-:Y:S01]  /*b910*/  R2UR UR6, R10 ;  /* 0x000000000a0672ca */ /* 0x000fe200000e0000 */
[----:B------:R-:W-:Y:S01]  /*b920*/  VIADD R10, R8, 0x100 ;  /* 0x00000100080a7836 */ /* 0x000fe20000000000 */
[----:B------:R-:W-:Y:S01]  /*b930*/  R2UR UR7, R11 ;  /* 0x000000000b0772ca */ /* 0x000fe200000e0000 */
[----:B------:R-:W-:Y:S01]  /*b940*/  IMAD.MOV.U32 R11, RZ, RZ, -0x3ffffff0 ;  /* 0xc0000010ff0b7424 */ /* 0x000fe200078e00ff */
[----:B------:R-:W-:Y:S01]  /*b950*/  MUFU.TANH R120, R120 ;  /* 0x0000007800787308 */ /* 0x000fe20000002400 */
[C---:B------:R-:W-:Y:S01]  /*b960*/  FMUL.FTZ R89, R2.reuse, R89 ;  /* 0x0000005902597220 */ /* 0x040fe20000410000 */
[C---:B------:R-:W-:Y:S01]  /*b970*/  FMUL.FTZ R90, R2.reuse, R90 ;  /* 0x0000005a025a7220 */ /* 0x040fe20000410000 */
[C---:B------:R-:W-:Y:S01]  /*b980*/  FMUL.FTZ R92, R2.reuse, R92 ;  /* 0x0000005c025c7220 */ /* 0x040fe20000410000 */
[C---:B------:R-:W-:Y:S01]  /*b990*/  FMUL.FTZ R91, R2.reuse, R91 ;  /* 0x0000005b025b7220 */ /* 0x040fe20000410000 */
[C---:B------:R-:W-:Y:S01]  /*b9a0*/  FMUL.FTZ R93, R2.reuse, R93 ;  /* 0x0000005d025d7220 */ /* 0x040fe20000410000 */
[C---:B------:R-:W-:Y:S01]  /*b9b0*/  FMUL.FTZ R94, R2.reuse, R94 ;  /* 0x0000005e025e7220 */ /* 0x040fe20000410000 */
[C---:B------:R-:W-:Y:S01]  /*b9c0*/  FMUL.FTZ R96, R2.reuse, R96 ;  /* 0x0000006002607220 */ /* 0x040fe20000410000 */
        /* <DEDUP_REMOVED lines=39> */
[----:B------:R-:W-:Y:S01]  /*bc40*/  FMUL.FTZ R71, R2, R71 ;  /* 0x0000004702477220 */ /* 0x000fe20000410000 */
[----:B------:R-:W-:Y:S01]  /*bc50*/  MUFU.TANH R108, R108 ;  /* 0x0000006c006c7308 */ /* 0x000fe20000002400 */
[----:B------:R-:W-:-:S07]  /*bc60*/  ULDC UR4, c[0x0][0x988] ;  /* 0x0002620000047ab9 */ /* 0x000fce0000000800 */
[----:B------:R-:W-:Y:S08]  /*bc70*/  MUFU.TANH R107, R107 ;  /* 0x0000006b006b7308 */ /* 0x000ff00000002400 */
[----:B------:R-:W-:Y:S08]  /*bc80*/  MUFU.TANH R109, R109 ;  /* 0x0000006d006d7308 */ /* 0x000ff00000002400 */
[----:B------:R-:W-:Y:S01]  /*bc90*/  MUFU.TANH R110, R110 ;  /* 0x0000006e006e7308 */ /* 0x000fe20000002400 */
[----:B------:R-:W-:-:S02]  /*bca0*/  WARPGROUP.DEPBAR.LE gsb0, 0x0 ;  /* 0x00008000000079c5 */ /* 0x000fc40000010000 */
[----:B------:R-:W-:-:S06]  /*bcb0*/  WARPGROUP.ARRIVE ;  /* 0x00000000000079c5 */ /* 0x000fcc0000000000 */
[----:B------:R-:W1:Y:S01]  /*bcc0*/  S2R R155, SR_TID.X ;  /* 0x00000000009b7919 */ /* 0x000e620000002100 */
[----:B------:R-:W-:Y:S01]  /*bcd0*/  MUFU.TANH R112, R112 ;  /* 0x0000007000707308 */ /* 0x000fe20000002400 */
[----:B------:R-:W-:Y:S01]  /*bce0*/  QGMMA.64x64x32.F32.E4M3.E4M3 R24, R148, gdesc[UR4], R24, gsb0 ;  /* 0x00e0000494187df3 */ /* 0x000fe20008000818 */
[----:B------:R-:W-:Y:S01]  /*bcf0*/  R2UR UR6, R10 ;  /* 0x000000000a0672ca */ /* 0x000fe200000e0000 */
[C---:B------:R-:W-:Y:S01]  /*bd00*/  FMUL.FTZ R10, R2.reuse, R121 ;  /* 0x00000079020a7220 */ /* 0x040fe20000410000 */
[----:B------:R-:W-:Y:S01]  /*bd10*/  R2UR UR7, R11 ;  /* 0x000000000b0772ca */ /* 0x000fe200000e0000 */
        /* <DEDUP_REMOVED lines=9> */
[----:B0-----:R-:W-:Y:S01]  /*bdb0*/  FMNMX.FTZ R134, R9, R13, !PT ;  /* 0x0000000d09867209 */ /* 0x001fe20007810000 */
[C---:B------:R-:W-:Y:S01]  /*bdc0*/  FMUL.FTZ R130, R2.reuse, R133 ;  /* 0x0000008502827220 */ /* 0x040fe20000410000 */
[----:B------:R-:W-:Y:S01]  /*bdd0*/  FMUL.FTZ R133, R2, R56 ;  /* 0x0000003802857220 */ /* 0x000fe20000410000 */
[----:B------:R-:W0:Y:S08]  /*bde0*/  MUFU.TANH R11, R11 ;  /* 0x0000000b000b7308 */ /* 0x000e300000002400 */
[----:B------:R-:W3:Y:S01]  /*bdf0*/  MUFU.TANH R121, R121 ;  /* 0x0000007900797308 */ /* 0x000ee20000002400 */
[----:B--2---:R-:W-:-:S02]  /*be00*/  FMNMX.FTZ R134, R10, R134, !PT ;  /* 0x000000860a867209 */ /* 0x004fc40007810000 */
[----:B-1----:R-:W-:-:S04]  /*be10*/  LOP3.LUT R155, R155, 0x7f, RZ, 0xc0, !PT ;  /* 0x0000007f9b9b7812 */ /* 0x002fc800078ec0ff */
[----:B------:R-:W-:Y:S01]  /*be20*/  ISETP.NE.AND P1, PT, R155, RZ, PT ;  /* 0x000000ff9b00720c */ /* 0x000fe20003f25270 */
[----:B------:R-:W1:Y:S01]  /*be30*/  MUFU.TANH R122, R122 ;  /* 0x0000007a007a7308 */ /* 0x000e620000002400 */
[----:B0-----:R-:W-:-:S04]  /*be40*/  FMNMX.FTZ R135, R11, R12, !PT ;  /* 0x0000000c0b877209 */ /* 0x001fc80007810000 */
[----:B------:R-:W-:-:S03]  /*be50*/  FMNMX.FTZ R135, R120, R135, !PT ;  /* 0x0000008778877209 */ /* 0x000fc60007810000 */
[----:B------:R-:W0:Y:S01]  /*be60*/  MUFU.TANH R125, R125 ;  /* 0x0000007d007d7308 */ /* 0x000e220000002400 */
[----:B---3--:R-:W-:Y:S02]  /*be70*/  FMNMX.FTZ R134, R121, R134, !PT ;  /* 0x0000008679867209 */ /* 0x008fe40007810000 */
[----:B------:R-:W-:Y:S01]  /*be80*/  FMNMX.FTZ R135, R123, R135, !PT ;  /* 0x000000877b877209 */ /* 0x000fe20007810000 */
[----:B------:R-:W-:-:S04]  /*be90*/  @!P1 VIADD R14, R14, 0x13240 ;  /* 0x000132400e0e9836 */ /* 0x000fc80000000000 */
[----:B------:R-:W2:Y:S01]  /*bea0*/  MUFU.TANH R124, R124 ;  /* 0x0000007c007c7308 */ /* 0x000ea20000002400 */
[----:B-1----:R-:W-:Y:S02]  /*beb0*/  FMNMX.FTZ R134, R122, R134, !PT ;  /* 0x000000867a867209 */ /* 0x002fe40007810000 */
[----:B------:R-:W-:-:S05]  /*bec0*/  @!P1 PRMT R14, RZ, 0x654, R14 ;  /* 0x00000654ff0e9816 */ /* 0x000fca000000000e */
[----:B------:R-:W1:Y:S01]  /*bed0*/  MUFU.TANH R127, R127 ;  /* 0x0000007f007f7308 */ /* 0x000e620000002400 */
[----:B0-----:R-:W-:-:S04]  /*bee0*/  FMNMX.FTZ R134, R125, R134, !PT ;  /* 0x000000867d867209 */ /* 0x001fc80007810000 */
[----:B------:R-:W-:-:S03]  /*bef0*/  FMNMX.FTZ R134, R126, R134, !PT ;  /* 0x000000867e867209 */ /* 0x000fc60007810000 */
[----:B------:R-:W0:Y:S01]  /*bf00*/  MUFU.TANH R128, R128 ;  /* 0x0000008000807308 */ /* 0x000e220000002400 */
[----:B--2---:R-:W-:Y:S02]  /*bf10*/  FMNMX.FTZ R135, R124, R135, !PT ;  /* 0x000000877c877209 */ /* 0x004fe40007810000 */
[----:B------:R-:W-:-:S05]  /*bf20*/  FMNMX.FTZ R134, R129, R134, !PT ;  /* 0x0000008681867209 */ /* 0x000fca0007810000 */
[----:B------:R-:W2:Y:S01]  /*bf30*/  MUFU.TANH R130, R130 ;  /* 0x0000008200827308 */ /* 0x000ea20000002400 */
[----:B-1----:R-:W-:Y:S01]  /*bf40*/  FMNMX.FTZ R56, R127, R135, !PT ;  /* 0x000000877f387209 */ /* 0x002fe20007810000 */
[----:B------:R-:W-:Y:S01]  /*bf50*/  FMUL.FTZ R135, R2, R57 ;  /* 0x0000003902877220 */ /* 0x000fe20000410000 */
[----:B------:R-:W-:-:S05]  /*bf60*/  WARPGROUP.DEPBAR.LE gsb0, 0x0 ;  /* 0x00008000000079c5 */ /* 0x000fca0000010000 */
[----:B------:R-:W1:Y:S01]  /*bf70*/  MUFU.TANH R131, R131 ;  /* 0x0000008300837308 */ /* 0x000e620000002400 */
[----:B0-----:R-:W-:Y:S01]  /*bf80*/  FMNMX.FTZ R56, R128, R56, !PT ;  /* 0x0000003880387209 */ /* 0x001fe20007810000 */
[----:B------:R-:W-:-:S06]  /*bf90*/  WARPGROUP.ARRIVE ;  /* 0x00000000000079c5 */ /* 0x000fcc0000000000 */
[----:B------:R-:W-:Y:S01]  /*bfa0*/  MUFU.TANH R111, R111 ;  /* 0x0000006f006f7308 */ /* 0x000fe20000002400 */
[----:B--2---:R-:W-:Y:S01]  /*bfb0*/  FMNMX.FTZ R134, R130, R134, !PT ;  /* 0x0000008682867209 */ /* 0x004fe20007810000 */
[----:B------:R-:W-:Y:S03]  /*bfc0*/  QGMMA.64x64x32.F32.E4M3.E4M3 R24, R136, gdesc[UR4], R24, gsb0 ;  /* 0x00e0000488187df3 */ /* 0x000fe60008000818 */
[----:B------:R-:W-:-:S03]  /*bfd0*/  FMNMX.FTZ R57, R104, R134, !PT ;  /* 0x0000008668397209 */ /* 0x000fc60007810000 */
[----:B------:R-:W0:Y:S01]  /*bfe0*/  MUFU.TANH R113, R113 ;  /* 0x0000007100717308 */ /* 0x000e220000002400 */
[----:B-1----:R-:W-:Y:S02]  /*bff0*/  FMNMX.FTZ R56, R131, R56, !PT ;  /* 0x0000003883387209 */ /* 0x002fe40007810000 */
[----:B------:R-:W-:Y:S02]  /*c000*/  FMNMX.FTZ R57, R105, R57, !PT ;  /* 0x0000003969397209 */ /* 0x000fe40007810000 */
[----:B------:R-:W-:Y:S02]  /*c010*/  FMNMX.FTZ R56, R132, R56, !PT ;  /* 0x0000003884387209 */ /* 0x000fe40007810000 */
[----:B------:R-:W-:Y:S01]  /*c020*/  FMNMX.FTZ R57, R108, R57, !PT ;  /* 0x000000396c397209 */ /* 0x000fe20007810000 */
[----:B------:R-:W1:Y:S01]  /*c030*/  MUFU.TANH R114, R114 ;  /* 0x0000007200727308 */ /* 0x000e620000002400 */
[----:B------:R-:W-:Y:S02]  /*c040*/  FMNMX.FTZ R56, R106, R56, !PT ;  /* 0x000000386a387209 */ /* 0x000fe40007810000 */
[----:B------:R-:W-:-:S02]  /*c050*/  FMNMX.FTZ R57, R109, R57, !PT ;  /* 0x000000396d397209 */ /* 0x000fc40007810000 */
[----:B------:R-:W-:Y:S02]  /*c060*/  FMNMX.FTZ R56, R107, R56, !PT ;  /* 0x000000386b387209 */ /* 0x000fe40007810000 */
[----:B------:R-:W-:Y:S01]  /*c070*/  FMNMX.FTZ R57, R112, R57, !PT ;  /* 0x0000003970397209 */ /* 0x000fe20007810000 */
[----:B------:R-:W2:Y:S01]  /*c080*/  MUFU.TANH R116, R116 ;  /* 0x0000007400747308 */ /* 0x000ea20000002400 */
[----:B------:R-:W-:Y:S02]  /*c090*/  FMNMX.FTZ R56, R110, R56, !PT ;  /* 0x000000386e387209 */ /* 0x000fe40007810000 */
[----:B0-----:R-:W-:Y:S02]  /*c0a0*/  FMNMX.FTZ R57, R113, R57, !PT ;  /* 0x0000003971397209 */ /* 0x001fe40007810000 */
[----:B------:R-:W-:-:S03]  /*c0b0*/  FMNMX.FTZ R56, R111, R56, !PT ;  /* 0x000000386f387209 */ /* 0x000fc60007810000 */
        /* <DEDUP_REMOVED lines=15> */
[C---:B------:R-:W-:Y:S01]  /*c1b0*/  FMUL.FTZ R137, R2.reuse, R60 ;  /* 0x0000003c02897220 */ /* 0x040fe20000410000 */
[----:B------:R-:W-:Y:S01]  /*c1c0*/  FMUL.FTZ R136, R2, R59 ;  /* 0x0000003b02887220 */ /* 0x000fe20000410000 */
[----:B------:R-:W-:Y:S02]  /*c1d0*/  WARPGROUP.ARRIVE ;  /* 0x00000000000079c5 */ /* 0x000fe40000000000 */
        /* <DEDUP_REMOVED lines=56> */
[----:B------:R2:W-:Y:S01]  /*c560*/  MUFU.TANH R134, R135 ;  /* 0x0000008700867308 */ /* 0x0005e20000002400 */
[----:B0-----:R-:W-:-:S07]  /*c570*/  FMNMX.FTZ R57, R85, R57, !PT ;  /* 0x0000003955397209 */ /* 0x001fce0007810000 */
[----:B------:R-:W0:Y:S01]  /*c580*/  MUFU.TANH R133, R133 ;  /* 0x0000008500857308 */ /* 0x000e220000002400 */
[----:B--2---:R-:W-:Y:S01]  /*c590*/  FMUL.FTZ R135, R2, R58 ;  /* 0x0000003a02877220 */ /* 0x004fe20000410000 */
[----:B-1----:R-:W-:-:S06]  /*c5a0*/  FMNMX.FTZ R56, R86, R56, !PT ;  /* 0x0000003856387209 */ /* 0x002fcc0007810000 */
[----:B------:R-:W1:Y:S08]  /*c5b0*/  MUFU.TANH R87, R87 ;  /* 0x0000005700577308 */ /* 0x000e700000002400 */
[----:B------:R-:W2:Y:S01]  /*c5c0*/  MUFU.TANH R135, R135 ;  /* 0x0000008700877308 */ /* 0x000ea20000002400 */
[----:B0-----:R-:W-:-:S04]  /*c5d0*/  FMNMX.FTZ R57, R133, R57, !PT ;  /* 0x0000003985397209 */ /* 0x001fc80007810000 */
        /* <DEDUP_REMOVED lines=26> */
[----:B-1----:R-:W-:Y:S02]  /*c780*/  FMNMX.FTZ R59, R69, R57, !PT ;  /* 0x00000039453b7209 */ /* 0x002fe40007810000 */
[----:B------:R-:W-:-:S04]  /*c790*/  MOV R57, 0xc0000010 ;  /* 0xc000001000397802 */ /* 0x000fc80000000f00 */
[----:B------:R-:W-:Y:S02]  /*c7a0*/  R2UR UR7, R57 ;  /* 0x00000000390772ca */ /* 0x000fe400000e0000 */
[----:B--2---:R-:W-:Y:S02]  /*c7b0*/  FMNMX.FTZ R58, R70, R56, !PT ;  /* 0x00000038463a7209 */ /* 0x004fe40007810000 */
[----:B------:R-:W1:Y:S02]  /*c7c0*/  SHFL.BFLY PT, R56, R59, 0x2, 0x1f ;  /* 0x0c401f003b387f89 */ /* 0x000e6400000e0000 */
[----:B0-----:R-:W-:-:S05]  /*c7d0*/  FMNMX.FTZ R58, R71, R58, !PT ;  /* 0x0000003a473a7209 */ /* 0x001fca0007810000 */
[----:B------:R-:W0:Y:S01]  /*c7e0*/  SHFL.BFLY PT, R60, R58, 0x2, 0x1f ;  /* 0x0c401f003a3c7f89 */ /* 0x000e2200000e0000 */
[----:B-1----:R-:W-:Y:S01]  /*c7f0*/  FMNMX.FTZ R59, R59, R56, !PT ;  /* 0x000000383b3b7209 */ /* 0x002fe20007810000 */
[----:B------:R-:W-:-:S04]  /*c800*/  VIADD R56, R8, 0x180 ;  /* 0x0000018008387836 */ /* 0x000fc80000000000 */
[----:B------:R-:W1:Y:S01]  /*c810*/  SHFL.BFLY PT, R57, R59, 0x1, 0x1f ;  /* 0x0c201f003b397f89 */ /* 0x000e6200000e0000 */
[----:B------:R-:W-:Y:S02]  /*c820*/  R2UR UR6, R56 ;  /* 0x00000000380672ca */ /* 0x000fe400000e0000 */
[----:B0-----:R-:W-:Y:S01]  /*c830*/  FMNMX.FTZ R60, R58, R60, !PT ;  /* 0x0000003c3a3c7209 */ /* 0x001fe20007810000 */
[----:B------:R-:W-:-:S04]  /*c840*/  IMAD.U32 R58, RZ, RZ, UR4 ;  /* 0x00000004ff3a7e24 */ /* 0x000fc8000f8e00ff */
[----:B------:R-:W0:Y:S06]  /*c850*/  SHFL.BFLY PT, R56, R60, 0x1, 0x1f ;  /* 0x0c201f003c387f89 */ /* 0x000e2c00000e0000 */
[----:B------:R-:W-:Y:S01]  /*c860*/  QGMMA.64x64x32.F32.E4M3.E4M3 R24, R140, gdesc[UR4], R24, gsb0 ;  /* 0x00e000048c187df3 */ /* 0x000fe20008000818 */
[----:B-1----:R-:W-:Y:S01]  /*c870*/  FMNMX.FTZ R59, R59, R57, !PT ;  /* 0x000000393b3b7209 */ /* 0x002fe20007810000 */
[----:B------:R-:W-:-:S04]  /*c880*/  IMAD.MOV.U32 R57, RZ, RZ, -0x3ffffff0 ;  /* 0xc0000010ff397424 */ /* 0x000fc800078e00ff */
[----:B------:R-:W-:Y:S01]  /*c890*/  FADD.FTZ R13, -R59, R13 ;  /* 0x0000000d3b0d7221 */ /* 0x000fe20000010100 */
[----:B------:R-:W-:Y:S01]  /*c8a0*/  R2UR UR7, R57 ;  /* 0x00000000390772ca */ /* 0x000fe200000e0000 */
[-C--:B------:R-:W-:Y:S02]  /*c8b0*/  FFMA.FTZ R57, R59, R58.reuse, -8 ;  /* 0xc10000003b397423 */ /* 0x080fe4000001003a */
[----:B------:R-:W-:Y:S01]  /*c8c0*/  FMUL.FTZ R13, R13, R58 ;  /* 0x0000003a0d0d7220 */ /* 0x000fe20000410000 */
[----:B0-----:R-:W-:Y:S01]  /*c8d0*/  FMNMX.FTZ R60, R60, R56, !PT ;  /* 0x000000383c3c7209 */ /* 0x001fe20007810000 */
[----:B------:R-:W-:Y:S02]  /*c8e0*/  VIADD R56, R8, 0x200 ;  /* 0x0000020008387836 */ /* 0x000fe40000000000 */
[-CC-:B------:R-:W-:Y:S01]  /*c8f0*/  FFMA.FTZ R9, R9, R58.reuse, -R57.reuse ;  /* 0x0000003a09097223 */ /* 0x180fe20000010839 */
[----:B------:R-:W-:-:S01]  /*c900*/  FFMA.FTZ R10, R10, R58, -R57 ;  /* 0x0000003a0a0a7223 */ /* 0x000fc20000010839 */
[----:B------:R-:W-:Y:S01]  /*c910*/  FFMA.FTZ R104, R104, R58, -R57 ;  /* 0x0000003a68687223 */ /* 0x000fe20000010839 */
[----:B------:R-:W-:-:S01]  /*c920*/  FADD.FTZ R8, -R60, R12 ;  /* 0x0000000c3c087221 */ /* 0x000fc20000010100 */
[----:B------:R-:W-:Y:S01]  /*c930*/  R2UR UR6, R56 ;  /* 0x00000000380672ca */ /* 0x000fe200000e0000 */
[----:B------:R-:W-:-:S01]  /*c940*/  FFMA.FTZ R12, R121, R58, -R57 ;  /* 0x0000003a790c7223 */ /* 0x000fc20000010839 */
[-CC-:B------:R-:W-:Y:S01]  /*c950*/  FFMA.FTZ R56, R122, R58.reuse, -R57.reuse ;  /* 0x0000003a7a387223 */ /* 0x180fe20000010839 */
        /* <DEDUP_REMOVED lines=35> */
[-C--:B------:R-:W-:Y:S01]  /*cb90*/  FFMA.FTZ R69, R60, R58.reuse, -8 ;  /* 0xc10000003c457423 */ /* 0x080fe2000001003a */
[-C--:B------:R-:W-:Y:S01]  /*cba0*/  FMUL.FTZ R8, R8, R58.reuse ;  /* 0x0000003a08087220 */ /* 0x080fe20000410000 */
[----:B------:R-:W-:Y:S02]  /*cbb0*/  MUFU.EX2 R13, R13 ;  /* 0x0000000d000d7308 */ /* 0x000fe40000000800 */
[----:B------:R-:W-:-:S01]  /*cbc0*/  FFMA.FTZ R11, R11, R58, -R69 ;  /* 0x0000003a0b0b7223 */ /* 0x000fc20000010845 */
[-CC-:B------:R-:W-:Y:S01]  /*cbd0*/  FFMA.FTZ R120, R120, R58.reuse, -R69.reuse ;  /* 0x0000003a78787223 */ /* 0x180fe20000010845 */
[----:B------:R-:W-:-:S01]  /*cbe0*/  FFMA.FTZ R123, R123, R58, -R69 ;  /* 0x0000003a7b7b7223 */ /* 0x000fc20000010845 */
[-CC-:B------:R-:W-:Y:S01]  /*cbf0*/  FFMA.FTZ R124, R124, R58.reuse, -R69.reuse ;  /* 0x0000003a7c7c7223 */ /* 0x180fe20000010845 */
[----:B------:R-:W-:-:S01]  /*cc00*/  FFMA.FTZ R127, R127, R58, -R69 ;  /* 0x0000003a7f7f7223 */ /* 0x000fc20000010845 */
[-CC-:B------:R-:W-:Y:S01]  /*cc10*/  FFMA.FTZ R128, R128, R58.reuse, -R69.reuse ;  /* 0x0000003a80807223 */ /* 0x180fe20000010845 */
[----:B------:R-:W-:Y:S01]  /*cc20*/  MUFU.EX2 R8, R8 ;  /* 0x0000000800087308 */ /* 0x000fe20000000800 */
[----:B------:R-:W-:-:S01]  /*cc30*/  FFMA.FTZ R131, R131, R58, -R69 ;  /* 0x0000003a83837223 */ /* 0x000fc20000010845 */
[-CC-:B------:R-:W-:Y:S01]  /*cc40*/  FFMA.FTZ R132, R132, R58.reuse, -R69.reuse ;  /* 0x0000003a84847223 */ /* 0x180fe20000010845 */
[----:B------:R-:W-:-:S01]  /*cc50*/  FFMA.FTZ R106, R106, R58, -R69 ;  /* 0x0000003a6a6a7223 */ /* 0x000fc20000010845 */
[-CC-:B------:R-:W-:Y:S01]  /*cc60*/  FFMA.FTZ R107, R107, R58.reuse, -R69.reuse ;  /* 0x0000003a6b6b7223 */ /* 0x180fe20000010845 */
[----:B------:R-:W-:-:S01]  /*cc70*/  FFMA.FTZ R110, R110, R58, -R69 ;  /* 0x0000003a6e6e7223 */ /* 0x000fc20000010845 */
[-CC-:B------:R-:W-:Y:S01]  /*cc80*/  FFMA.FTZ R111, R111, R58.reuse, -R69.reuse ;  /* 0x0000003a6f6f7223 */ /* 0x180fe20000010845 */
        /* <DEDUP_REMOVED lines=9> */
[----:B------:R-:W1:Y:S01]  /*cd20*/  MUFU.EX2 R11, R11 ;  /* 0x0000000b000b7308 */ /* 0x000e620000000800 */
[----:B------:R-:W-:-:S01]  /*cd30*/  FFMA.FTZ R98, R98, R58, -R69 ;  /* 0x0000003a62627223 */ /* 0x000fc20000010845 */
[-CC-:B------:R-:W-:Y:S01]  /*cd40*/  FFMA.FTZ R99, R99, R58.reuse, -R69.reuse ;  /* 0x0000003a63637223 */ /* 0x180fe20000010845 */
[----:B------:R-:W-:-:S01]  /*cd50*/  FFMA.FTZ R102, R102, R58, -R69 ;  /* 0x0000003a66667223 */ /* 0x000fc20000010845 */
[-CC-:B------:R-:W-:Y:S01]  /*cd60*/  FFMA.FTZ R103, R103, R58.reuse, -R69.reuse ;  /* 0x0000003a67677223 */ /* 0x180fe20000010845 */
[----:B------:R-:W-:-:S01]  /*cd70*/  FFMA.FTZ R74, R74, R58, -R69 ;  /* 0x0000003a4a4a7223 */ /* 0x000fc20000010845 */
[----:B------:R-:W-:Y:S01]  /*cd80*/  FFMA.FTZ R75, R75, R58, -R69 ;  /* 0x0000003a4b4b7223 */ /* 0x000fe20000010845 */
[----:B------:R-:W-:-:S02]  /*cd90*/  WARPGROUP.DEPBAR.LE gsb0, 0x0 ;  /* 0x00008000000079c5 */ /* 0x000fc40000010000 */
[----:B------:R-:W2:Y:S01]  /*cda0*/  MUFU.EX2 R10, R10 ;  /* 0x0000000a000a7308 */ /* 0x000ea20000000800 */
[----:B0-----:R-:W-:-:S01]  /*cdb0*/  FFMA.FTZ R20, R13, R20, R9 ;  /* 0x000000140d147223 */ /* 0x001fc20000010009 */
[----:B------:R-:W-:Y:S01]  /*cdc0*/  WARPGROUP.ARRIVE ;  /* 0x00000000000079c5 */ /* 0x000fe20000000000 */
[----:B------:R-:W-:-:S01]  /*cdd0*/  FFMA.FTZ R78, R78, R58, -R69 ;  /* 0x0000003a4e4e7223 */ /* 0x000fc20000010845 */
[-CC-:B------:R-:W-:Y:S01]  /*cde0*/  FFMA.FTZ R79, R79, R58.reuse, -R69.reuse ;  /* 0x0000003a4f4f7223 */ /* 0x180fe20000010845 */
[----:B------:R-:W-:-:S01]  /*cdf0*/  FFMA.FTZ R82, R82, R58, -R69 ;  /* 0x0000003a52527223 */ /* 0x000fc20000010845 */
[-CC-:B------:R-:W-:Y:S01]  /*ce00*/  FFMA.FTZ R83, R83, R58.reuse, -R69.reuse ;  /* 0x0000003a53537223 */ /* 0x180fe20000010845 */
[----:B------:R-:W-:-:S01]  /*ce10*/  FFMA.FTZ R86, R86, R58, -R69 ;  /* 0x0000003a56567223 */ /* 0x000fc20000010845 */
[----:B------:R-:W0:Y:S01]  /*ce20*/  MUFU.EX2 R120, R120 ;  /* 0x0000007800787308 */ /* 0x000e220000000800 */
[----:B-1----:R-:W-:-:S01]  /*ce30*/  FFMA.FTZ R0, R8, R0, R11 ;  /* 0x0000000008007223 */ /* 0x002fc2000001000b */
[----:B------:R-:W-:Y:S01]  /*ce40*/  QGMMA.64x64x32.F32.E4M3.E4M3 R24, R144, gdesc[UR4], R24, gsb0 ;  /* 0x00e0000490187df3 */ /* 0x000fe20008000818 */
[----:B------:R-:W-:-:S01]  /*ce50*/  FFMA.FTZ R87, R87, R58, -R69 ;  /* 0x0000003a57577223 */ /* 0x000fc20000010845 */
[-CC-:B------:R-:W-:Y:S01]  /*ce60*/  FFMA.FTZ R134, R135, R58.reuse, -R69.reuse ;  /* 0x0000003a87867223 */ /* 0x180fe20000010845 */
[----:B------:R-:W-:-:S01]  /*ce70*/  FFMA.FTZ R135, R136, R58, -R69 ;  /* 0x0000003a88877223 */ /* 0x000fc20000010845 */
[-CC-:B------:R-:W-:Y:S01]  /*ce80*/  FFMA.FTZ R62, R62, R58.reuse, -R69.reuse ;  /* 0x0000003a3e3e7223 */ /* 0x180fe20000010845 */
[----:B------:R-:W-:-:S01]  /*ce90*/  FFMA.FTZ R63, R63, R58, -R69 ;  /* 0x0000003a3f3f7223 */ /* 0x000fc20000010845 */
[----:B------:R-:W1:Y:S01]  /*cea0*/  MUFU.EX2 R12, R12 ;  /* 0x0000000c000c7308 */ /* 0x000e620000000800 */
[----:B--2---:R-:W-:-:S01]  /*ceb0*/  FADD.FTZ R20, R10, R20 ;  /* 0x000000140a147221 */ /* 0x004fc20000010000 */
[-CC-:B------:R-:W-:Y:S01]  /*cec0*/  FFMA.FTZ R66, R66, R58.reuse, -R69.reuse ;  /* 0x0000003a42427223 */ /* 0x180fe20000010845 */
[----:B------:R-:W-:-:S01]  /*ced0*/  FFMA.FTZ R67, R67, R58, -R69 ;  /* 0x0000003a43437223 */ /* 0x000fc20000010845 */
[-CC-:B------:R-:W-:Y:S01]  /*cee0*/  FFMA.FTZ R70, R70, R58.reuse, -R69.reuse ;  /* 0x0000003a46467223 */ /* 0x180fe20000010845 */
[----:B------:R-:W-:-:S03]  /*cef0*/  FFMA.FTZ R69, R71, R58, -R69 ;  /* 0x0000003a47457223 */ /* 0x000fc60000010845 */
        /* <DEDUP_REMOVED lines=18> */
[----:B------:R-:W-:Y:S02]  /*d020*/  WARPGROUP.DEPBAR.LE gsb0, 0x0 ;  /* 0x00008000000079c5 */ /* 0x000fe40000010000 */
[----:B------:R2:W-:Y:S04]  /*d030*/  @!P1 SYNCS.ARRIVE.TRANS64.RED.A1T0 RZ, [R14+URZ], RZ ;  /* 0x000000ff0eff99a7 */ /* 0x0005e8000810043f */
[----:B------:R-:W3:Y:S01]  /*d040*/  MUFU.EX2 R126, R126 ;  /* 0x0000007e007e7308 */ /* 0x000ee20000000800 */
[----:B0-----:R-:W-:-:S07]  /*d050*/  FADD.FTZ R20, R125, R20 ;  /* 0x000000147d147221 */ /* 0x001fce0000010000 */
[----:B------:R-:W0:Y:S01]  /*d060*/  MUFU.EX2 R132, R132 ;  /* 0x0000008400847308 */ /* 0x000e220000000800 */
[----:B-1----:R-:W-:-:S07]  /*d070*/  FADD.FTZ R0, R131, R0 ;  /* 0x0000000083007221 */ /* 0x002fce0000010000 */
[----:B------:R-:W1:Y:S01]  /*d080*/  MUFU.EX2 R104, R104 ;  /* 0x0000006800687308 */ /* 0x000e620000000800 */
[----:B---3--:R-:W-:-:S07]  /*d090*/  FADD.FTZ R20, R126, R20 ;  /* 0x000000147e147221 */ /* 0x008fce0000010000 */
        /* <DEDUP_REMOVED lines=125> */
[----:B---3--:R-:W-:-:S01]  /*d870*/  FADD.FTZ R0, R70, R0 ;  /* 0x0000000046007221 */ /* 0x008fc20000010000 */
[----:B0-----:R-:W-:-:S03]  /*d880*/  FADD.FTZ R20, R57, R20 ;  /* 0x0000001439147221 */ /* 0x001fc60000010000 */
[----:B-1----:R-:W-:Y:S01]  /*d890*/  FADD.FTZ R0, R69, R0 ;  /* 0x0000000045007221 */ /* 0x002fe20000010000 */
[----:B--2---:R-:W-:Y:S06]  /*d8a0*/  @!P0 BRA `(.L_x_371) ;  /* 0x0000000000048947 */ /* 0x004fec0003800000 */
[----:B------:R-:W-:Y:S01]  /*d8b0*/  BPT.TRAP 0x1 ;  /* 0x000000040000795c */ /* 0x000fe20000300000 */
.L_x_371:
[----:B------:R-:W2:Y:S01]  /*d8c0*/  LDL R14, [R1+0x10] ;  /* 0x00001000010e7983 */ /* 0x000ea20000100800 */
[----:B------:R-:W-:Y:S01]  /*d8d0*/  F2FP.SATFINITE.E4M3.F32.PACK_AB_MERGE_C R12, R56, R12, RZ ;  /* 0x0000000c380c723e */ /* 0x000fe200048070ff */
[----:B------:R-:W-:Y:S01]  /*d8e0*/  VIADD R15, R15, 0x13260 ;  /* 0x000132600f0f7836 */ /* 0x000fe20000000000 */
[----:B------:R-:W-:Y:S01]  /*d8f0*/  ISETP.GT.AND P1, PT, R3, RZ, PT ;  /* 0x000000ff0300720c */ /* 0x000fe20003f24270 */
[----:B------:R-:W-:Y:S01]  /*d900*/  FMUL.FTZ R24, R24, R13 ;  /* 0x0000000d18187220 */ /* 0x000fe20000410000 */
[----:B------:R-:W-:Y:S01]  /*d910*/  F2FP.SATFINITE.E4M3.F32.PACK_AB_MERGE_C R152, R10, R9, R12 ;  /* 0x000000090a98723e */ /* 0x000fe2000480700c */
[----:B------:R-:W-:Y:S01]  /*d920*/  FMUL.FTZ R25, R25, R13 ;  /* 0x0000000d19197220 */ /* 0x000fe20000410000 */
[----:B------:R0:W5:Y:S01]  /*d930*/  LDL R9, [R1] ;  /* 0x0000000001097983 */ /* 0x0001620000100800 */
[----:B------:R-:W-:Y:S01]  /*d940*/  F2FP.SATFINITE.E4M3.F32.PACK_AB_MERGE_C R123, R124, R123, RZ ;  /* 0x0000007b7c7b723e */ /* 0x000fe200048070ff */
[----:B------:R-:W-:Y:S01]  /*d950*/  FMUL.FTZ R28, R28, R13 ;  /* 0x0000000d1c1c7220 */ /* 0x000fe20000410000 */
        /* <DEDUP_REMOVED lines=29> */
[----:B------:R-:W-:Y:S01]  /*db30*/  FMUL.FTZ R27, R27, R8 ;  /* 0x000000081b1b7220 */ /* 0x000fe20000410000 */
[----:B------:R-:W-:Y:S01]  /*db40*/  F2FP.SATFINITE.E4M3.F32.PACK_AB_MERGE_C R62, R63, R62, RZ ;  /* 0x0000003e3f3e723e */ /* 0x000fe200048070ff */
[----:B------:R-:W-:Y:S01]  /*db50*/  FMUL.FTZ R30, R30, R8 ;  /* 0x000000081e1e7220 */ /* 0x000fe20000410000 */
[----:B------:R-:W-:Y:S01]  /*db60*/  F2FP.SATFINITE.E4M3.F32.PACK_AB_MERGE_C R57, R57, R68, RZ ;  /* 0x000000443939723e */ /* 0x000fe200048070ff */
[----:B------:R-:W-:Y:S01]  /*db70*/  FMUL.FTZ R31, R31, R8 ;  /* 0x000000081f1f7220 */ /* 0x000fe20000410000 */
[----:B------:R-:W-:Y:S01]  /*db80*/  F2FP.SATFINITE.E4M3.F32.PACK_AB_MERGE_C R69, R69, R70, RZ ;  /* 0x000000464545723e */ /* 0x000fe200048070ff */
        /* <DEDUP_REMOVED lines=13> */
[----:B------:R-:W-:Y:S01]  /*dc60*/  VIADD R3, R3, 0xffffffff ;  /* 0xffffffff03037836 */ /* 0x000fe20000000000 */
        /* <DEDUP_REMOVED lines=20> */
[----:B------:R-:W-:Y:S02]  /*ddb0*/  MOV R12, R60 ;  /* 0x0000003c000c7202 */ /* 0x000fe40000000f00 */
[----:B--2---:R-:W-:-:S04]  /*ddc0*/  PRMT R15, R14, 0x654, R15 ;  /* 0x000006540e0f7816 */ /* 0x004fc8000000000f */
[----:B------:R0:W-:Y:S01]  /*ddd0*/  SYNCS.ARRIVE.TRANS64.RED.A1T0 RZ, [R15+URZ], RZ ;  /* 0x000000ff0fff79a7 */ /* 0x0001e2000810043f */
[----:B------:R-:W-:Y:S05]  /*dde0*/  @P1 BRA `(.L_x_372) ;  /* 0xffffffd000541947 */ /* 0x000fea000383ffff */
.L_x_360:
[----:B------:R-:W-:Y:S05]  /*ddf0*/  BSYNC B0 ;  /* 0x0000000000007941 */ /* 0x000fea0003800000 */
.L_x_359:
[----:B------:R-:W-:Y:S06]  /*de00*/  BAR.ARV 0x8, 0x1a0 ;  /* 0x0206800000007b1d */ /* 0x000fec0000002000 */
[----:B------:R-:W-:Y:S05]  /*de10*/  @!P0 BRA `(.L_x_373) ;  /* 0x0000000000048947 */ /* 0x000fea0003800000 */
[----:B------:R-:W-:Y:S01]  /*de20*/  BPT.TRAP 0x1 ;  /* 0x000000040000795c */ /* 0x000fe20000300000 */
.L_x_373:
[----:B------:R-:W2:Y:S01]  /*de30*/  LDL R2, [R1] ;  /* 0x0000000001027983 */ /* 0x000ea20000100800 */
[----:B------:R-:W-:Y:S01]  /*de40*/  IMAD R11, R157, 0x8, R16 ;  /* 0x000000089d0b7824 */ /* 0x000fe200078e0210 */
[----:B--2---:R-:W-:-:S04]  /*de50*/  SHF.L.U32 R2, R2, 0x1f, RZ ;  /* 0x0000001f02027819 */ /* 0x004fc800000006ff */
[----:B------:R1:W2:Y:S01]  /*de60*/  SYNCS.PHASECHK.TRANS64.TRYWAIT P1, [R11+URZ+0x13250], R2 ;  /* 0x013250020b0075a7 */ /* 0x0002a2000802017f */
[----:B------:R-:W-:Y:S05]  /*de70*/  @!P0 BRA `(.L_x_374) ;  /* 0x0000000000048947 */ /* 0x000fea0003800000 */
[----:B------:R-:W-:Y:S01]  /*de80*/  BPT.TRAP 0x1 ;  /* 0x000000040000795c */ /* 0x000fe20000300000 */
.L_x_374:
[----:B------:R-:W-:Y:S04]  /*de90*/  BSSY B0, `(.L_x_375) ;  /* 0x0000004000007945 */ /* 0x000fe80003800000 */
[----:B--2---:R-:W-:Y:S05]  /*dea0*/  @P1 BRA `(.L_x_376) ;  /* 0x0000000000081947 */ /* 0x004fea0003800000 */
[----:B------:R-:W2:Y:S02]  /*deb0*/  SYNCS.PHASECHK.TRANS64.TRYWAIT P1, [R11+URZ+0x13250], R2 ;  /* 0x013250020b0075a7 */ /* 0x000ea4000802017f */
[----:B--2---:R-:W-:Y:S05]  /*dec0*/  @!P1 BRA `(.L_x_377) ;  /* 0x0000007c00589947 */ /* 0x004fea0003800000 */
.L_x_376:
[----:B------:R-:W-:Y:S05]  /*ded0*/  BSYNC B0 ;  /* 0x0000000000007941 */ /* 0x000fea0003800000 */
.L_x_375:
[----:B------:R-:W3:Y:S04]  /*dee0*/  LDL R4, [R1+0x3c] ;  /* 0x00003c0001047983 */ /* 0x000ee80000100800 */
[----:B------:R-:W4:Y:S01]  /*def0*/  LDL R5, [R1+0x20] ;  /* 0x0000200001057983 */ /* 0x000f220000100800 */
[----:B------:R-:W-:-:S03]  /*df00*/  ULDC.64 UR4, c[0x0][0x9a0] ;  /* 0x0002680000047ab9 */ /* 0x000fc60000000a00 */
[----:B------:R-:W4:Y:S01]  /*df10*/  LDL.LU R10, [R1+0x24] ;  /* 0x00002400010a7983 */ /* 0x000f220000300800 */
[----:B------:R-:W-:Y:S01]  /*df20*/  VIADD R16, R16, 0x1000 ;  /* 0x0000100010107836 */ /* 0x000fe20000000000 */
[----:B------:R-:W-:Y:S01]  /*df30*/  ISETP.NE.U32.AND P1, PT, RZ, UR4, PT ;  /* 0x00000004ff007c0c */ /* 0x000fe2000bf25070 */
[----:B------:R-:W-:Y:S01]  /*df40*/  IMAD.MOV.U32 R3, RZ, RZ, -0x3ffffff0 ;  /* 0xc0000010ff037424 */ /* 0x000fe200078e00ff */
[----:B------:R-:W-:Y:S02]  /*df50*/  WARPGROUP.ARRIVE ;  /* 0x00000000000079c5 */ /* 0x000fe40000000000 */
[----:B------:R-:W-:Y:S02]  /*df60*/  SHF.R.U32.HI R16, RZ, 0x4, R16 ;  /* 0x00000004ff107819 */ /* 0x000fe40000011610 */
[----:B------:R-:W-:Y:S02]  /*df70*/  R2UR UR7, R3 ;  /* 0x00000000030772ca */ /* 0x000fe400000e0000 */
[----:B------:R-:W-:-:S02]  /*df80*/  LOP3.LUT R16, R16, 0x3fff, RZ, 0xc0, !PT ;  /* 0x00003fff10107812 */ /* 0x000fc400078ec0ff */
[----:B------:R-:W-:Y:S02]  /*df90*/  ISETP.NE.AND.EX P1, PT, RZ, UR5, PT, P1 ;  /* 0x00000005ff007c0c */ /* 0x000fe4000bf25310 */
[----:B------:R-:W-:-:S05]  /*dfa0*/  LOP3.LUT R16, R16, 0x10000, RZ, 0xfc, !PT ;  /* 0x0001000010107812 */ /* 0x000fca00078efcff */
[----:B-12---:R-:W-:-:S05]  /*dfb0*/  IMAD R2, R157, 0x280, R16 ;  /* 0x000002809d027824 */ /* 0x006fca00078e0210 */
[----:B------:R-:W-:Y:S01]  /*dfc0*/  R2UR UR6, R2 ;  /* 0x00000000020672ca */ /* 0x000fe200000e0000 */
[----:B------:R-:W3:Y:S08]  /*dfd0*/  @P1 LDC.64 R6, c[0x0][0x9c8] ;  /* 0x00027200ff061b82 */ /* 0x000ef00000000a00 */
[----:B-----5:R-:W1:Y:S04]  /*dfe0*/  @P1 LDC.64 R8, c[0x0][0x9d0] ;  /* 0x00027400ff081b82 */ /* 0x020e680000000a00 */
[----:B------:R-:W-:Y:S03]  /*dff0*/  QGMMA.64x64x32.F32.E4M3.E4M3 R24, R152, gdesc[UR4], R24, gsb0 ;  /* 0x00e0000498187df3 */ /* 0x000fe60008000818 */
[----:B------:R-:W-:-:S02]  /*e000*/  WARPGROUP.DEPBAR.LE gsb0, 0x0 ;  /* 0x00008000000079c5 */ /* 0x000fc40000010000 */
[----:B------:R-:W-:Y:S01]  /*e010*/  WARPGROUP.ARRIVE ;  /* 0x00000000000079c5 */ /* 0x000fe20000000000 */
[----:B---3--:R-:W-:-:S04]  /*e020*/  @P1 IMAD R4, R4, R6, RZ ;  /* 0x0000000604041224 */ /* 0x008fc800078e02ff */
[C---:B----4-:R-:W-:Y:S02]  /*e030*/  @P1 IMAD R3, R5.reuse, R7, R4 ;  /* 0x0000000705031224 */ /* 0x050fe400078e0204 */
[----:B------:R-:W-:Y:S01]  /*e040*/  @P1 IMAD.WIDE.U32 R4, R5, R6, RZ ;  /* 0x0000000605041225 */ /* 0x000fe200078e00ff */
[----:B------:R-:W-:-:S03]  /*e050*/  @P1 SHF.R.S32.HI R7, RZ, 0x1f, R10 ;  /* 0x0000001fff071819 */ /* 0x000fc6000001140a */
[----:B------:R-:W-:Y:S02]  /*e060*/  @P1 IMAD.IADD R5, R5, 0x1, R3 ;  /* 0x0000000105051824 */ /* 0x000fe400078e0203 */
[-C--:B-1----:R-:W-:Y:S02]  /*e070*/  @P1 IMAD R6, R7, R8.reuse, RZ ;  /* 0x0000000807061224 */ /* 0x082fe400078e02ff */
[----:B------:R-:W-:-:S04]  /*e080*/  @P1 IMAD.WIDE.U32 R4, R10, R8, R4 ;  /* 0x000000080a041225 */ /* 0x000fc800078e0004 */
[----:B------:R-:W-:Y:S01]  /*e090*/  @P1 IMAD R3, R10, R9, R6 ;  /* 0x000000090a031224 */ /* 0x000fe200078e0206 */
[----:B------:R-:W-:Y:S01]  /*e0a0*/  @P1 LEA R6, P2, R4, UR4, 0x2 ;  /* 0x0000000404061c11 */ /* 0x000fe2000f8410ff */
[----:B------:R-:W-:-:S03]  /*e0b0*/  IMAD.MOV.U32 R8, RZ, RZ, 0x3f800000 ;  /* 0x3f800000ff087424 */ /* 0x000fc600078e00ff */
[----:B------:R-:W-:Y:S01]  /*e0c0*/  @P1 IADD3 R3, R5, R3, RZ ;  /* 0x0000000305031210 */ /* 0x000fe20007ffe0ff */
[----:B------:R-:W-:-:S03]  /*e0d0*/  IMAD.MOV.U32 R5, RZ, RZ, -0x3ffffff0 ;  /* 0xc0000010ff057424 */ /* 0x000fc600078e00ff */
[----:B------:R-:W-:Y:S01]  /*e0e0*/  @P1 LEA.HI.X R7, R4, UR5, R3, 0x2, P2 ;  /* 0x0000000504071c11 */ /* 0x000fe200090f1403 */
[----:B------:R-:W-:Y:S01]  /*e0f0*/  VIADD R4, R2, 0x80 ;  /* 0x0000008002047836 */ /* 0x000fe20000000000 */
[----:B------:R-:W-:-:S03]  /*e100*/  R2UR UR7, R5 ;  /* 0x00000000050772ca */ /* 0x000fc600000e0000 */
[----:B------:R1:W2:Y:S01]  /*e110*/  @P1 LDG.E R8, desc[UR42][R6.64] ;  /* 0x0000002a06081981 */ /* 0x0002a2000c1e1900 */
[----:B------:R-:W-:Y:S01]  /*e120*/  R2UR UR6, R4 ;  /* 0x00000000040672ca */ /* 0x000fe200000e0000 */
[----:B------:R-:W-:Y:S02]  /*e130*/  VIADD R4, R2, 0x100 ;  /* 0x0000010002047836 */ /* 0x000fe40000000000 */
[----:B------:R-:W-:Y:S01]  /*e140*/  IMAD.MOV.U32 R5, RZ, RZ, -0x3ffffff0 ;  /* 0xc0000010ff057424 */ /* 0x000fe200078e00ff */
[----:B------:R-:W-:Y:S04]  /*e150*/  SHFL.BFLY PT, R3, R20, 0x2, 0x1f ;  /* 0x0c401f0014037f89 */ /* 0x000fe800000e0000 */
[----:B-1----:R-:W1:Y:S05]  /*e160*/  SHFL.BFLY PT, R7, R0, 0x2, 0x1f ;  /* 0x0c401f0000077f89 */ /* 0x002e6a00000e0000 */
[----:B------:R-:W-:Y:S01]  /*e170*/  QGMMA.64x64x32.F32.E4M3.E4M3 R24, R148, gdesc[UR4], R24, gsb0 ;  /* 0x00e0000494187df3 */ /* 0x000fe20008000818 */
[----:B------:R-:W-:Y:S01]  /*e180*/  R2UR UR6, R4 ;  /* 0x00000000040672ca */ /* 0x000fe200000e0000 */
[C---:B------:R-:W-:Y:S01]  /*e190*/  VIADD R4, R2.reuse, 0x180 ;  /* 0x0000018002047836 */ /* 0x040fe20000000000 */
[----:B------:R-:W-:Y:S01]  /*e1a0*/  R2UR UR7, R5 ;  /* 0x00000000050772ca */ /* 0x000fe200000e0000 */
[----:B------:R-:W-:Y:S01]  /*e1b0*/  VIADD R2, R2, 0x200 ;  /* 0x0000020002027836 */ /* 0x000fe20000000000 */
[----:B------:R-:W-:Y:S01]  /*e1c0*/  MOV R5, 0xc0000010 ;  /* 0xc000001000057802 */ /* 0x000fe20000000f00 */
[----:B-1----:R-:W-:-:S01]  /*e1d0*/  FADD.FTZ R7, R7, R0 ;  /* 0x0000000007077221 */ /* 0x002fc20000010000 */
[----:B------:R-:W-:Y:S01]  /*e1e0*/  IMAD.MOV.U32 R0, RZ, RZ, -0x800000 ;  /* 0xff800000ff007424 */ /* 0x000fe200078e00ff */
[----:B------:R-:W-:-:S02]  /*e1f0*/  WARPGROUP.DEPBAR.LE gsb0, 0x0 ;  /* 0x00008000000079c5 */ /* 0x000fc40000010000 */
[----:B------:R-:W-:-:S06]  /*e200*/  WARPGROUP.ARRIVE ;  /* 0x00000000000079c5 */ /* 0x000fcc0000000000 */
[----:B------:R-:W-:Y:S01]  /*e210*/  QGMMA.64x64x32.F32.E4M3.E4M3 R24, R136, gdesc[UR4], R24, gsb0 ;  /* 0x00e0000488187df3 */ /* 0x000fe20008000818 */
[----:B------:R-:W-:Y:S01]  /*e220*/  R2UR UR6, R4 ;  /* 0x00000000040672ca */ /* 0x000fe200000e0000 */
[----:B------:R-:W-:Y:S01]  /*e230*/  FADD.FTZ R4, R3, R20 ;  /* 0x0000001403047221 */ /* 0x000fe20000010000 */
[----:B------:R-:W-:Y:S01]  /*e240*/  R2UR UR7, R5 ;  /* 0x00000000050772ca */ /* 0x000fe200000e0000 */
[----:B------:R-:W-:-:S03]  /*e250*/  IMAD.MOV.U32 R3, RZ, RZ, -0x3ffffff0 ;  /* 0xc0000010ff037424 */ /* 0x000fc600078e00ff */
[----:B------:R-:W1:Y:S02]  /*e260*/  SHFL.BFLY PT, R5, R4, 0x1, 0x1f ;  /* 0x0c201f0004057f89 */ /* 0x000e6400000e0000 */
[----:B-1----:R-:W-:-:S04]  /*e270*/  FADD.FTZ R9, R4, R5 ;  /* 0x0000000504097221 */ /* 0x002fc80000010000 */
[C---:B------:R-:W-:Y:S01]  /*e280*/  FMUL.FTZ R12, R9.reuse, 0.00390625 ;  /* 0x3b800000090c7820 */ /* 0x040fe20000410000 */
[----:B------:R-:W-:-:S04]  /*e290*/  FSETP.NE.FTZ.AND P1, PT, R9, RZ, PT ;  /* 0x000000ff0900720b */ /* 0x000fc80003f35000 */
[----:B------:R-:W-:-:S13]  /*e2a0*/  FSETP.NE.FTZ.AND P2, PT, R12, RZ, PT ;  /* 0x000000ff0c00720b */ /* 0x000fda0003f55000 */
[----:B------:R-:W1:Y:S01]  /*e2b0*/  @P2 MUFU.LG2 R5, R12 ;  /* 0x0000000c00052308 */ /* 0x000e620000000c00 */
[----:B------:R-:W-:Y:S01]  /*e2c0*/  @P2 FMUL.FTZ R4, R58, 0.69314718246459960938 ;  /* 0x3f3172183a042820 */ /* 0x000fe20000410000 */
[----:B-1----:R-:W-:-:S04]  /*e2d0*/  @P2 FMUL.FTZ R5, R5, 0.69314718246459960938 ;  /* 0x3f31721805052820 */ /* 0x002fc80000410000 */
[----:B------:R-:W-:Y:S01]  /*e2e0*/  @P2 FFMA.FTZ R0, R4, R59, R5 ;  /* 0x0000003b04002223 */ /* 0x000fe20000010005 */
[----:B------:R-:W-:Y:S02]  /*e2f0*/  WARPGROUP.DEPBAR.LE gsb0, 0x0 ;  /* 0x00008000000079c5 */ /* 0x000fe40000010000 */
[----:B------:R-:W-:-:S06]  /*e300*/  WARPGROUP.ARRIVE ;  /* 0x00000000000079c5 */ /* 0x000fcc0000000000 */
[----:B------:R-:W-:Y:S01]  /*e310*/  QGMMA.64x64x32.F32.E4M3.E4M3 R24, R140, gdesc[UR4], R24, gsb0 ;  /* 0x00e000048c187df3 */ /* 0x000fe20008000818 */
[----:B------:R-:W-:Y:S02]  /*e320*/  R2UR UR6, R2 ;  /* 0x00000000020672ca */ /* 0x000fe400000e0000 */
[----:B------:R-:W-:Y:S01]  /*e330*/  R2UR UR7, R3 ;  /* 0x00000000030772ca */ /* 0x000fe200000e0000 */
[----:B------:R-:W1:Y:S01]  /*e340*/  SHFL.BFLY PT, R2, R7, 0x1, 0x1f ;  /* 0x0c201f0007027f89 */ /* 0x000e6200000e0000 */
[----:B------:R-:W-:-:S06]  /*e350*/  IMAD.MOV.U32 R3, RZ, RZ, RZ ;  /* 0x000000ffff037224 */ /* 0x000fcc00078e00ff */
[----:B------:R-:W-:Y:S01]  /*e360*/  @P1 MUFU.RCP R3, R9 ;  /* 0x0000000900031308 */ /* 0x000fe20000001000 */
[----:B-1----:R-:W-:-:S01]  /*e370*/  FADD.FTZ R10, R7, R2 ;  /* 0x00000002070a7221 */ /* 0x002fc20000010000 */
[----:B------:R-:W-:Y:S02]  /*e380*/  IMAD.MOV.U32 R7, RZ, RZ, RZ ;  /* 0x000000ffff077224 */ /* 0x000fe400078e00ff */
[----:B------:R-:W-:Y:S02]  /*e390*/  IMAD.MOV.U32 R2, RZ, RZ, -0x800000 ;  /* 0xff800000ff027424 */ /* 0x000fe400078e00ff */
[C---:B------:R-:W-:Y:S01]  /*e3a0*/  FMUL.FTZ R6, R10.reuse, 0.00390625 ;  /* 0x3b8000000a067820 */ /* 0x040fe20000410000 */
[----:B------:R-:W-:-:S04]  /*e3b0*/  FSETP.NE.FTZ.AND P1, PT, R10, RZ, PT ;  /* 0x000000ff0a00720b */ /* 0x000fc80003f35000 */
[----:B------:R-:W-:-:S09]  /*e3c0*/  FSETP.NE.FTZ.AND P3, PT, R6, RZ, PT ;  /* 0x000000ff0600720b */ /* 0x000fd20003f75000 */
[----:B------:R-:W-:Y:S04]  /*e3d0*/  @P1 MUFU.RCP R7, R10 ;  /* 0x0000000a00071308 */ /* 0x000fe80000001000 */
[----:B------:R-:W-:-:S04]  /*e3e0*/  @P3 FMUL.FTZ R58, R58, 0.69314718246459960938 ;  /* 0x3f3172183a3a3820 */ /* 0x000fc80000410000 */
[----:B------:R-:W1:Y:S02]  /*e3f0*/  @P3 MUFU.LG2 R6, R6 ;  /* 0x0000000600063308 */ /* 0x000e640000000c00 */
[----:B-1----:R-:W-:-:S04]  /*e400*/  @P3 FMUL.FTZ R9, R6, 0.69314718246459960938 ;  /* 0x3f31721806093820 */ /* 0x002fc80000410000 */
[----:B------:R-:W-:Y:S01]  /*e410*/  @P3 FFMA.FTZ R2, R58, R60, R9 ;  /* 0x0000003c3a023223 */ /* 0x000fe20000010009 */
[----:B------:R-:W-:Y:S02]  /*e420*/  WARPGROUP.DEPBAR.LE gsb0, 0x0 ;  /* 0x00008000000079c5 */ /* 0x000fe40000010000 */
[----:B------:R-:W-:-:S06]  /*e430*/  WARPGROUP.ARRIVE ;  /* 0x00000000000079c5 */ /* 0x000fcc0000000000 */
[----:B------:R-:W-:Y:S01]  /*e440*/  QGMMA.64x64x32.F32.E4M3.E4M3 R24, R144, gdesc[UR4], R24, gsb0 ;  /* 0x00e0000490187df3 */ /* 0x000fe20008000818 */
[-C--:B--2---:R-:W-:Y:S01]  /*e450*/  FMUL.FTZ R5, R3, R8.reuse ;  /* 0x0000000803057220 */ /* 0x084fe20000410000 */
[----:B------:R-:W-:Y:S01]  /*e460*/  FMUL.FTZ R16, R7, R8 ;  /* 0x0000000807107220 */ /* 0x000fe20000410000 */
[----:B------:R-:W-:Y:S02]  /*e470*/  WARPGROUP.DEPBAR.LE gsb0, 0x0 ;  /* 0x00008000000079c5 */ /* 0x000fe40000010000 */
[----:B------:R-:W-:Y:S05]  /*e480*/  @!P0 BRA `(.L_x_378) ;  /* 0x0000000000048947 */ /* 0x000fea0003800000 */
[----:B------:R-:W-:Y:S01]  /*e490*/  BPT.TRAP 0x1 ;  /* 0x000000040000795c */ /* 0x000fe20000300000 */
.L_x_378:
[----:B------:R-:W2:Y:S01]  /*e4a0*/  LDL.LU R4, [R1+0x10] ;  /* 0x0000100001047983 */ /* 0x000ea20000300800 */
[-C--:B------:R-:W-:Y:S01]  /*e4b0*/  FMUL.FTZ R59, R25, R5.reuse ;  /* 0x00000005193b7220 */ /* 0x080fe20000410000 */
[----:B------:R-:W-:Y:S01]  /*e4c0*/  FMUL.FTZ R61, R24, R5 ;  /* 0x00000005183d7220 */ /* 0x000fe20000410000 */
[----:B------:R-:W-:Y:S01]  /*e4d0*/  IADD3 R3, R11, 0x13260, RZ ;  /* 0x000132600b037810 */ /* 0x000fe20007ffe0ff */
[----:B------:R-:W3:Y:S04]  /*e4e0*/  LDL.LU R25, [R1] ;  /* 0x0000000001197983 */ /* 0x000ee80000300800 */
[----:B------:R-:W4:Y:S01]  /*e4f0*/  LDL.LU R24, [R1+0x38] ;  /* 0x0000380001187983 */ /* 0x000f220000300800 */
[----:B------:R-:W-:-:S05]  /*e500*/  VIADD R157, R157, 0x1 ;  /* 0x000000019d9d7836 */ /* 0x000fca0000000000 */
[----:B------:R-:W-:Y:S01]  /*e510*/  ISETP.NE.AND P0, PT, R157, 0x2, PT ;  /* 0x000000029d00780c */ /* 0x000fe20003f05270 */
        /* <DEDUP_REMOVED lines=23> */
[-C--:B0-----:R-:W-:Y:S01]  /*e690*/  FMUL.FTZ R15, R46, R16.reuse ;  /* 0x000000102e0f7220 */ /* 0x081fe20000410000 */
[-C--:B------:R-:W-:Y:S01]  /*e6a0*/  FMUL.FTZ R11, R47, R16.reuse ;  /* 0x000000102f0b7220 */ /* 0x080fe20000410000 */
[-C--:B------:R-:W-:Y:S01]  /*e6b0*/  FMUL.FTZ R10, R50, R16.reuse ;  /* 0x00000010320a7220 */ /* 0x080fe20000410000 */
[----:B------:R-:W-:Y:S01]  /*e6c0*/  PLOP3.LUT P1, PT, PT, PT, PT, 0x8, 0x0 ;  /* 0x000000000000781c */ /* 0x000fe20003f2e170 */
[-C--:B------:R-:W-:Y:S01]  /*e6d0*/  FMUL.FTZ R6, R51, R16.reuse ;  /* 0x0000001033067220 */ /* 0x080fe20000410000 */
[-C--:B------:R-:W-:Y:S01]  /*e6e0*/  FMUL.FTZ R7, R54, R16.reuse ;  /* 0x0000001036077220 */ /* 0x080fe20000410000 */
[----:B------:R-:W-:Y:S01]  /*e6f0*/  FMUL.FTZ R55, R55, R16 ;  /* 0x0000001037377220 */ /* 0x000fe20000410000 */
[----:B------:R-:W-:-:S02]  /*e700*/  SEL R157, R157, RZ, P0 ;  /* 0x000000ff9d9d7207 */ /* 0x000fc40000000000 */
[----:B--2---:R-:W-:-:S04]  /*e710*/  PRMT R4, R4, 0x654, R3 ;  /* 0x0000065404047816 */ /* 0x004fc80000000003 */
[----:B------:R0:W-:Y:S01]  /*e720*/  SYNCS.ARRIVE.TRANS64.RED.A1T0 RZ, [R4+URZ], RZ ;  /* 0x000000ff04ff79a7 */ /* 0x0001e2000810043f */
[----:B----4-:R-:W-:Y:S01]  /*e730*/  VIADD R24, R24, 0x1 ;  /* 0x0000000118187836 */ /* 0x010fe20000000000 */
[----:B0-----:R-:W-:-:S04]  /*e740*/  SEL R4, RZ, 0x1, P0 ;  /* 0x00000001ff047807 */ /* 0x001fc80000000000 */
[----:B---3--:R-:W-:Y:S01]  /*e750*/  LOP3.LUT R25, R25, R4, RZ, 0x3c, !PT ;  /* 0x0000000419197212 */ /* 0x008fe200078e3cff */
[----:B------:R1:W-:Y:S04]  /*e760*/  STL [R1+0x38], R24 ;  /* 0x0000381801007387 */ /* 0x0003e80000100800 */
[----:B------:R1:W-:Y:S01]  /*e770*/  STL [R1], R25 ;  /* 0x0000001901007387 */ /* 0x0003e20000100800 */
[----:B------:R-:W-:-:S07]  /*e780*/  FMUL.FTZ R3, R53, R5 ;  /* 0x0000000535037220 */ /* 0x000fce0000410000 */
.L_x_326:
[----:B------:R-:W2:Y:S08]  /*e790*/  S2UR UR4, SR_CgaCtaId ;  /* 0x00000000000479c3 */ /* 0x000eb00000008800 */
[----:B------:R-:W-:Y:S01]  /*e7a0*/  BAR.SYNC.DEFER_BLOCKING 0x5, 0x200 ;  /* 0x0148000000007b1d */ /* 0x000fe20000010000 */
[----:B------:R-:W-:-:S05]  /*e7b0*/  MOV R16, 0x400 ;  /* 0x0000040000107802 */ /* 0x000fca0000000f00 */
[----:B------:R-:W-:Y:S01]  /*e7c0*/  BSSY B0, `(.L_x_379) ;  /* 0x00001c6000007945 */ /* 0x000fe20003800000 */
[----:B--2---:R-:W-:-:S05]  /*e7d0*/  IMAD.U32 R4, RZ, RZ, UR4 ;  /* 0x00000004ff047e24 */ /* 0x004fca000f8e00ff */
[----:B------:R2:W-:Y:S01]  /*e7e0*/  STL [R1+0x10], R4 ;  /* 0x0000100401007387 */ /* 0x0005e20000100800 */
[----:B------:R-:W-:-:S05]  /*e7f0*/  LEA R16, R4, R16, 0x18 ;  /* 0x0000001004107211 */ /* 0x000fca00078ec0ff */
[----:B-1---5:R2:W1:Y:S01]  /*e800*/  LDS.128 R24, [R16+0x132d0] ;  /* 0x0132d00010187984 */ /* 0x0224620000000c00 */
[----:B------:R-:W-:Y:S06]  /*e810*/  BAR.ARV 0x4, 0x200 ;  /* 0x0108000000007b1d */ /* 0x000fec0000002000 */
[----:B------:R-:W-:Y:S05]  /*e820*/  @P1 BRA `(.L_x_380) ;  /* 0x0000001000a01947 */ /* 0x000fea0003800000 */
[----:B0-----:R-:W2:Y:S01]  /*e830*/  S2R R35, SR_TID.X ;  /* 0x0000000000237919 */ /* 0x001ea20000002100 */
[----:B------:R-:W-:Y:S01]  /*e840*/  ULDC.64 UR4, c[0x4][0x38] ;  /* 0x01000e0000047ab9 */ /* 0x000fe20000000a00 */
[----:B------:R-:W3:Y:S04]  /*e850*/  LDL R42, [R1+0x54] ;  /* 0x00005400012a7983 */ /* 0x000ee80000100800 */
[----:B------:R-:W4:Y:S04]  /*e860*/  LDL.LU R49, [R1+0x30] ;  /* 0x0000300001317983 */ /* 0x000f280000300800 */
[----:B------:R-:W4:Y:S01]  /*e870*/  LDL.LU R48, [R1+0x34] ;  /* 0x0000340001307983 */ /* 0x000f220000300800 */
[----:B------:R-:W0:Y:S01]  /*e880*/  S2R R39, SR_SWINHI ;  /* 0x0000000000277919 */ /* 0x000e220000002f00 */
[----:B------:R-:W-:-:S02]  /*e890*/  F2FP.BF16.F32.PACK_AB R36, R36, R57 ;  /* 0x000000392424723e */ /* 0x000fc400000010ff */
[----:B------:R-:W-:Y:S01]  /*e8a0*/  F2FP.BF16.F32.PACK_AB R33, R33, R56 ;  /* 0x000000382121723e */ /* 0x000fe200000010ff */
[----:B------:R-:W4:Y:S01]  /*e8b0*/  LDL R46, [R1+0x28] ;  /* 0x00002800012e7983 */ /* 0x000f220000100800 */
[----:B--2---:R-:W-:-:S05]  /*e8c0*/  IMAD.SHL.U32 R4, R35, 0x4, RZ ;  /* 0x0000000423047824 */ /* 0x004fca00078e00ff */
[----:B------:R-:W-:-:S04]  /*e8d0*/  LOP3.LUT R4, R4, 0xc, RZ, 0xc0, !PT ;  /* 0x0000000c04047812 */ /* 0x000fc800078ec0ff */
[----:B------:R-:W-:-:S05]  /*e8e0*/  IADD3 R4, P0, R4, UR4, RZ ;  /* 0x0000000404047c10 */ /* 0x000fca000ff1e0ff */
[----:B------:R-:W-:Y:S01]  /*e8f0*/  IMAD.X R5, RZ, RZ, UR5, P0 ;  /* 0x00000005ff057e24 */ /* 0x000fe200080e06ff */
[----:B------:R-:W-:Y:S01]  /*e900*/  F2FP.BF16.F32.PACK_AB R21, R21, R32 ;  /* 0x000000201515723e */ /* 0x000fe200000010ff */
[----:B------:R-:W-:-:S03]  /*e910*/  ULDC.64 UR4, c[0x0][0xbd8] ;  /* 0x0002f60000047ab9 */ /* 0x000fc60000000a00 */
[----:B-1----:R1:W2:Y:S01]  /*e920*/  LDG.E.CONSTANT R24, desc[UR42][R4.64] ;  /* 0x0000002a04187981 */ /* 0x0022a2000c1e9900 */
[----:B------:R-:W-:Y:S02]  /*e930*/  F2FP.BF16.F32.PACK_AB R20, R13, R20 ;  /* 0x000000140d14723e */ /* 0x000fe400000010ff */
[----:B------:R-:W-:Y:S02]  /*e940*/  F2FP.BF16.F32.PACK_AB R30, R29, R30 ;  /* 0x0000001e1d1e723e */ /* 0x000fe400000010ff */
[----:B------:R-:W-:Y:S02]  /*e950*/  F2FP.BF16.F32.PACK_AB R14, R11, R14 ;  /* 0x0000000e0b0e723e */ /* 0x000fe400000010ff */
[----:B------:R-:W-:Y:S02]  /*e960*/  F2FP.BF16.F32.PACK_AB R7, R7, R10 ;  /* 0x0000000a0707723e */ /* 0x000fe400000010ff */
[----:B------:R-:W-:Y:S02]  /*e970*/  F2FP.BF16.F32.PACK_AB R31, R31, R34 ;  /* 0x000000221f1f723e */ /* 0x000fe400000010ff */
[----:B-1----:R-:W-:-:S02]  /*e980*/  LOP3.LUT P0, R4, R35, 0x3, RZ, 0xc0, !PT ;  /* 0x0000000323047812 */ /* 0x002fc4000780c0ff */
[----:B------:R-:W-:Y:S02]  /*e990*/  F2FP.BF16.F32.PACK_AB R41, R41, R44 ;  /* 0x0000002c2929723e */ /* 0x000fe400000010ff */
[----:B------:R-:W-:Y:S02]  /*e9a0*/  ISETP.EQ.OR P0, PT, R4, 0x3, !P0 ;  /* 0x000000030400780c */ /* 0x000fe40004702670 */
[----:B------:R-:W-:Y:S02]  /*e9b0*/  F2FP.BF16.F32.PACK_AB R40, R37, R40 ;  /* 0x000000282528723e */ /* 0x000fe400000010ff */
[----:B------:R-:W-:Y:S02]  /*e9c0*/  SEL R29, R36, R33, P0 ;  /* 0x00000021241d7207 */ /* 0x000fe40000000000 */
[----:B------:R-:W-:Y:S02]  /*e9d0*/  SEL R36, R33, R36, P0 ;  /* 0x0000002421247207 */ /* 0x000fe40000000000 */
[----:B------:R-:W-:-:S02]  /*e9e0*/  SEL R33, R21, R20, P0 ;  /* 0x0000001415217207 */ /* 0x000fc40000000000 */
[----:B------:R-:W-:Y:S02]  /*e9f0*/  SEL R32, R20, R21, P0 ;  /* 0x0000001514207207 */ /* 0x000fe40000000000 */
[----:B------:R-:W-:Y:S02]  /*ea00*/  MOV R20, R16 ;  /* 0x0000001000147202 */ /* 0x000fe40000000f00 */
[----:B0-----:R-:W-:Y:S02]  /*ea10*/  MOV R21, R39 ;  /* 0x0000002700157202 */ /* 0x001fe40000000f00 */
        /* <DEDUP_REMOVED lines=9> */
[----:B------:R-:W-:Y:S02]  /*eab0*/  F2FP.BF16.F32.PACK_AB R9, R9, R12 ;  /* 0x0000000c0909723e */ /* 0x000fe400000010ff */
[----:B------:R-:W-:Y:S02]  /*eac0*/  F2FP.BF16.F32.PACK_AB R8, R3, R8 ;  /* 0x000000080308723e */ /* 0x000fe400000010ff */
[----:B------:R-:W-:Y:S02]  /*ead0*/  SEL R60, R59, R60, P0 ;  /* 0x0000003c3b3c7207 */ /* 0x000fe40000000000 */
[----:B------:R-:W-:Y:S02]  /*eae0*/  SEL R14, R14, R15, P0 ;  /* 0x0000000f0e0e7207 */ /* 0x000fe40000000000 */
[----:B------:R-:W-:Y:S02]  /*eaf0*/  F2FP.BF16.F32.PACK_AB R6, R55, R6 ;  /* 0x000000063706723e */ /* 0x000fe400000010ff */
[----:B------:R-:W-:-:S02]  /*eb00*/  SEL R35, R9, R8, P0 ;  /* 0x0000000809237207 */ /* 0x000fc40000000000 */
[----:B------:R-:W-:Y:S02]  /*eb10*/  SEL R34, R8, R9, P0 ;  /* 0x0000000908227207 */ /* 0x000fe40000000000 */
[----:B------:R-:W-:Y:S01]  /*eb20*/  SEL R43, R7, R6, P0 ;  /* 0x00000006072b7207 */ /* 0x000fe20000000000 */
[----:B---3--:R-:W-:-:S03]  /*eb30*/  IMAD.WIDE R10, R42, 0x2, R20 ;  /* 0x000000022a0a7825 */ /* 0x008fc600078e0214 */
[C---:B------:R-:W-:Y:S02]  /*eb40*/  IADD3 R47, P1, R10.reuse, 0x60, RZ ;  /* 0x000000600a2f7810 */ /* 0x040fe40007f3e0ff */
[C---:B------:R-:W-:Y:S02]  /*eb50*/  IADD3 R31, P3, R10.reuse, 0x20, RZ ;  /* 0x000000200a1f7810 */ /* 0x040fe40007f7e0ff */
[----:B------:R-:W-:Y:S02]  /*eb60*/  LOP3.LUT R15, R10, 0x380, RZ, 0xc0, !PT ;  /* 0x000003800a0f7812 */ /* 0x000fe400078ec0ff */
[----:B------:R-:W-:Y:S02]  /*eb70*/  LOP3.LUT R4, R31, 0x380, RZ, 0xc0, !PT ;  /* 0x000003801f047812 */ /* 0x000fe400078ec0ff */
[----:B------:R-:W-:Y:S02]  /*eb80*/  LOP3.LUT R12, R47, 0x380, RZ, 0xc0, !PT ;  /* 0x000003802f0c7812 */ /* 0x000fe400078ec0ff */
[----:B------:R-:W-:-:S02]  /*eb90*/  SHF.R.U64 R15, R15, 0x3, RZ ;  /* 0x000000030f0f7819 */ /* 0x000fc400000012ff */
[----:B------:R-:W-:Y:S02]  /*eba0*/  SHF.R.U64 R4, R4, 0x3, RZ ;  /* 0x0000000304047819 */ /* 0x000fe400000012ff */
[----:B------:R-:W-:Y:S02]  /*ebb0*/  SHF.R.U64 R12, R12, 0x3, RZ ;  /* 0x000000030c0c7819 */ /* 0x000fe400000012ff */
[----:B------:R-:W-:Y:S02]  /*ebc0*/  SEL R42, R6, R7, P0 ;  /* 0x00000007062a7207 */ /* 0x000fe40000000000 */
[----:B------:R-:W-:Y:S02]  /*ebd0*/  IADD3 R45, P2, R10, 0x40, RZ ;  /* 0x000000400a2d7810 */ /* 0x000fe40007f5e0ff */
[----:B------:R-:W-:Y:S02]  /*ebe0*/  LOP3.LUT R8, R4, R31, RZ, 0x3c, !PT ;  /* 0x0000001f04087212 */ /* 0x000fe400078e3cff */
[----:B------:R-:W-:-:S02]  /*ebf0*/  LOP3.LUT R10, R15, R10, RZ, 0x3c, !PT ;  /* 0x0000000a0f0a7212 */ /* 0x000fc400078e3cff */
[----:B------:R-:W-:Y:S02]  /*ec00*/  LOP3.LUT R4, R12, R47, RZ, 0x3c, !PT ;  /* 0x0000002f0c047212 */ /* 0x000fe400078e3cff */
[----:B--2---:R-:W-:Y:S01]  /*ec10*/  LOP3.LUT R3, R24, 0x2, RZ, 0x3c, !PT ;  /* 0x0000000218037812 */ /* 0x004fe200078e3cff */
[----:B------:R-:W-:Y:S04]  /*ec20*/  SHFL.IDX PT, R13, R13, R24, 0x1c1f ;  /* 0x001c1f180d0d7589 */ /* 0x000fe800000e0000 */
[----:B------:R-:W0:Y:S04]  /*ec30*/  SHFL.IDX PT, R60, R60, R3, 0x1c1f ;  /* 0x001c1f033c3c7589 */ /* 0x000e2800000e0000 */
[----:B------:R-:W-:Y:S04]  /*ec40*/  SHFL.IDX PT, R37, R37, R24, 0x1c1f ;  /* 0x001c1f1825257589 */ /* 0x000fe800000e0000 */
[----:B------:R-:W1:Y:S04]  /*ec50*/  SHFL.IDX PT, R40, R40, R3, 0x1c1f ;  /* 0x001c1f0328287589 */ /* 0x000e6800000e0000 */
[----:B------:R1:W-:Y:S04]  /*ec60*/  SHFL.IDX PT, R12, R29, R24, 0x1c1f ;  /* 0x001c1f181d0c7589 */ /* 0x0003e800000e0000 */
[----:B------:R-:W2:Y:S04]  /*ec70*/  SHFL.IDX PT, R15, R36, R3, 0x1c1f ;  /* 0x001c1f03240f7589 */ /* 0x000ea800000e0000 */
[----:B------:R-:W-:Y:S04]  /*ec80*/  SHFL.IDX PT, R39, R39, R24, 0x1c1f ;  /* 0x001c1f1827277589 */ /* 0x000fe800000e0000 */
[----:B------:R-:W3:Y:S04]  /*ec90*/  SHFL.IDX PT, R38, R38, R3, 0x1c1f ;  /* 0x001c1f0326267589 */ /* 0x000ee800000e0000 */
[----:B------:R-:W-:Y:S04]  /*eca0*/  SHFL.IDX PT, R33, R33, R24, 0x1c1f ;  /* 0x001c1f1821217589 */ /* 0x000fe800000e0000 */
[----:B------:R-:W4:Y:S04]  /*ecb0*/  SHFL.IDX PT, R32, R32, R3, 0x1c1f ;  /* 0x001c1f0320207589 */ /* 0x000f2800000e0000 */
[----:B------:R-:W-:Y:S04]  /*ecc0*/  SHFL.IDX PT, R41, R41, R24, 0x1c1f ;  /* 0x001c1f1829297589 */ /* 0x000fe800000e0000 */
[----:B------:R-:W4:Y:S04]  /*ecd0*/  SHFL.IDX PT, R36, R14, R3, 0x1c1f ;  /* 0x001c1f030e247589 */ /* 0x000f2800000e0000 */
[----:B------:R-:W-:Y:S04]  /*ece0*/  SHFL.IDX PT, R35, R35, R24, 0x1c1f ;  /* 0x001c1f1823237589 */ /* 0x000fe800000e0000 */
[----:B------:R-:W4:Y:S04]  /*ecf0*/  SHFL.IDX PT, R34, R34, R3, 0x1c1f ;  /* 0x001c1f0322227589 */ /* 0x000f2800000e0000 */
[----:B------:R-:W-:Y:S04]  /*ed00*/  SHFL.IDX PT, R43, R43, R24, 0x1c1f ;  /* 0x001c1f182b2b7589 */ /* 0x000fe800000e0000 */
[----:B------:R-:W4:Y:S01]  /*ed10*/  SHFL.IDX PT, R42, R42, R3, 0x1c1f ;  /* 0x001c1f032a2a7589 */ /* 0x000f2200000e0000 */
[----:B------:R-:W-:Y:S01]  /*ed20*/  LOP3.LUT R6, R45, 0x380, RZ, 0xc0, !PT ;  /* 0x000003802d067812 */ /* 0x000fe200078ec0ff */
[----:B------:R-:W-:-:S03]  /*ed30*/  IMAD.X R5, RZ, RZ, R11, P1 ;  /* 0x000000ffff057224 */ /* 0x000fc600008e060b */
[----:B------:R-:W-:Y:S01]  /*ed40*/  SHF.R.U64 R6, R6, 0x3, RZ ;  /* 0x0000000306067819 */ /* 0x000fe200000012ff */
[----:B------:R-:W-:Y:S01]  /*ed50*/  IMAD.X R9, RZ, RZ, R11, P3 ;  /* 0x000000ffff097224 */ /* 0x000fe200018e060b */
[----:B------:R-:W-:Y:S02]  /*ed60*/  IADD3.X R7, RZ, R11, RZ, P2, !PT ;  /* 0x0000000bff077210 */ /* 0x000fe400017fe4ff */
[----:B------:R-:W-:Y:S02]  /*ed70*/  LOP3.LUT R6, R6, R45, RZ, 0x3c, !PT ;  /* 0x0000002d06067212 */ /* 0x000fe400078e3cff */
[----:B------:R-:W-:Y:S02]  /*ed80*/  MOV R11, R10 ;  /* 0x0000000a000b7202 */ /* 0x000fe40000000f00 */
[----:B0-----:R-:W-:Y:S02]  /*ed90*/  SEL R28, R13, R60, P0 ;  /* 0x0000003c0d1c7207 */ /* 0x001fe40000000000 */
[----:B------:R-:W-:-:S02]  /*eda0*/  SEL R30, R60, R13, P0 ;  /* 0x0000000d3c1e7207 */ /* 0x000fc40000000000 */
[----:B-1----:R-:W-:Y:S02]  /*edb0*/  SEL R29, R37, R40, P0 ;  /* 0x00000028251d7207 */ /* 0x002fe40000000000 */
[----:B------:R-:W-:Y:S01]  /*edc0*/  SEL R31, R40, R37, P0 ;  /* 0x00000025281f7207 */ /* 0x000fe20000000000 */
[----:B------:R-:W-:Y:S01]  /*edd0*/  BAR.SYNC.DEFER_BLOCKING 0x1, 0x180 ;  /* 0x0046000000007b1d */ /* 0x000fe20000010000 */
[----:B------:R-:W-:Y:S02]  /*ede0*/  MOV R40, R6 ;  /* 0x0000000600287202 */ /* 0x000fe40000000f00 */
[----:B------:R-:W-:Y:S02]  /*edf0*/  MOV R37, R4 ;  /* 0x0000000400257202 */ /* 0x000fe40000000f00 */
[----:B------:R-:W-:Y:S02]  /*ee00*/  MOV R44, R8 ;  /* 0x00000008002c7202 */ /* 0x000fe40000000f00 */
[----:B--2---:R-:W-:-:S02]  /*ee10*/  SEL R4, R12, R15, P0 ;  /* 0x0000000f0c047207 */ /* 0x004fc40000000000 */
[----:B------:R-:W-:Y:S02]  /*ee20*/  SEL R6, R15, R12, P0 ;  /* 0x0000000c0f067207 */ /* 0x000fe40000000000 */
[----:B---3--:R-:W-:Y:S02]  /*ee30*/  SEL R5, R39, R38, P0 ;  /* 0x0000002627057207 */ /* 0x008fe40000000000 */
[----:B------:R-:W-:Y:S02]  /*ee40*/  SEL R7, R38, R39, P0 ;  /* 0x0000002726077207 */ /* 0x000fe40000000000 */
[----:B----4-:R-:W-:Y:S02]  /*ee50*/  SEL R8, R33, R32, P0 ;  /* 0x0000002021087207 */ /* 0x010fe40000000000 */
[----:B------:R-:W-:Y:S02]  /*ee60*/  SEL R10, R32, R33, P0 ;  /* 0x00000021200a7207 */ /* 0x000fe40000000000 */
[----:B------:R-:W-:-:S02]  /*ee70*/  SEL R9, R41, R36, P0 ;  /* 0x0000002429097207 */ /* 0x000fc40000000000 */
[----:B------:R-:W-:Y:S01]  /*ee80*/  SEL R12, R35, R34, P0 ;  /* 0x00000022230c7207 */ /* 0x000fe20000000000 */
[----:B------:R0:W-:Y:S01]  /*ee90*/  STSM.16.M88.4 [R11], R28 ;  /* 0x0000001c0b007844 */ /* 0x0001e20000000200 */
[----:B------:R-:W-:Y:S02]  /*eea0*/  SEL R14, R34, R35, P0 ;  /* 0x00000023220e7207 */ /* 0x000fe40000000000 */
[----:B------:R-:W-:Y:S02]  /*eeb0*/  SEL R13, R43, R42, P0 ;  /* 0x0000002a2b0d7207 */ /* 0x000fe40000000000 */
[----:B------:R-:W-:Y:S02]  /*eec0*/  SEL R15, R42, R43, P0 ;  /* 0x0000002b2a0f7207 */ /* 0x000fe40000000000 */
[----:B------:R-:W-:Y:S01]  /*eed0*/  ISETP.NE.U32.AND P1, PT, RZ, UR4, PT ;  /* 0x00000004ff007c0c */ /* 0x000fe2000bf25070 */
[----:B------:R1:W-:Y:S01]  /*eee0*/  STSM.16.M88.4 [R44], R4 ;  /* 0x000000042c007844 */ /* 0x0003e20000000200 */
[----:B0-----:R-:W-:-:S02]  /*eef0*/  SEL R11, R36, R41, P0 ;  /* 0x00000029240b7207 */ /* 0x001fc40000000000 */
[----:B------:R-:W-:Y:S02]  /*ef00*/  IADD3 R30, P2, R49, UR4, RZ ;  /* 0x00000004311e7c10 */ /* 0x000fe4000ff5e0ff */
[----:B------:R-:W-:Y:S01]  /*ef10*/  ISETP.NE.AND.EX P1, PT, RZ, UR5, PT, P1 ;  /* 0x00000005ff007c0c */ /* 0x000fe2000bf25310 */
[----:B------:R1:W-:Y:S01]  /*ef20*/  STSM.16.M88.4 [R40], R8 ;  /* 0x0000000828007844 */ /* 0x0003e20000000200 */
[----:B------:R-:W-:Y:S01]  /*ef30*/  IADD3.X R31, R48, UR5, RZ, P2, !PT ;  /* 0x00000005301f7c10 */ /* 0x000fe200097fe4ff */
[----:B------:R-:W-:Y:S02]  /*ef40*/  ULDC.64 UR4, c[0x0][0xbe0] ;  /* 0x0002f80000047ab9 */ /* 0x000fe40000000a00 */
[----:B------:R1:W-:Y:S01]  /*ef50*/  STSM.16.M88.4 [R37], R12 ;  /* 0x0000000c25007844 */ /* 0x0003e20000000200 */
[----:B------:R-:W-:Y:S01]  /*ef60*/  BAR.SYNC.DEFER_BLOCKING 0x1, 0x180 ;  /* 0x0046000000007b1d */ /* 0x000fe20000010000 */
[----:B------:R-:W-:-:S04]  /*ef70*/  ISETP.NE.U32.AND P0, PT, RZ, UR4, PT ;  /* 0x00000004ff007c0c */ /* 0x000fc8000bf05070 */
[----:B------:R-:W-:Y:S01]  /*ef80*/  ISETP.NE.AND.EX P0, PT, RZ, UR5, PT, P0 ;  /* 0x00000005ff007c0c */ /* 0x000fe2000bf05300 */
[----:B------:R-:W-:-:S12]  /*ef90*/  IMAD.MOV.U32 R3, RZ, RZ, RZ ;  /* 0x000000ffff037224 */ /* 0x000fd800078e00ff */
[----:B------:R-:W-:Y:S01]  /*efa0*/  @P0 IADD3 R28, P2, R49, UR4, RZ ;  /* 0x00000004311c0c10 */ /* 0x000fe2000ff5e0ff */
[----:B------:R-:W-:Y:S02]  /*efb0*/  ULDC UR4, c[0x0][0xa88] ;  /* 0x0002a20000047ab9 */ /* 0x000fe40000000800 */
[----:B------:R-:W-:Y:S01]  /*efc0*/  IMAD.U32 R24, RZ, RZ, UR4 ;  /* 0x00000004ff187e24 */ /* 0x000fe2000f8e00ff */
[----:B------:R-:W-:Y:S01]  /*efd0*/  @P0 IADD3.X R29, R48, UR5, RZ, P2, !PT ;  /* 0x00000005301d0c10 */ /* 0x000fe200097fe4ff */
[----:B------:R-:W2:Y:S04]  /*efe0*/  @P1 LDG.E R3, desc[UR42][R30.64] ;  /* 0x0000002a1e031981 */ /* 0x000ea8000c1e1900 */
[----:B------:R1:W5:Y:S01]  /*eff0*/  @P0 LDG.E R24, desc[UR42][R28.64] ;  /* 0x0000002a1c180981 */ /* 0x000362000c1e1900 */
[----:B------:R-:W-:-:S02]  /*f000*/  SHF.R.S32.HI R38, RZ, 0x1f, R46 ;  /* 0x0000001fff267819 */ /* 0x000fc4000001142e */
[----:B--2---:R-:W-:Y:S01]  /*f010*/  SHF.R.S32.HI R36, RZ, 0x1f, R3 ;  /* 0x0000001fff247819 */ /* 0x004fe20000011403 */
[----:B-1----:R-:W-:Y:S06]  /*f020*/  @P0 BRA `(.L_x_381) ;  /* 0x0000000000100947 */ /* 0x002fec0003800000 */
[----:B------:R-:W-:Y:S05]  /*f030*/  @!P1 BRA `(.L_x_381) ;  /* 0x00000000000c9947 */ /* 0x000fea0003800000 */
[----:B------:R-:W2:Y:S04]  /*f040*/  LDG.E R5, desc[UR42][R30.64] ;  /* 0x0000002a1e057981 */ /* 0x000ea8000c1e1900 */
[----:B-----5:R-:W2:Y:S02]  /*f050*/  LDG.E R24, desc[UR42][R30.64+0x4] ;  /* 0x0000042a1e187981 */ /* 0x020ea4000c1e1900 */
[----:B--2---:R-:W-:-:S07]  /*f060*/  IMAD.IADD R24, R24, 0x1, -R5 ;  /* 0x0000000118187824 */ /* 0x004fce00078e0a05 */
.L_x_381:
[----:B------:R-:W2:Y:S01]  /*f070*/  LDL.LU R10, [R1+0x3c] ;  /* 0x00003c00010a7983 */ /* 0x000ea20000300800 */
[----:B------:R-:W-:Y:S01]  /*f080*/  ULDC.64 UR4, c[0x0][0xb70] ;  /* 0x0002dc0000047ab9 */ /* 0x000fe20000000a00 */
[----:B------:R-:W-:Y:S01]  /*f090*/  IMAD.MOV.U32 R4, RZ, RZ, R3 ;  /* 0x000000ffff047224 */ /* 0x000fe200078e0003 */
[----:B------:R-:W-:Y:S01]  /*f0a0*/  ULDC.64 UR6, c[0x0][0xae0] ;  /* 0x0002b80000067ab9 */ /* 0x000fe20000000a00 */
[----:B------:R-:W3:Y:S04]  /*f0b0*/  LDL.LU R8, [R1+0x20] ;  /* 0x0000200001087983 */ /* 0x000ee80000300800 */
[----:B------:R-:W4:Y:S04]  /*f0c0*/  LDL R9, [R1+0x50] ;  /* 0x0000500001097983 */ /* 0x000f280000100800 */
[----:B------:R-:W4:Y:S04]  /*f0d0*/  LDL.64 R12, [R1+0x8] ;  /* 0x00000800010c7983 */ /* 0x000f280000100a00 */
[----:B------:R-:W4:Y:S04]  /*f0e0*/  LDL R44, [R1+0x2c] ;  /* 0x00002c00012c7983 */ /* 0x000f280000100800 */
[----:B------:R-:W4:Y:S04]  /*f0f0*/  LDL.64 R42, [R1+0x8] ;  /* 0x00000800012a7983 */ /* 0x000f280000100a00 */
[----:B------:R-:W4:Y:S01]  /*f100*/  LDL.LU R40, [R1+0x40] ;  /* 0x0000400001287983 */ /* 0x000f220000300800 */
[----:B------:R-:W-:-:S02]  /*f110*/  IMAD R6, R38, UR4, RZ ;  /* 0x0000000426067c24 */ /* 0x000fc4000f8e02ff */
[----:B------:R-:W-:Y:S02]  /*f120*/  IMAD.MOV.U32 R5, RZ, RZ, R36 ;  /* 0x000000ffff057224 */ /* 0x000fe400078e0024 */
[C---:B------:R-:W-:Y:S02]  /*f130*/  IMAD R7, R46.reuse, UR5, R6 ;  /* 0x000000052e077c24 */ /* 0x040fe4000f8e0206 */
[----:B------:R-:W-:Y:S01]  /*f140*/  IMAD.WIDE.U32 R4, R46, UR4, R4 ;  /* 0x000000042e047c25 */ /* 0x000fe2000f8e0004 */
[----:B------:R-:W-:-:S04]  /*f150*/  ULDC.64 UR4, c[0x0][0xb78] ;  /* 0x0002de0000047ab9 */ /* 0x000fc80000000a00 */
[----:B------:R-:W-:Y:S01]  /*f160*/  IADD3 R5, R5, R7, RZ ;  /* 0x0000000705057210 */ /* 0x000fe20007ffe0ff */
[----:B------:R-:W-:Y:S01]  /*f170*/  BSSY B1, `(.L_x_382) ;  /* 0x0000064000017945 */ /* 0x000fe20003800000 */
[----:B--2---:R-:W-:Y:S02]  /*f180*/  SEL R39, R10, RZ, !P1 ;  /* 0x000000ff0a277207 */ /* 0x004fe40004800000 */
[----:B---3--:R-:W-:-:S03]  /*f190*/  SEL R37, R8, RZ, !P1 ;  /* 0x000000ff08257207 */ /* 0x008fc60004800000 */
[----:B------:R-:W-:Y:S01]  /*f1a0*/  IMAD R6, R39, UR4, RZ ;  /* 0x0000000427067c24 */ /* 0x000fe2000f8e02ff */
[----:B------:R-:W0:Y:S01]  /*f1b0*/  S2R R8, SR_TID.X ;  /* 0x0000000000087919 */ /* 0x000e220000002100 */
[----:B------:R-:W-:-:S04]  /*f1c0*/  IMAD.WIDE.U32 R4, R37, UR4, R4 ;  /* 0x0000000425047c25 */ /* 0x000fc8000f8e0004 */
[----:B------:R-:W-:Y:S01]  /*f1d0*/  IMAD R6, R37, UR5, R6 ;  /* 0x0000000525067c24 */ /* 0x000fe2000f8e0206 */
[----:B------:R-:W-:Y:S01]  /*f1e0*/  ULDC.64 UR4, c[0x0][0xb40] ;  /* 0x0002d00000047ab9 */ /* 0x000fe20000000a00 */
[----:B----4-:R-:W-:Y:S02]  /*f1f0*/  IMAD.MOV.U32 R42, RZ, RZ, R12 ;  /* 0x000000ffff2a7224 */ /* 0x010fe400078e000c */
[----:B------:R-:W-:Y:S02]  /*f200*/  IMAD R11, R40, 0xc0, R9 ;  /* 0x000000c0280b7824 */ /* 0x000fe400078e0209 */
[----:B------:R-:W-:-:S03]  /*f210*/  IMAD R7, R42, 0x40, R44 ;  /* 0x000000402a077824 */ /* 0x000fc600078e022c */
[----:B------:R-:W-:Y:S01]  /*f220*/  IADD3 R4, P1, R11, R4, RZ ;  /* 0x000000040b047210 */ /* 0x000fe20007f3e0ff */
[----:B------:R-:W-:-:S03]  /*f230*/  IMAD.WIDE R20, R7, 0x2, R20 ;  /* 0x0000000207147825 */ /* 0x000fc600078e0214 */
[----:B------:R-:W-:Y:S02]  /*f240*/  LEA R34, P2, R4, UR4, 0x2 ;  /* 0x0000000404227c11 */ /* 0x000fe4000f8410ff */
[C---:B------:R-:W-:Y:S02]  /*f250*/  IADD3 R7, P3, R20.reuse, 0x3000, RZ ;  /* 0x0000300014077810 */ /* 0x040fe40007f7e0ff */
[----:B------:R-:W-:Y:S01]  /*f260*/  LOP3.LUT R15, R20, 0x380, RZ, 0xc0, !PT ;  /* 0x00000380140f7812 */ /* 0x000fe200078ec0ff */
[----:B0-----:R-:W-:Y:S01]  /*f270*/  VIADD R9, R8, 0xffffff80 ;  /* 0xffffff8008097836 */ /* 0x001fe20000000000 */
[----:B------:R-:W-:Y:S02]  /*f280*/  IADD3.X R13, RZ, R21, RZ, P3, !PT ;  /* 0x00000015ff0d7210 */ /* 0x000fe40001ffe4ff */
[----:B------:R-:W-:Y:S02]  /*f290*/  SHF.R.U64 R15, R15, 0x3, RZ ;  /* 0x000000030f0f7819 */ /* 0x000fe400000012ff */
[----:B------:R-:W-:-:S04]  /*f2a0*/  SHF.R.S32.HI R8, RZ, 0x1f, R9 ;  /* 0x0000001fff087819 */ /* 0x000fc80000011409 */
[----:B------:R-:W-:-:S04]  /*f2b0*/  LEA.HI R8, R8, R9, RZ, 0x7 ;  /* 0x0000000908087211 */ /* 0x000fc800078f38ff */
[----:B------:R-:W-:-:S05]  /*f2c0*/  LOP3.LUT R8, R8, 0xffffff80, RZ, 0xc0, !PT ;  /* 0xffffff8008087812 */ /* 0x000fca00078ec0ff */
[----:B------:R-:W-:Y:S01]  /*f2d0*/  IMAD.IADD R8, R9, 0x1, -R8 ;  /* 0x0000000109087824 */ /* 0x000fe200078e0a08 */
[----:B------:R-:W-:-:S04]  /*f2e0*/  SHF.R.S32.HI R9, RZ, 0x1f, R11 ;  /* 0x0000001fff097819 */ /* 0x000fc8000001140b */
[----:B------:R-:W-:Y:S01]  /*f2f0*/  IADD3.X R9, R9, R5, R6, P1, !PT ;  /* 0x0000000509097210 */ /* 0x000fe20000ffe406 */
[C---:B------:R-:W-:Y:S01]  /*f300*/  VIADD R5, R11.reuse, 0x8 ;  /* 0x000000080b057836 */ /* 0x040fe20000000000 */
[----:B------:R-:W-:Y:S02]  /*f310*/  LOP3.LUT P0, RZ, R8, 0x3, RZ, 0xc0, !PT ;  /* 0x0000000308ff7812 */ /* 0x000fe4000780c0ff */
[----:B------:R-:W-:Y:S01]  /*f320*/  LEA.HI.X R35, R4, UR5, R9, 0x2, P2 ;  /* 0x0000000504237c11 */ /* 0x000fe200090f1409 */
[----:B------:R-:W-:Y:S01]  /*f330*/  ULDC.64 UR4, c[0x0][0xaa0] ;  /* 0x0002a80000047ab9 */ /* 0x000fe20000000a00 */
[-C--:B-----5:R-:W-:Y:S02]  /*f340*/  ISETP.GE.OR P1, PT, R11, R24.reuse, P0 ;  /* 0x000000180b00720c */ /* 0x0a0fe40000726670 */
[----:B------:R-:W-:Y:S02]  /*f350*/  ISETP.GE.OR P0, PT, R5, R24, P0 ;  /* 0x000000180500720c */ /* 0x000fe40000706670 */
[----:B------:R-:W-:-:S02]  /*f360*/  IADD3 R11, P2, R20, 0x1800, RZ ;  /* 0x00001800140b7810 */ /* 0x000fc40007f5e0ff */
[----:B------:R-:W-:Y:S02]  /*f370*/  IADD3 R5, P4, R20, 0x4800, RZ ;  /* 0x0000480014057810 */ /* 0x000fe40007f9e0ff */
[----:B------:R-:W-:Y:S01]  /*f380*/  LOP3.LUT R8, R11, 0x380, RZ, 0xc0, !PT ;  /* 0x000003800b087812 */ /* 0x000fe200078ec0ff */
[--C-:B------:R-:W-:Y:S01]  /*f390*/  IMAD.X R9, RZ, RZ, R21.reuse, P2 ;  /* 0x000000ffff097224 */ /* 0x100fe200010e0615 */
[----:B------:R-:W-:Y:S01]  /*f3a0*/  LOP3.LUT R6, R7, 0x380, RZ, 0xc0, !PT ;  /* 0x0000038007067812 */ /* 0x000fe200078ec0ff */
[----:B------:R-:W-:Y:S01]  /*f3b0*/  IMAD.X R29, RZ, RZ, R21, P4 ;  /* 0x000000ffff1d7224 */ /* 0x000fe200020e0615 */
[----:B------:R-:W-:Y:S01]  /*f3c0*/  LOP3.LUT R4, R5, 0x380, RZ, 0xc0, !PT ;  /* 0x0000038005047812 */ /* 0x000fe200078ec0ff */
[----:B------:R0:W-:Y:S01]  /*f3d0*/  @!P1 STG.E desc[UR42][R34.64], R0 ;  /* 0x0000000022009986 */ /* 0x0001e2000c10192a */
[----:B------:R-:W-:Y:S02]  /*f3e0*/  SHF.R.U64 R8, R8, 0x3, RZ ;  /* 0x0000000308087819 */ /* 0x000fe400000012ff */
[----:B------:R-:W-:Y:S01]  /*f3f0*/  SHF.R.U64 R6, R6, 0x3, RZ ;  /* 0x0000000306067819 */ /* 0x000fe200000012ff */
[----:B------:R1:W-:Y:S01]  /*f400*/  @!P0 STG.E desc[UR42][R34.64+0x20], R2 ;  /* 0x0000200222008986 */ /* 0x0003e2000c10192a */
[----:B------:R-:W-:-:S02]  /*f410*/  SHF.R.U64 R4, R4, 0x3, RZ ;  /* 0x0000000304047819 */ /* 0x000fc400000012ff */
[----:B------:R-:W-:Y:S02]  /*f420*/  LOP3.LUT R8, R8, R11, RZ, 0x3c, !PT ;  /* 0x0000000b08087212 */ /* 0x000fe400078e3cff */
[----:B------:R-:W-:Y:S02]  /*f430*/  LOP3.LUT R12, R6, R7, RZ, 0x3c, !PT ;  /* 0x00000007060c7212 */ /* 0x000fe400078e3cff */
[----:B------:R-:W-:Y:S02]  /*f440*/  LOP3.LUT R28, R4, R5, RZ, 0x3c, !PT ;  /* 0x00000005041c7212 */ /* 0x000fe400078e3cff */
[----:B------:R-:W-:Y:S01]  /*f450*/  LOP3.LUT R20, R15, R20, RZ, 0x3c, !PT ;  /* 0x000000140f147212 */ /* 0x000fe200078e3cff */
[----:B------:R-:W5:Y:S01]  /*f460*/  LD.E.128 R8, desc[UR42][R8.64] ;  /* 0x0000002a08087980 */ /* 0x000f62000c101d00 */
[--C-:B------:R-:W-:Y:S01]  /*f470*/  SHF.R.S32.HI R33, RZ, 0x1f, R44.reuse ;  /* 0x0000001fff217819 */ /* 0x100fe2000001142c */
[----:B------:R-:W-:Y:S02]  /*f480*/  IMAD.MOV.U32 R32, RZ, RZ, R44 ;  /* 0x000000ffff207224 */ /* 0x000fe400078e002c */
[----:B------:R2:W5:Y:S01]  /*f490*/  LD.E.128 R4, desc[UR42][R20.64] ;  /* 0x0000002a14047980 */ /* 0x000562000c101d00 */
[----:B------:R-:W-:-:S03]  /*f4a0*/  IMAD R36, R36, UR4, RZ ;  /* 0x0000000424247c24 */ /* 0x000fc6000f8e02ff */
[----:B------:R-:W5:Y:S01]  /*f4b0*/  LD.E.128 R12, desc[UR42][R12.64] ;  /* 0x0000002a0c0c7980 */ /* 0x000f62000c101d00 */
[----:B------:R-:W-:-:S03]  /*f4c0*/  SHF.R.S32.HI R43, RZ, 0x1f, R42 ;  /* 0x0000001fff2b7819 */ /* 0x000fc6000001142a */
[----:B------:R-:W5:Y:S01]  /*f4d0*/  LD.E.128 R28, desc[UR42][R28.64] ;  /* 0x0000002a1c1c7980 */ /* 0x000f62000c101d00 */
[----:B------:R-:W-:Y:S01]  /*f4e0*/  @!PT LDS RZ, [RZ] ;  /* 0x00000000fffff984 */ /* 0x000fe20000000800 */
[----:B------:R-:W-:Y:S01]  /*f4f0*/  @!PT LDS RZ, [RZ] ;  /* 0x00000000fffff984 */ /* 0x000fe20000000800 */
[----:B------:R-:W-:Y:S01]  /*f500*/  @!PT LDS RZ, [RZ] ;  /* 0x00000000fffff984 */ /* 0x000fe20000000800 */
[----:B------:R-:W-:Y:S01]  /*f510*/  @!PT LDS RZ, [RZ] ;  /* 0x00000000fffff984 */ /* 0x000fe20000000800 */
[----:B------:R3:W-:Y:S06]  /*f520*/  MEMBAR.ALL.CTA ;  /* 0x0000000000007992 */ /* 0x0007ec0000008000 */
[----:B---3--:R-:W3:Y:S01]  /*f530*/  FENCE.VIEW.ASYNC.S ;  /* 0x00000000000073c6 */ /* 0x008ee20000000000 */
[----:B------:R-:W-:Y:S01]  /*f540*/  IMAD.WIDE.U32 R32, R3, UR4, R32 ;  /* 0x0000000403207c25 */ /* 0x000fe2000f8e0020 */
[----:B------:R-:W-:-:S03]  /*f550*/  ULDC UR4, c[0x0][0xa8c] ;  /* 0x0002a30000047ab9 */ /* 0x000fc60000000800 */
[----:B------:R-:W-:Y:S01]  /*f560*/  IMAD R3, R3, UR5, R36 ;  /* 0x0000000503037c24 */ /* 0x000fe2000f8e0224 */
[----:B------:R-:W-:Y:S01]  /*f570*/  ISETP.GE.AND P0, PT, R44, UR4, PT ;  /* 0x000000042c007c0c */ /* 0x000fe2000bf06270 */
[C---:B0-----:R-:W-:Y:S01]  /*f580*/  VIADD R0, R42.reuse, 0x30 ;  /* 0x000000302a007836 */ /* 0x041fe20000000000 */
[----:B------:R0:W-:Y:S01]  /*f590*/  STL [R1+0xc], R43 ;  /* 0x00000c2b01007387 */ /* 0x0001e20000100800 */
[----:B--2---:R-:W-:Y:S01]  /*f5a0*/  VIADD R20, R42, 0x60 ;  /* 0x000000602a147836 */ /* 0x004fe20000000000 */
[----:B------:R-:W-:Y:S01]  /*f5b0*/  ULDC.64 UR4, c[0x0][0xae8] ;  /* 0x0002ba0000047ab9 */ /* 0x000fe20000000a00 */
[----:B------:R-:W-:Y:S02]  /*f5c0*/  IMAD R41, R40, -0xc0, R24 ;  /* 0xffffff4028297824 */ /* 0x000fe400078e0218 */
[----:B------:R-:W-:Y:S02]  /*f5d0*/  VIADD R21, R42, 0x90 ;  /* 0x000000902a157836 */ /* 0x000fe40000000000 */
[----:B-1----:R-:W-:-:S02]  /*f5e0*/  IMAD R2, R38, UR6, RZ ;  /* 0x0000000626027c24 */ /* 0x002fc4000f8e02ff */
[----:B------:R-:W-:Y:S01]  /*f5f0*/  IMAD.IADD R33, R33, 0x1, R3 ;  /* 0x0000000121217824 */ /* 0x000fe200078e0203 */
[-C--:B------:R-:W-:Y:S01]  /*f600*/  ISETP.GE.OR P3, PT, R0, R41.reuse, P0 ;  /* 0x000000290000720c */ /* 0x080fe20000766670 */
[----:B------:R-:W-:Y:S01]  /*f610*/  IMAD R35, R46, UR7, R2 ;  /* 0x000000072e237c24 */ /* 0x000fe2000f8e0202 */
[-C--:B------:R-:W-:Y:S02]  /*f620*/  ISETP.GE.OR P1, PT, R20, R41.reuse, P0 ;  /* 0x000000291400720c */ /* 0x080fe40000726670 */
[-C--:B------:R-:W-:Y:S01]  /*f630*/  ISETP.GE.OR P2, PT, R21, R41.reuse, P0 ;  /* 0x000000291500720c */ /* 0x080fe20000746670 */
[----:B------:R-:W-:Y:S01]  /*f640*/  IMAD.WIDE.U32 R2, R46, UR6, R32 ;  /* 0x000000062e027c25 */ /* 0x000fe2000f8e0020 */
[----:B------:R-:W-:-:S03]  /*f650*/  ISETP.GE.OR P0, PT, R42, R41, P0 ;  /* 0x000000292a00720c */ /* 0x000fc60000706670 */
[----:B------:R-:W-:Y:S01]  /*f660*/  VIADD R0, R16, 0x13220 ;  /* 0x0001322010007836 */ /* 0x000fe20000000000 */
[----:B------:R-:W-:Y:S01]  /*f670*/  IADD3 R3, R3, R35, RZ ;  /* 0x0000002303037210 */ /* 0x000fe20007ffe0ff */
[----:B------:R-:W-:-:S03]  /*f680*/  IMAD R20, R39, UR4, RZ ;  /* 0x0000000427147c24 */ /* 0x000fc6000f8e02ff */
[----:B------:R-:W-:Y:S01]  /*f690*/  PRMT R0, RZ, 0x654, R0 ;  /* 0x00000654ff007816 */ /* 0x000fe20000000000 */
[C---:B------:R-:W-:Y:S02]  /*f6a0*/  IMAD R21, R37.reuse, UR5, R20 ;  /* 0x0000000525157c24 */ /* 0x040fe4000f8e0214 */
[----:B------:R-:W-:Y:S01]  /*f6b0*/  IMAD.WIDE.U32 R34, R37, UR4, R2 ;  /* 0x0000000425227c25 */ /* 0x000fe2000f8e0002 */
[----:B---3--:R0:W-:Y:S03]  /*f6c0*/  SYNCS.ARRIVE.TRANS64.RED.A1T0 RZ, [R0+URZ], RZ ;  /* 0x000000ff00ff79a7 */ /* 0x0081e6000810043f */
[----:B------:R-:W-:-:S04]  /*f6d0*/  IMAD.WIDE R32, R40, 0xc0, R42 ;  /* 0x000000c028207825 */ /* 0x000fc800078e022a */
[----:B------:R-:W-:Y:S01]  /*f6e0*/  IMAD.IADD R37, R35, 0x1, R21 ;  /* 0x0000000123257824 */ /* 0x000fe200078e0215 */
[----:B0-----:R-:W-:Y:S06]  /*f6f0*/  @P0 BRA `(.L_x_383) ;  /* 0x00000000002c0947 */ /* 0x001fec0003800000 */
[----:B------:R-:W-:Y:S01]  /*f700*/  ULDC.64 UR4, c[0x0][0xad8] ;  /* 0x0002b60000047ab9 */ /* 0x000fe20000000a00 */
[----:B------:R-:W-:Y:S02]  /*f710*/  IMAD.MOV.U32 R2, RZ, RZ, R34 ;  /* 0x000000ffff027224 */ /* 0x000fe400078e0022 */
        /* <DEDUP_REMOVED lines=8> */
[----:B-----5:R0:W-:Y:S04]  /*f7a0*/  STG.E.128 desc[UR42][R20.64], R4 ;  /* 0x0000000414007986 */ /* 0x0201e8000c101d2a */
.L_x_383:
[----:B------:R-:W-:Y:S05]  /*f7b0*/  BSYNC B1 ;  /* 0x0000000000017941 */ /* 0x000fea0003800000 */
.L_x_382:
[----:B------:R-:W-:Y:S04]  /*f7c0*/  BSSY B1, `(.L_x_384) ;  /* 0x000000f000017945 */ /* 0x000fe80003800000 */
[----:B------:R-:W-:Y:S05]  /*f7d0*/  @P3 BRA `(.L_x_385) ;  /* 0x0000000000343947 */ /* 0x000fea0003800000 */
[----:B0----5:R-:W-:Y:S01]  /*f7e0*/  IADD3 R5, P0, R32, 0x30, RZ ;  /* 0x0000003020057810 */ /* 0x021fe20007f1e0ff */
[----:B------:R-:W-:Y:S01]  /*f7f0*/  ULDC.64 UR4, c[0x0][0xad8] ;  /* 0x0002b60000047ab9 */ /* 0x000fe20000000a00 */
[----:B------:R-:W-:Y:S01]  /*f800*/  MOV R2, R34 ;  /* 0x0000002200027202 */ /* 0x000fe20000000f00 */
        /* <DEDUP_REMOVED lines=10> */
.L_x_385:
[----:B------:R-:W-:Y:S05]  /*f8b0*/  BSYNC B1 ;  /* 0x0000000000017941 */ /* 0x000fea0003800000 */
.L_x_384:
[----:B------:R-:W-:Y:S04]  /*f8c0*/  BSSY B1, `(.L_x_386) ;  /* 0x000000f000017945 */ /* 0x000fe80003800000 */
[----:B------:R-:W-:Y:S05]  /*f8d0*/  @P1 BRA `(.L_x_387) ;  /* 0x0000000000341947 */ /* 0x000fea0003800000 */
[----:B01---5:R-:W-:Y:S01]  /*f8e0*/  IADD3 R5, P0, R32, 0x60, RZ ;  /* 0x0000006020057810 */ /* 0x023fe20007f1e0ff */
        /* <DEDUP_REMOVED lines=12> */
.L_x_387:
[----:B------:R-:W-:Y:S05]  /*f9b0*/  BSYNC B1 ;  /* 0x0000000000017941 */ /* 0x000fea0003800000 */
.L_x_386:
[----:B------:R-:W-:Y:S05]  /*f9c0*/  @P2 BRA `(.L_x_388) ;  /* 0x0000000800942947 */ /* 0x000fea0003800000 */
[----:B012--5:R-:W-:Y:S01]  /*f9d0*/  IADD3 R5, P0, R32, 0x90, RZ ;  /* 0x0000009020057810 */ /* 0x027fe20007f1e0ff */
        /* <DEDUP_REMOVED lines=13> */
.L_x_380:
[----:B--2---:R-:W2:Y:S01]  /*fab0*/  LDL.LU R4, [R1+0x30] ;  /* 0x0000300001047983 */ /* 0x004ea20000300800 */
[----:B------:R-:W-:-:S03]  /*fac0*/  ULDC.64 UR4, c[0x0][0xbd8] ;  /* 0x0002f60000047ab9 */ /* 0x000fc60000000a00 */
[----:B------:R-:W3:Y:S01]  /*fad0*/  LDL.LU R0, [R1+0x34] ;  /* 0x0000340001007983 */ /* 0x000ee20000300800 */
[----:B------:R-:W-:Y:S01]  /*fae0*/  ISETP.NE.U32.AND P0, PT, RZ, UR4, PT ;  /* 0x00000004ff007c0c */ /* 0x000fe2000bf05070 */
[----:B------:R-:W-:-:S03]  /*faf0*/  IMAD.MOV.U32 R7, RZ, RZ, RZ ;  /* 0x000000ffff077224 */ /* 0x000fc600078e00ff */
[----:B------:R-:W-:Y:S02]  /*fb00*/  ISETP.NE.AND.EX P0, PT, RZ, UR5, PT, P0 ;  /* 0x00000005ff007c0c */ /* 0x000fe4000bf05300 */
[----:B--2---:R-:W-:-:S04]  /*fb10*/  IADD3 R2, P1, R4, UR4, RZ ;  /* 0x0000000404027c10 */ /* 0x004fc8000ff3e0ff */
[----:B---3--:R-:W-:Y:S01]  /*fb20*/  IADD3.X R3, R0, UR5, RZ, P1, !PT ;  /* 0x0000000500037c10 */ /* 0x008fe20008ffe4ff */
[----:B------:R-:W-:Y:S02]  /*fb30*/  ULDC.64 UR4, c[0x0][0xbe0] ;  /* 0x0002f80000047ab9 */ /* 0x000fe40000000a00 */
[----:B------:R-:W-:-:S04]  /*fb40*/  ISETP.NE.U32.AND P1, PT, RZ, UR4, PT ;  /* 0x00000004ff007c0c */ /* 0x000fc8000bf25070 */
[----:B------:R2:W5:Y:S01]  /*fb50*/  @P0 LDG.E R7, desc[UR42][R2.64] ;  /* 0x0000002a02070981 */ /* 0x000562000c1e1900 */
[----:B------:R-:W-:Y:S01]  /*fb60*/  ISETP.NE.AND.EX P1, PT, RZ, UR5, PT, P1 ;  /* 0x00000005ff007c0c */ /* 0x000fe2000bf25310 */
[----:B------:R-:W3:-:S12]  /*fb70*/  S2R R6, SR_TID.X ;  /* 0x0000000000067919 */ /* 0x000ed80000002100 */
[----:B------:R-:W-:Y:S01]  /*fb80*/  @P1 IADD3 R4, P2, R4, UR4, RZ ;  /* 0x0000000404041c10 */ /* 0x000fe2000ff5e0ff */
[----:B------:R-:W-:-:S03]  /*fb90*/  ULDC UR4, c[0x0][0xa88] ;  /* 0x0002a20000047ab9 */ /* 0x000fc60000000800 */
[----:B------:R-:W-:Y:S01]  /*fba0*/  @P1 IADD3.X R5, R0, UR5, RZ, P2, !PT ;  /* 0x0000000500051c10 */ /* 0x000fe200097fe4ff */
[----:B------:R-:W-:-:S06]  /*fbb0*/  IMAD.U32 R0, RZ, RZ, UR4 ;  /* 0x00000004ff007e24 */ /* 0x000fcc000f8e00ff */
[----:B------:R2:W5:Y:S01]  /*fbc0*/  @P1 LDG.E R0, desc[UR42][R4.64] ;  /* 0x0000002a04001981 */ /* 0x000562000c1e1900 */
[----:B---3--:R-:W-:-:S05]  /*fbd0*/  VIADD R6, R6, 0xffffff80 ;  /* 0xffffff8006067836 */ /* 0x008fca0000000000 */
[----:B------:R-:W-:Y:S01]  /*fbe0*/  ISETP.GT.AND P2, PT, R6, 0xbf, PT ;  /* 0x000000bf0600780c */ /* 0x000fe20003f44270 */
[----:B--2---:R-:W-:-:S12]  /*fbf0*/  @P1 BRA `(.L_x_389) ;  /* 0x0000000000101947 */ /* 0x004fd80003800000 */
[----:B------:R-:W-:Y:S05]  /*fc00*/  @!P0 BRA `(.L_x_389) ;  /* 0x00000000000c8947 */ /* 0x000fea0003800000 */
[----:B------:R-:W2:Y:S04]  /*fc10*/  LDG.E R5, desc[UR42][R2.64] ;  /* 0x0000002a02057981 */ /* 0x000ea8000c1e1900 */
[----:B-----5:R-:W2:Y:S02]  /*fc20*/  LDG.E R0, desc[UR42][R2.64+0x4] ;  /* 0x0000042a02007981 */ /* 0x020ea4000c1e1900 */
[----:B--2---:R-:W-:-:S07]  /*fc30*/  IADD3 R0, -R5, R0, RZ ;  /* 0x0000000005007210 */ /* 0x004fce0007ffe1ff */
.L_x_389:
[----:B------:R-:W2:Y:S04]  /*fc40*/  LDL.LU R3, [R1+0x20] ;  /* 0x0000200001037983 */ /* 0x000ea80000300800 */
[----:B------:R-:W3:Y:S04]  /*fc50*/  LDL.LU R2, [R1+0x3c] ;  /* 0x00003c0001027983 */ /* 0x000ee80000300800 */
[----:B------:R-:W4:Y:S04]  /*fc60*/  LDL R20, [R1+0x2c] ;  /* 0x00002c0001147983 */ /* 0x000f280000100800 */
[----:B------:R-:W4:Y:S04]  /*fc70*/  LDL R13, [R1+0x28] ;  /* 0x00002800010d7983 */ /* 0x000f280000100800 */
[----:B------:R0:W5:Y:S01]  /*fc80*/  LDL R12, [R1+0x40] ;  /* 0x00004000010c7983 */ /* 0x0001620000100800 */
[----:B------:R-:W-:Y:S01]  /*fc90*/  BSSY B1, `(.L_x_390) ;  /* 0x000001d000017945 */ /* 0x000fe20003800000 */
[----:B-----5:R-:W-:-:S02]  /*fca0*/  SHF.R.S32.HI R6, RZ, 0x1f, R7 ;  /* 0x0000001fff067819 */ /* 0x020fc40000011407 */
[----:B--2---:R-:W-:Y:S02]  /*fcb0*/  SEL R11, R3, RZ, !P0 ;  /* 0x000000ff030b7207 */ /* 0x004fe40004000000 */
[----:B---3--:R-:W-:Y:S02]  /*fcc0*/  SEL R9, R2, RZ, !P0 ;  /* 0x000000ff02097207 */ /* 0x008fe40004000000 */
[----:B----4-:R-:W-:Y:S02]  /*fcd0*/  SHF.R.S32.HI R10, RZ, 0x1f, R20 ;  /* 0x0000001fff0a7819 */ /* 0x010fe40000011414 */
[----:B------:R-:W-:Y:S01]  /*fce0*/  SHF.R.S32.HI R8, RZ, 0x1f, R13 ;  /* 0x0000001fff087819 */ /* 0x000fe2000001140d */
[----:B0-----:R-:W-:Y:S06]  /*fcf0*/  @P2 BRA `(.L_x_391) ;  /* 0x0000000000582947 */ /* 0x001fec0003800000 */
[----:B------:R-:W0:Y:S02]  /*fd00*/  S2R R2, SR_TID.X ;  /* 0x0000000000027919 */ /* 0x000e240000002100 */
[----:B0-----:R-:W-:-:S04]  /*fd10*/  IMAD R2, R12, 0xc0, R2 ;  /* 0x000000c00c027824 */ /* 0x001fc800078e0202 */
[----:B------:R-:W-:-:S05]  /*fd20*/  VIADD R3, R2, 0xffffff80 ;  /* 0xffffff8002037836 */ /* 0x000fca0000000000 */
[----:B------:R-:W-:-:S13]  /*fd30*/  ISETP.GE.AND P0, PT, R3, R0, PT ;  /* 0x000000000300720c */ /* 0x000fda0003f06270 */
[----:B------:R-:W-:Y:S05]  /*fd40*/  @P0 BRA `(.L_x_391) ;  /* 0x0000000000440947 */ /* 0x000fea0003800000 */
[C---:B------:R-:W-:Y:S01]  /*fd50*/  IADD3 R2, P0, R3.reuse, R7, RZ ;  /* 0x0000000703027210 */ /* 0x040fe20007f1e0ff */
[----:B------:R-:W-:Y:S02]  /*fd60*/  ULDC.64 UR4, c[0x0][0xb70] ;  /* 0x0002dc0000047ab9 */ /* 0x000fe40000000a00 */
[----:B------:R-:W-:Y:S01]  /*fd70*/  IMAD R4, R8, UR4, RZ ;  /* 0x0000000408047c24 */ /* 0x000fe2000f8e02ff */
[----:B------:R-:W-:-:S03]  /*fd80*/  LEA.HI.X.SX32 R3, R3, R6, 0x1, P0 ;  /* 0x0000000603037211 */ /* 0x000fc600000f0eff */
[C---:B------:R-:W-:Y:S02]  /*fd90*/  IMAD R5, R13.reuse, UR5, R4 ;  /* 0x000000050d057c24 */ /* 0x040fe4000f8e0204 */
[----:B------:R-:W-:Y:S01]  /*fda0*/  IMAD.WIDE.U32 R2, R13, UR4, R2 ;  /* 0x000000040d027c25 */ /* 0x000fe2000f8e0002 */
[----:B------:R-:W-:-:S03]  /*fdb0*/  ULDC.64 UR4, c[0x0][0xb78] ;  /* 0x0002de0000047ab9 */ /* 0x000fc60000000a00 */
[----:B------:R-:W-:Y:S02]  /*fdc0*/  IMAD R4, R9, UR4, RZ ;  /* 0x0000000409047c24 */ /* 0x000fe4000f8e02ff */
[----:B------:R-:W-:Y:S02]  /*fdd0*/  IMAD.IADD R3, R3, 0x1, R5 ;  /* 0x0000000103037824 */ /* 0x000fe400078e0205 */
[C---:B------:R-:W-:Y:S02]  /*fde0*/  IMAD R5, R11.reuse, UR5, R4 ;  /* 0x000000050b057c24 */ /* 0x040fe4000f8e0204 */
[----:B------:R-:W-:Y:S01]  /*fdf0*/  IMAD.WIDE.U32 R2, R11, UR4, R2 ;  /* 0x000000040b027c25 */ /* 0x000fe2000f8e0002 */
[----:B------:R-:W-:-:S03]  /*fe00*/  ULDC.64 UR4, c[0x0][0xb40] ;  /* 0x0002d00000047ab9 */ /* 0x000fc60000000a00 */
[----:B------:R-:W-:Y:S01]  /*fe10*/  IMAD.IADD R3, R3, 0x1, R5 ;  /* 0x0000000103037824 */ /* 0x000fe200078e0205 */
[----:B------:R-:W-:-:S04]  /*fe20*/  LEA R4, P0, R2, UR4, 0x2 ;  /* 0x0000000402047c11 */ /* 0x000fc8000f8010ff */
[----:B------:R-:W-:Y:S01]  /*fe30*/  LEA.HI.X R5, R2, UR5, R3, 0x2, P0 ;  /* 0x0000000502057c11 */ /* 0x000fe200080f1403 */
[----:B------:R-:W-:-:S05]  /*fe40*/  IMAD.MOV.U32 R3, RZ, RZ, -0x800000 ;  /* 0xff800000ff037424 */ /* 0x000fca00078e00ff */
[----:B------:R0:W-:Y:S03]  /*fe50*/  STG.E desc[UR42][R4.64], R3 ;  /* 0x0000000304007986 */ /* 0x0001e6000c10192a */
.L_x_391:
[----:B------:R-:W-:Y:S05]  /*fe60*/  BSYNC B1 ;  /* 0x0000000000017941 */ /* 0x000fea0003800000 */
.L_x_390:
[----:B------:R-:W2:Y:S01]  /*fe70*/  LDL.64 R14, [R1+0x8] ;  /* 0x00000800010e7983 */ /* 0x000ea20000100a00 */
[----:B------:R-:W-:Y:S01]  /*fe80*/  ULDC.64 UR4, c[0x0][0xaa0] ;  /* 0x0002a80000047ab9 */ /* 0x000fe20000000a00 */
[----:B------:R-:W-:Y:S01]  /*fe90*/  IMAD.MOV.U32 R2, RZ, RZ, R20 ;  /* 0x000000ffff027224 */ /* 0x000fe200078e0014 */
[----:B------:R-:W-:Y:S01]  /*fea0*/  ULDC.64 UR6, c[0x0][0xae0] ;  /* 0x0002b80000067ab9 */ /* 0x000fe20000000a00 */
[----:B0-----:R-:W-:Y:S01]  /*feb0*/  IMAD.MOV.U32 R3, RZ, RZ, R10 ;  /* 0x000000ffff037224 */ /* 0x001fe200078e000a */
[----:B------:R-:W-:Y:S01]  /*fec0*/  BSSY B1, `(.L_x_392) ;  /* 0x0000027000017945 */ /* 0x000fe20003800000 */
[----:B------:R-:W-:Y:S02]  /*fed0*/  IMAD R4, R6, UR4, RZ ;  /* 0x0000000406047c24 */ /* 0x000fe4000f8e02ff */
[C---:B------:R-:W-:Y:S01]  /*fee0*/  IMAD.WIDE.U32 R2, R7.reuse, UR4, R2 ;  /* 0x0000000407027c25 */ /* 0x040fe2000f8e0002 */
[----:B------:R-:W-:Y:S02]  /*fef0*/  ULDC UR4, c[0x0][0xa8c] ;  /* 0x0002a30000047ab9 */ /* 0x000fe40000000800 */
[----:B------:R-:W-:Y:S01]  /*ff00*/  ISETP.GE.AND P0, PT, R20, UR4, PT ;  /* 0x0000000414007c0c */ /* 0x000fe2000bf06270 */
[----:B------:R-:W-:Y:S01]  /*ff10*/  IMAD R7, R7, UR5, R4 ;  /* 0x0000000507077c24 */ /* 0x000fe2000f8e0204 */
[----:B------:R-:W-:Y:S01]  /*ff20*/  ULDC.64 UR4, c[0x0][0xae8] ;  /* 0x0002ba0000047ab9 */ /* 0x000fe20000000a00 */
[----:B------:R-:W-:-:S02]  /*ff30*/  IMAD R6, R12, -0xc0, R0 ;  /* 0xffffff400c067824 */ /* 0x000fc400078e0200 */
[----:B------:R-:W-:Y:S01]  /*ff40*/  IMAD R4, R8, UR6, RZ ;  /* 0x0000000608047c24 */ /* 0x000fe2000f8e02ff */
[----:B------:R-:W-:Y:S01]  /*ff50*/  IADD3 R3, R3, R7, RZ ;  /* 0x0000000703037210 */ /* 0x000fe20007ffe0ff */
[----:B------:R-:W-:Y:S02]  /*ff60*/  IMAD R0, R9, UR4, RZ ;  /* 0x0000000409007c24 */ /* 0x000fe4000f8e02ff */
[C---:B------:R-:W-:Y:S02]  /*ff70*/  IMAD R5, R13.reuse, UR7, R4 ;  /* 0x000000070d057c24 */ /* 0x040fe4000f8e0204 */
[----:B------:R-:W-:-:S04]  /*ff80*/  IMAD.WIDE.U32 R2, R13, UR6, R2 ;  /* 0x000000060d027c25 */ /* 0x000fc8000f8e0002 */
[----:B------:R-:W-:Y:S02]  /*ff90*/  IMAD.IADD R3, R3, 0x1, R5 ;  /* 0x0000000103037824 */ /* 0x000fe400078e0205 */
[C---:B------:R-:W-:Y:S02]  /*ffa0*/  IMAD R9, R11.reuse, UR5, R0 ;  /* 0x000000050b097c24 */ /* 0x040fe4000f8e0200 */
[----:B------:R-:W-:-:S04]  /*ffb0*/  IMAD.WIDE.U32 R4, R11, UR4, R2 ;  /* 0x000000040b047c25 */ /* 0x000fc8000f8e0002 */
[----:B------:R-:W-:Y:S02]  /*ffc0*/  IMAD.IADD R11, R5, 0x1, R9 ;  /* 0x00000001050b7824 */ /* 0x000fe400078e0209 */
[C---:B--2---:R-:W-:Y:S02]  /*ffd0*/  VIADD R7, R14.reuse, 0x30 ;  /* 0x000000300e077836 */ /* 0x044fe40000000000 */
[----:B------:R-:W-:-:S03]  /*ffe0*/  VIADD R13, R14, 0x60 ;  /* 0x000000600e0d7836 */ /* 0x000fc60000000000 */
[-C--:B------:R-:W-:Y:S01]  /*fff0*/  ISETP.GE.OR P3, PT, R7, R6.reuse, P0 ;  /* 0x000000060700720c */ /* 0x080fe20000766670 */
[----:B------:R-:W-:Y:S01]  /*10000*/  VIADD R7, R14, 0x90 ;  /* 0x000000900e077836 */ /* 0x000fe20000000000 */
[----:B------:R-:W-:-:S04]  /*10010*/  ISETP.GE.OR P1, PT, R13, R6, P0 ;  /* 0x000000060d00720c */ /* 0x000fc80000726670 */
[-C--:B------:R-:W-:Y:S02]  /*10020*/  ISETP.GE.OR P2, PT, R7, R6.reuse, P0 ;  /* 0x000000060700720c */ /* 0x080fe40000746670 */
[----:B------:R-:W-:Y:S01]  /*10030*/  ISETP.GE.OR P0, PT, R14, R6, P0 ;  /* 0x000000060e00720c */ /* 0x000fe20000706670 */
[--C-:B------:R-:W-:Y:S01]  /*10040*/  IMAD.MOV.U32 R6, RZ, RZ, R14.reuse ;  /* 0x000000ffff067224 */ /* 0x100fe200078e000e */
[----:B------:R-:W-:-:S03]  /*10050*/  SHF.R.S32.HI R7, RZ, 0x1f, R14 ;  /* 0x0000001fff077819 */ /* 0x000fc6000001140e */
[----:B------:R-:W-:-:S08]  /*10060*/  IMAD.WIDE R6, R12, 0xc0, R6 ;  /* 0x000000c00c067825 */ /* 0x000fd000078e0206 */
[----:B------:R-:W-:Y:S05]  /*10070*/  @P0 BRA `(.L_x_393) ;  /* 0x00000000002c0947 */ /* 0x000fea0003800000 */
        /* <DEDUP_REMOVED lines=11> */
.L_x_393:
[----:B------:R-:W-:Y:S05]  /*10130*/  BSYNC B1 ;  /* 0x0000000000017941 */ /* 0x000fea0003800000 */
.L_x_392:
        /* <DEDUP_REMOVED lines=15> */
.L_x_395:
[----:B------:R-:W-:Y:S05]  /*10230*/  BSYNC B1 ;  /* 0x0000000000017941 */ /* 0x000fea0003800000 */
.L_x_394:
[----:B------:R-:W-:Y:S04]  /*10240*/  BSSY B1, `(.L_x_396) ;  /* 0x000000f000017945 */ /* 0x000fe80003800000 */
[----:B------:R-:W-:Y:S05]  /*10250*/  @P1 BRA `(.L_x_397) ;  /* 0x0000000000341947 */ /* 0x000fea0003800000 */
[----:B0-2---:R-:W-:Y:S01]  /*10260*/  IADD3 R9, P0, R6, 0x60, RZ ;  /* 0x0000006006097810 */ /* 0x005fe20007f1e0ff */
        /* <DEDUP_REMOVED lines=12> */
.L_x_397:
[----:B------:R-:W-:Y:S05]  /*10330*/  BSYNC B1 ;  /* 0x0000000000017941 */ /* 0x000fea0003800000 */
.L_x_396:
        /* <DEDUP_REMOVED lines=14> */
.L_x_388:
[----:B------:R-:W-:Y:S05]  /*10420*/  BSYNC B0 ;  /* 0x0000000000007941 */ /* 0x000fea0003800000 */
.L_x_379:
[----:B------:R-:W-:Y:S02]  /*10430*/  ULDC UR4, c[0x0][0xc14] ;  /* 0x0003050000047ab9 */ /* 0x000fe40000000800 */
[----:B-1----:R-:W-:-:S13]  /*10440*/  ISETP.GE.AND P0, PT, R27, UR4, PT ;  /* 0x000000041b007c0c */ /* 0x002fda000bf06270 */
[----:B------:R-:W-:Y:S05]  /*10450*/  @!P0 BRA `(.L_x_398) ;  /* 0xffffff0800fc8947 */ /* 0x000fea000383ffff */
[----:B------:R-:W-:Y:S05]  /*10460*/  BRA `(.L_x_285) ;  /* 0x0000004c00f47947 */ /* 0x000fea0003800000 */
.L_x_283:
[----:B------:R-:W-:-:S08]  /*10470*/  NOP ;  /* 0x0000000000007918 */ /* 0x000fd00000000000 */
[----:B------:R-:W0:-:S00]  /*10480*/  USETMAXREG.DEALLOC.CTAPOOL 0x20 ;  /* 0x00000020000079c8 */ /* 0x000e0000080e0500 */
[----:B0-----:R-:W-:Y:S02]  /*10490*/  LOP3.LUT R0, R0, 0x3, RZ, 0xc0, !PT ;  /* 0x0000000300007812 */ /* 0x001fe400078ec0ff */
[----:B------:R-:W-:-:S04]  /*104a0*/  LOP3.LUT R22, R22, 0xfffffffd, RZ, 0xc0, !PT ;  /* 0xfffffffd16167812 */ /* 0x000fc800078ec0ff */
[----:B------:R-:W0:Y:S02]  /*104b0*/  SHFL.IDX PT, R0, R0, RZ, 0x1f ;  /* 0x00001fff00007589 */ /* 0x000e2400000e0000 */
[----:B0-----:R-:W-:Y:S01]  /*104c0*/  ISETP.NE.AND P0, PT, R0, RZ, PT ;  /* 0x000000ff0000720c */ /* 0x001fe20003f05270 */
[----:B------:R-:W-:-:S12]  /*104d0*/  IMAD.MOV.U32 R0, RZ, RZ, RZ ;  /* 0x000000ffff007224 */ /* 0x000fd800078e00ff */
[----:B------:R-:W-:Y:S01]  /*104e0*/  @P0 LOP3.LUT R22, R22, 0x2, RZ, 0xfc, !PT ;  /* 0x0000000216160812 */ /* 0x000fe200078efcff */
[----:B------:R-:W-:Y:S06]  /*104f0*/  @!P0 BRA `(.L_x_399) ;  /* 0x00000000001c8947 */ /* 0x000fec0003800000 */
[----:B------:R-:W0:Y:S08]  /*10500*/  S2UR UR5, SR_CgaCtaId ;  /* 0x00000000000579c3 */ /* 0x000e300000008800 */
[----:B------:R-:W-:Y:S06]  /*10510*/  BAR.SYNC.DEFER_BLOCKING 0x5, 0x200 ;  /* 0x0148000000007b1d */ /* 0x000fec0000010000 */
[----:B------:R-:W-:-:S02]  /*10520*/  UMOV UR4, 0x400 ;  /* 0x0000040000047882 */ /* 0x000fc40000000000 */
[----:B0-----:R-:W-:-:S09]  /*10530*/  ULEA UR4, UR5, UR4, 0x18 ;  /* 0x0000000405047291 */ /* 0x001fd2000f8ec03f */
[----:B------:R-:W0:Y:S01]  /*10540*/  LDS.128 R16, [UR4+0x132d0] ;  /* 0x0132d004ff107984 */ /* 0x000e220008000c00 */
[----:B------:R-:W-:Y:S06]  /*10550*/  BAR.ARV 0x4, 0x200 ;  /* 0x0108000000007b1d */ /* 0x000fec0000002000 */
[----:B------:R-:W-:Y:S05]  /*10560*/  BRA `(.L_x_400) ;  /* 0x0000000800007947 */ /* 0x000fea0003800000 */
.L_x_399:
[----:B------:R-:W0:Y:S01]  /*10570*/  S2R R2, SR_TID.X ;  /* 0x0000000000027919 */ /* 0x000e220000002100 */
[----:B------:R-:W-:Y:S01]  /*10580*/  ULDC UR4, c[0x0][0xc14] ;  /* 0x0003050000047ab9 */ /* 0x000fe20000000800 */
[----:B------:R-:W1:Y:S01]  /*10590*/  S2UR UR6, SR_CTAID.X ;  /* 0x00000000000679c3 */ /* 0x000e620000002500 */
[----:B------:R-:W-:Y:S01]  /*105a0*/  ULDC UR5, c[0x0][0xc10] ;  /* 0x0003040000057ab9 */ /* 0x000fe20000000800 */
        /* <DEDUP_REMOVED lines=28> */
[----:B------:R-:W0:Y:S02]  /*10770*/  SHFL.IDX PT, R4, R7, 0x1f, 0x1f ;  /* 0x03e01f0007047f89 */ /* 0x000e2400000e0000 */
[----:B0-----:R-:W-:-:S04]  /*10780*/  IMAD R4, R4, UR5, RZ ;  /* 0x0000000504047c24 */ /* 0x001fc8000f8e02ff */
[----:B------:R-:W-:Y:S01]  /*10790*/  IMAD.MOV.U32 R3, RZ, RZ, R4 ;  /* 0x000000ffff037224 */ /* 0x000fe200078e0004 */
[----:B-1----:R-:W-:-:S13]  /*107a0*/  ISETP.GT.AND P6, PT, R4, UR6, PT ;  /* 0x0000000604007c0c */ /* 0x002fda000bfc4270 */
[----:B------:R-:W-:Y:S05]  /*107b0*/  @P6 BRA `(.L_x_401) ;  /* 0x00000000009c6947 */ /* 0x000fea0003800000 */
[----:B------:R-:W0:Y:S01]  /*107c0*/  LDC R6, c[0x0][0xc14] ;  /* 0x00030500ff067b82 */ /* 0x000e220000000800 */
[----:B------:R-:W-:Y:S01]  /*107d0*/  IMAD.MOV.U32 R4, RZ, RZ, R3 ;  /* 0x000000ffff047224 */ /* 0x000fe200078e0003 */
[----:B------:R-:W-:Y:S01]  /*107e0*/  UMOV UR4, URZ ;  /* 0x0000003f00047c82 */ /* 0x000fe20008000000 */
[----:B------:R-:W-:Y:S01]  /*107f0*/  ULDC UR7, c[0x0][0xc14] ;  /* 0x0003050000077ab9 */ /* 0x000fe20000000800 */
[----:B------:R-:W-:-:S05]  /*10800*/  ULDC UR5, c[0x0][0xc10] ;  /* 0x0003040000057ab9 */ /* 0x000fca0000000800 */
.L_x_405:
[----:B------:R-:W-:Y:S01]  /*10810*/  UIADD3 UR4, UR4, 0x1f, URZ ;  /* 0x0000001f04047890 */ /* 0x000fe2000fffe03f */
[----:B------:R-:W-:-:S05]  /*10820*/  IMAD.U32 R19, RZ, RZ, UR7 ;  /* 0x00000007ff137e24 */ /* 0x000fca000f8e00ff */
[----:B0-----:R-:W-:-:S13]  /*10830*/  ISETP.LE.AND P6, PT, R6, UR4, PT ;  /* 0x0000000406007c0c */ /* 0x001fda000bfc3270 */
[----:B------:R-:W-:Y:S05]  /*10840*/  @P6 BRA `(.L_x_402) ;  /* 0x0000000400246947 */ /* 0x000fea0003800000 */
[----:B------:R-:W-:Y:S01]  /*10850*/  VIADD R7, R5, UR4 ;  /* 0x0000000405077c36 */ /* 0x000fe20008000000 */
[----:B------:R-:W-:Y:S01]  /*10860*/  BSSY B0, `(.L_x_403) ;  /* 0x0000007000007945 */ /* 0x000fe20003800000 */
[----:B------:R-:W-:-:S03]  /*10870*/  IMAD.MOV.U32 R0, RZ, RZ, RZ ;  /* 0x000000ffff007224 */ /* 0x000fc600078e00ff */
[----:B------:R-:W-:-:S13]  /*10880*/  ISETP.GE.OR P6, PT, R7, R6, !P0 ;  /* 0x000000060700720c */ /* 0x000fda00047c6670 */
[----:B------:R-:W-:Y:S05]  /*10890*/  @P6 BRA `(.L_x_404) ;  /* 0x00000000000c6947 */ /* 0x000fea0003800000 */
[----:B------:R-:W0:Y:S02]  /*108a0*/  LDC.64 R2, c[0x0][0xc58] ;  /* 0x00031600ff027b82 */ /* 0x000e240000000a00 */
[----:B0-----:R-:W-:-:S05]  /*108b0*/  IMAD.WIDE R2, R7, 0x4, R2 ;  /* 0x0000000407027825 */ /* 0x001fca00078e0202 */
[----:B------:R0:W5:Y:S02]  /*108c0*/  LDG.E R0, desc[UR42][R2.64] ;  /* 0x0000002a02007981 */ /* 0x000164000c1e1900 */
.L_x_404:
[----:B------:R-:W-:Y:S05]  /*108d0*/  BSYNC B0 ;  /* 0x0000000000007941 */ /* 0x000fea0003800000 */
.L_x_403:
        /* <DEDUP_REMOVED lines=17> */
[----:B------:R-:W-:-:S05]  /*109f0*/  IMAD.IADD R4, R3, 0x1, R4 ;  /* 0x0000000103047824 */ /* 0x000fca00078e0204 */
[----:B------:R-:W-:-:S13]  /*10a00*/  ISETP.GT.AND P6, PT, R4, UR6, PT ;  /* 0x0000000604007c0c */ /* 0x000fda000bfc4270 */
[----:B------:R-:W-:Y:S05]  /*10a10*/  @!P6 BRA `(.L_x_405) ;  /* 0xfffffffc007ce947 */ /* 0x000fea000383ffff */
[----:B------:R-:W-:-:S07]  /*10a20*/  IMAD.MOV.U32 R7, RZ, RZ, R9 ;  /* 0x000000ffff077224 */ /* 0x000fce00078e0009 */
.L_x_401:
[----:B------:R-:W-:-:S04]  /*10a30*/  IMAD.IADD R9, R4, 0x1, -R3 ;  /* 0x0000000104097824 */ /* 0x000fc800078e0a03 */
[----:B------:R-:W-:-:S05]  /*10a40*/  IMAD R2, R7, UR5, R9 ;  /* 0x0000000507027c24 */ /* 0x000fca000f8e0209 */
[----:B------:R-:W-:-:S13]  /*10a50*/  ISETP.GT.AND P0, PT, R2, UR6, PT ;  /* 0x0000000602007c0c */ /* 0x000fda000bf04270 */
[----:B------:R-:W-:-:S04]  /*10a60*/  VOTE.ANY R6, PT, !P0 ;  /* 0x0000000000067806 */ /* 0x000fc800040e0100 */
[----:B------:R-:W0:Y:S01]  /*10a70*/  POPC R19, R6 ;  /* 0x0000000600137309 */ /* 0x000e220000000000 */
[----:B------:R-:W-:Y:S01]  /*10a80*/  ISETP.NE.AND P0, PT, R6, RZ, PT ;  /* 0x000000ff0600720c */ /* 0x000fe20003f05270 */
[----:B0-----:R-:W0:Y:S02]  /*10a90*/  SHFL.IDX PT, R0, R0, R19, 0x1f ;  /* 0x00001f1300007589 */ /* 0x001e2400000e0000 */
[----:B0-----:R-:W-:-:S04]  /*10aa0*/  IABS R4, R0 ;  /* 0x0000000000047213 */ /* 0x001fc80000000000 */
[----:B------:R-:W0:Y:S08]  /*10ab0*/  I2F.RP R8, R4 ;  /* 0x0000000400087306 */ /* 0x000e300000209400 */
[----:B0-----:R-:W0:Y:S02]  /*10ac0*/  MUFU.RCP R8, R8 ;  /* 0x0000000800087308 */ /* 0x001e240000001000 */
[----:B0-----:R-:W-:-:S06]  /*10ad0*/  IADD3 R2, R8, 0xffffffe, RZ ;  /* 0x0ffffffe08027810 */ /* 0x001fcc0007ffe0ff */
[----:B------:R0:W1:Y:S01]  /*10ae0*/  F2I.FTZ.U32.TRUNC.NTZ R3, R2 ;  /* 0x0000000200037305 */ /* 0x000062000021f000 */
[----:B------:R-:W-:Y:S05]  /*10af0*/  @!P0 BRA `(.L_x_406) ;  /* 0x0000000000088947 */ /* 0x000fea0003800000 */
[----:B------:R-:W-:-:S06]  /*10b00*/  VIADD R16, R19, 0xffffffff ;  /* 0xffffffff13107836 */ /* 0x000fcc0000000000 */
[----:B------:R2:W3:Y:S02]  /*10b10*/  SHFL.IDX PT, R16, R7, R16, 0x1f ;  /* 0x00001f1007107589 */ /* 0x0004e400000e0000 */
.L_x_406:
[----:B---3--:R-:W-:Y:S01]  /*10b20*/  IMAD R16, R16, UR5, R9 ;  /* 0x0000000510107c24 */ /* 0x008fe2000f8e0209 */
[----:B0-----:R-:W-:Y:S01]  /*10b30*/  IABS R2, R0 ;  /* 0x0000000000027213 */ /* 0x001fe20000000000 */
[----:B-12---:R-:W-:Y:S02]  /*10b40*/  IMAD.MOV R7, RZ, RZ, -R3 ;  /* 0x000000ffff077224 */ /* 0x006fe400078e0a03 */
[----:B------:R-:W-:Y:S01]  /*10b50*/  VIADD R19, R19, UR4 ;  /* 0x0000000413137c36 */ /* 0x000fe20008000000 */
[----:B------:R-:W-:Y:S01]  /*10b60*/  IADD3 R9, -R16, UR6, RZ ;  /* 0x0000000610097c10 */ /* 0x000fe2000fffe1ff */
[----:B------:R-:W-:Y:S02]  /*10b70*/  IMAD.MOV R8, RZ, RZ, -R2 ;  /* 0x000000ffff087224 */ /* 0x000fe400078e0a02 */
[----:B------:R-:W-:Y:S01]  /*10b80*/  IMAD R7, R7, R4, RZ ;  /* 0x0000000407077224 */ /* 0x000fe200078e02ff */
[----:B------:R-:W-:Y:S01]  /*10b90*/  IABS R6, R9 ;  /* 0x0000000900067213 */ /* 0x000fe20000000000 */
[----:B------:R-:W-:-:S04]  /*10ba0*/  IMAD.MOV.U32 R2, RZ, RZ, RZ ;  /* 0x000000ffff027224 */ /* 0x000fc800078e00ff */
[----:B------:R-:W-:-:S04]  /*10bb0*/  IMAD.HI.U32 R2, R3, R7, R2 ;  /* 0x0000000703027227 */ /* 0x000fc800078e0002 */
[----:B------:R-:W-:Y:S02]  /*10bc0*/  IMAD.MOV.U32 R3, RZ, RZ, R6 ;  /* 0x000000ffff037224 */ /* 0x000fe400078e0006 */
[----:B------:R-:W-:Y:S02]  /*10bd0*/  IMAD.MOV.U32 R6, RZ, RZ, R8 ;  /* 0x000000ffff067224 */ /* 0x000fe400078e0008 */
[----:B------:R-:W-:-:S04]  /*10be0*/  IMAD.HI.U32 R2, R2, R3, RZ ;  /* 0x0000000302027227 */ /* 0x000fc800078e00ff */
[----:B------:R-:W-:-:S05]  /*10bf0*/  IMAD R3, R2, R6, R3 ;  /* 0x0000000602037224 */ /* 0x000fca00078e0203 */
[----:B------:R-:W-:-:S13]  /*10c00*/  ISETP.GT.U32.AND P1, PT, R4, R3, PT ;  /* 0x000000030400720c */ /* 0x000fda0003f24070 */
[-C--:B------:R-:W-:Y:S01]  /*10c10*/  @!P1 IADD3 R3, R3, -R4.reuse, RZ ;  /* 0x8000000403039210 */ /* 0x080fe20007ffe0ff */
[----:B------:R-:W-:Y:S01]  /*10c20*/  @!P1 VIADD R2, R2, 0x1 ;  /* 0x0000000102029836 */ /* 0x000fe20000000000 */
[----:B------:R-:W-:Y:S02]  /*10c30*/  ISETP.NE.AND P1, PT, R0, RZ, PT ;  /* 0x000000ff0000720c */ /* 0x000fe40003f25270 */
[----:B------:R-:W-:Y:S02]  /*10c40*/  ISETP.GE.U32.AND P0, PT, R3, R4, PT ;  /* 0x000000040300720c */ /* 0x000fe40003f06070 */
[----:B------:R-:W-:-:S04]  /*10c50*/  LOP3.LUT R3, R9, R0, RZ, 0x3c, !PT ;  /* 0x0000000009037212 */ /* 0x000fc800078e3cff */
[----:B------:R-:W-:-:S07]  /*10c60*/  ISETP.GE.AND P2, PT, R3, RZ, PT ;  /* 0x000000ff0300720c */ /* 0x000fce0003f46270 */
[----:B------:R-:W-:-:S06]  /*10c70*/  @P0 VIADD R2, R2, 0x1 ;  /* 0x0000000102020836 */ /* 0x000fcc0000000000 */
[----:B------:R-:W-:Y:S01]  /*10c80*/  @!P2 IMAD.MOV R2, RZ, RZ, -R2 ;  /* 0x000000ffff02a224 */ /* 0x000fe200078e0a02 */
[----:B------:R-:W-:-:S05]  /*10c90*/  @!P1 LOP3.LUT R2, RZ, R0, RZ, 0x33, !PT ;  /* 0x00000000ff029212 */ /* 0x000fca00078e33ff */
[--C-:B------:R-:W-:Y:S02]  /*10ca0*/  IMAD.MOV R17, RZ, RZ, -R2.reuse ;  /* 0x000000ffff117224 */ /* 0x100fe400078e0a02 */
[----:B------:R-:W-:Y:S02]  /*10cb0*/  IMAD.MOV.U32 R18, RZ, RZ, R2 ;  /* 0x000000ffff127224 */ /* 0x000fe400078e0002 */
[----:B------:R-:W-:Y:S01]  /*10cc0*/  IMAD R17, R0, R17, R9 ;  /* 0x0000001100117224 */ /* 0x000fe200078e0209 */
[----:B------:R-:W-:Y:S06]  /*10cd0*/  BRA `(.L_x_407) ;  /* 0x00000000000c7947 */ /* 0x000fec0003800000 */
.L_x_402:
[----:B------:R-:W-:Y:S01]  /*10ce0*/  MOV R17, RZ ;  /* 0x000000ff00117202 */ /* 0x000fe20000000f00 */
[----:B------:R-:W-:Y:S02]  /*10cf0*/  IMAD.U32 R16, RZ, RZ, UR6 ;  /* 0x00000006ff107e24 */ /* 0x000fe4000f8e00ff */
[----:B------:R-:W-:-:S07]  /*10d00*/  IMAD.MOV.U32 R18, RZ, RZ, RZ ;  /* 0x000000ffff127224 */ /* 0x000fce00078e00ff */
.L_x_407:
[----:B------:R-:W-:-:S13]  /*10d10*/  ISETP.NE.AND P0, PT, R5, RZ, PT ;  /* 0x000000ff0500720c */ /* 0x000fda0003f05270 */
[----:B------:R-:W0:Y:S01]  /*10d20*/  @!P0 S2R R3, SR_CgaCtaId ;  /* 0x0000000000038919 */ /* 0x000e220000008800 */
[----:B------:R-:W-:-:S04]  /*10d30*/  @!P0 MOV R0, 0x400 ;  /* 0x0000040000008802 */ /* 0x000fc80000000f00 */
[----:B0-----:R-:W-:-:S05]  /*10d40*/  @!P0 LEA R0, R3, R0, 0x18 ;  /* 0x0000000003008211 */ /* 0x001fca00078ec0ff */
[----:B------:R1:W-:Y:S01]  /*10d50*/  @!P0 STS.128 [R0+0x132d0], R16 ;  /* 0x0132d01000008388 */ /* 0x0003e20000000c00 */
[----:B------:R-:W-:Y:S06]  /*10d60*/  BAR.ARV 0x5, 0x200 ;  /* 0x0148000000007b1d */ /* 0x000fec0000002000 */
.L_x_400:
[----:B------:R2:W-:Y:S01]  /*10d70*/  STL [R1+0x1c], RZ ;  /* 0x00001cff01007387 */ /* 0x0005e20000100800 */
[----:B------:R-:W-:Y:S01]  /*10d80*/  ULDC UR4, c[0x0][0xc14] ;  /* 0x0003050000047ab9 */ /* 0x000fe20000000800 */
[----:B------:R-:W-:Y:S01]  /*10d90*/  IMAD.MOV.U32 R25, RZ, RZ, 0x1 ;  /* 0x00000001ff197424 */ /* 0x000fe200078e00ff */
[----:B0-----:R-:W-:Y:S01]  /*10da0*/  ISETP.GE.AND P0, PT, R19, UR4, PT ;  /* 0x0000000413007c0c */ /* 0x001fe2000bf06270 */
[----:B------:R-:W-:-:S12]  /*10db0*/  IMAD.MOV.U32 R23, RZ, RZ, RZ ;  /* 0x000000ffff177224 */ /* 0x000fd800078e00ff */
[----:B--2---:R-:W-:Y:S05]  /*10dc0*/  @P0 BRA `(.L_x_408) ;  /* 0x0000004000a40947 */ /* 0x004fea0003800000 */
[----:B-1----:R-:W0:Y:S01]  /*10dd0*/  S2R R0, SR_TID.X ;  /* 0x0000000000007919 */ /* 0x002e220000002100 */
[----:B------:R-:W-:Y:S01]  /*10de0*/  BSSY B7, `(.L_x_408) ;  /* 0x0000427000077945 */ /* 0x000fe20003800000 */
[----:B------:R-:W-:Y:S01]  /*10df0*/  IMAD.MOV.U32 R26, RZ, RZ, 0x1 ;  /* 0x00000001ff1a7424 */ /* 0x000fe200078e00ff */
[----:B------:R-:W-:Y:S01]  /*10e00*/  ULOP3.LUT UR36, UR37, 0x1, URZ, 0xfc, !UPT ;  /* 0x0000000125247892 */ /* 0x000fe2000f8efc3f */
[----:B------:R-:W1:Y:S01]  /*10e10*/  S2R R8, SR_TID.X ;  /* 0x0000000000087919 */ /* 0x000e620000002100 */
[----:B------:R-:W-:Y:S01]  /*10e20*/  IMAD.MOV.U32 R24, RZ, RZ, RZ ;  /* 0x000000ffff187224 */ /* 0x000fe200078e00ff */
[----:B------:R-:W-:Y:S01]  /*10e30*/  ULOP3.LUT UR39, UR37, 0x2, URZ, 0xfc, !UPT ;  /* 0x0000000225277892 */ /* 0x000fe2000f8efc3f */
[----:B------:R-:W-:Y:S01]  /*10e40*/  IMAD.MOV.U32 R23, RZ, RZ, RZ ;  /* 0x000000ffff177224 */ /* 0x000fe200078e00ff */
[----:B------:R-:W-:Y:S01]  /*10e50*/  ULDC UR38, c[0x0][0xc] ;  /* 0x0000030000267ab9 */ /* 0x000fe20000000800 */
[----:B------:R-:W-:Y:S01]  /*10e60*/  IMAD.MOV.U32 R25, RZ, RZ, 0x1 ;  /* 0x00000001ff197424 */ /* 0x000fe200078e00ff */
[----:B------:R-:W-:Y:S01]  /*10e70*/  ULDC.64 UR40, c[0x0][0x198] ;  /* 0x0000660000287ab9 */ /* 0x000fe20000000a00 */
[----:B0-----:R-:W-:Y:S01]  /*10e80*/  LOP3.LUT R2, R0, 0x7f, RZ, 0xc0, !PT ;  /* 0x0000007f00027812 */ /* 0x001fe200078ec0ff */
[----:B-1----:R-:W-:Y:S01]  /*10e90*/  IMAD.SHL.U32 R0, R8, 0x40, RZ ;  /* 0x0000004008007824 */ /* 0x002fe200078e00ff */
[----:B------:R-:W-:-:S03]  /*10ea0*/  SHF.R.U32.HI R3, RZ, 0x1, R8 ;  /* 0x00000001ff037819 */ /* 0x000fc60000011608 */
[----:B------:R-:W-:Y:S01]  /*10eb0*/  IMAD.SHL.U32 R5, R2, 0x10, RZ ;  /* 0x0000001002057824 */ /* 0x000fe200078e00ff */
[C---:B------:R-:W-:Y:S01]  /*10ec0*/  SHF.L.U32 R4, R8.reuse, 0x5, RZ ;  /* 0x0000000508047819 */ /* 0x040fe200000006ff */
[----:B------:R-:W-:Y:S01]  /*10ed0*/  IMAD.SHL.U32 R6, R8, 0x4, RZ ;  /* 0x0000000408067824 */ /* 0x000fe200078e00ff */
[----:B------:R-:W-:Y:S02]  /*10ee0*/  LOP3.LUT R2, R0, 0x180, RZ, 0xc0, !PT ;  /* 0x0000018000027812 */ /* 0x000fe400078ec0ff */
[----:B------:R-:W-:Y:S02]  /*10ef0*/  LOP3.LUT R7, R5, 0x600, RZ, 0xc0, !PT ;  /* 0x0000060005077812 */ /* 0x000fe400078ec0ff */
[----:B------:R-:W-:Y:S01]  /*10f00*/  LOP3.LUT R2, R2, 0x30, R3, 0xf8, !PT ;  /* 0x0000003002027812 */ /* 0x000fe200078ef803 */
[----:B------:R-:W-:Y:S01]  /*10f10*/  IMAD.SHL.U32 R3, R8, 0x8, RZ ;  /* 0x0000000808037824 */ /* 0x000fe200078e00ff */
[----:B------:R-:W-:Y:S02]  /*10f20*/  LOP3.LUT R5, R4, 0x80, RZ, 0xc0, !PT ;  /* 0x0000008004057812 */ /* 0x000fe400078ec0ff */
[----:B------:R-:W-:-:S02]  /*10f30*/  LOP3.LUT R7, R7, 0x60, R4, 0xf8, !PT ;  /* 0x0000006007077812 */ /* 0x000fc400078ef804 */
[----:B------:R-:W-:Y:S02]  /*10f40*/  LOP3.LUT R3, R2, 0x30, R3, 0x78, !PT ;  /* 0x0000003002037812 */ /* 0x000fe400078e7803 */
[----:B------:R-:W-:Y:S02]  /*10f50*/  LOP3.LUT R5, R5, 0x10, R8, 0xf8, !PT ;  /* 0x0000001005057812 */ /* 0x000fe400078ef808 */
[----:B------:R-:W-:Y:S02]  /*10f60*/  LOP3.LUT R0, R3, 0x640, R0, 0xf8, !PT ;  /* 0x0000064003007812 */ /* 0x000fe400078ef800 */
[----:B------:R-:W-:Y:S02]  /*10f70*/  LOP3.LUT R5, R5, 0x10, R6, 0x78, !PT ;  /* 0x0000001005057812 */ /* 0x000fe400078e7806 */
[----:B------:R-:W-:Y:S01]  /*10f80*/  LOP3.LUT R4, R7, 0x100, R4, 0xf8, !PT ;  /* 0x0000010007047812 */ /* 0x000fe200078ef804 */
[----:B------:R0:W-:Y:S03]  /*10f90*/  STL [R1], R0 ;  /* 0x0000000001007387 */ /* 0x0001e60000100800 */
[----:B------:R-:W-:Y:S01]  /*10fa0*/  LOP3.LUT R29, R4, R5, RZ, 0xfc, !PT ;  /* 0x00000005041d7212 */ /* 0x000fe200078efcff */
[----:B------:R0:W-:Y:S06]  /*10fb0*/  STL [R1+0x1c], RZ ;  /* 0x00001cff01007387 */ /* 0x0001ec0000100800 */
.L_x_503:
[----:B0-----:R-:W1:Y:S02]  /*10fc0*/  LDC.64 R2, c[0x0][0xc60] ;  /* 0x00031800ff027b82 */ /* 0x001e640000000a00 */
[----:B-1----:R-:W-:-:S05]  /*10fd0*/  IMAD.WIDE R2, R19, 0x4, R2 ;  /* 0x0000000413027825 */ /* 0x002fca00078e0202 */
[----:B--2---:R-:W2:Y:S01]  /*10fe0*/  LDG.E R28, desc[UR42][R2.64] ;  /* 0x0000002a021c7981 */ /* 0x004ea2000c1e1900 */
[----:B------:R-:W-:Y:S05]  /*10ff0*/  YIELD ;  /* 0x0000000000007946 */ /* 0x000fea0003800000 */
[----:B------:R-:W-:Y:S01]  /*11000*/  ULDC.64 UR4, c[0x0][0xa28] ;  /* 0x00028a0000047ab9 */ /* 0x000fe20000000a00 */
[----:B------:R-:W-:Y:S01]  /*11010*/  ULDC.64 UR6, c[0x0][0xa00] ;  /* 0x0002800000067ab9 */ /* 0x000fe20000000a00 */
[----:B------:R-:W-:Y:S02]  /*11020*/  ISETP.NE.U32.AND P0, PT, RZ, UR4, PT ;  /* 0x00000004ff007c0c */ /* 0x000fe4000bf05070 */
[----:B------:R-:W-:-:S02]  /*11030*/  ISETP.NE.U32.AND P2, PT, RZ, UR6, PT ;  /* 0x00000006ff007c0c */ /* 0x000fc4000bf45070 */
[----:B------:R-:W-:Y:S02]  /*11040*/  ISETP.NE.AND.EX P1, PT, RZ, UR5, PT, P0 ;  /* 0x00000005ff007c0c */ /* 0x000fe4000bf25300 */
[----:B------:R-:W-:Y:S01]  /*11050*/  ISETP.NE.AND.EX P0, PT, RZ, UR7, PT, P2 ;  /* 0x00000007ff007c0c */ /* 0x000fe2000bf05320 */
[----:B0-----:R-:W-:Y:S01]  /*11060*/  IMAD.MOV.U32 R0, RZ, RZ, RZ ;  /* 0x000000ffff007224 */ /* 0x001fe200078e00ff */
[----:B------:R-:W-:Y:S02]  /*11070*/  MOV R27, RZ ;  /* 0x000000ff001b7202 */ /* 0x000fe40000000f00 */
[----:B--2---:R-:W-:-:S09]  /*11080*/  SHF.R.S32.HI R7, RZ, 0x1f, R28 ;  /* 0x0000001fff077819 */ /* 0x004fd2000001141c */
[C---:B------:R-:W-:Y:S02]  /*11090*/  @P0 LEA R4, P3, R28.reuse, UR6, 0x2 ;  /* 0x000000061c040c11 */ /* 0x040fe4000f8610ff */
[C---:B------:R-:W-:Y:S02]  /*110a0*/  @P1 LEA R2, P2, R28.reuse, UR4, 0x2 ;  /* 0x000000041c021c11 */ /* 0x040fe4000f8410ff */
[C-C-:B------:R-:W-:Y:S01]  /*110b0*/  @P0 LEA.HI.X R5, R28.reuse, UR7, R7.reuse, 0x2, P3 ;  /* 0x000000071c050c11 */ /* 0x140fe200098f1407 */
[C---:B------:R-:W-:Y:S01]  /*110c0*/  IMAD.SHL.U32 R10, R28.reuse, 0x4, RZ ;  /* 0x000000041c0a7824 */ /* 0x040fe200078e00ff */
[C-C-:B------:R-:W-:Y:S01]  /*110d0*/  @P1 LEA.HI.X R3, R28.reuse, UR5, R7.reuse, 0x2, P2 ;  /* 0x000000051c031c11 */ /* 0x140fe200090f1407 */
[----:B------:R-:W-:Y:S01]  /*110e0*/  ULDC.64 UR4, c[0x0][0xa10] ;  /* 0x0002840000047ab9 */ /* 0x000fe20000000a00 */
[----:B------:R-:W-:Y:S01]  /*110f0*/  SHF.L.U64.HI R9, R28, 0x2, R7 ;  /* 0x000000021c097819 */ /* 0x000fe20000010207 */
[----:B------:R-:W2:Y:S01]  /*11100*/  @P0 LDG.E R0, desc[UR42][R4.64] ;  /* 0x0000002a04000981 */ /* 0x000ea2000c1e1900 */
[----:B------:R-:W-:Y:S01]  /*11110*/  ISETP.NE.U32.AND P2, PT, RZ, UR4, PT ;  /* 0x00000004ff007c0c */ /* 0x000fe2000bf45070 */
[----:B------:R-:W-:Y:S01]  /*11120*/  IMAD.MOV.U32 R6, RZ, RZ, RZ ;  /* 0x000000ffff067224 */ /* 0x000fe200078e00ff */
[----:B------:R-:W-:Y:S01]  /*11130*/  ULDC.64 UR6, c[0x0][0xa20] ;  /* 0x0002880000067ab9 */ /* 0x000fe20000000a00 */
[----:B------:R0:W5:Y:S01]  /*11140*/  @P1 LDG.E R27, desc[UR42][R2.64] ;  /* 0x0000002a021b1981 */ /* 0x000162000c1e1900 */
[----:B------:R-:W-:-:S03]  /*11150*/  ISETP.NE.AND.EX P1, PT, RZ, UR5, PT, P2 ;  /* 0x00000005ff007c0c */ /* 0x000fc6000bf25320 */
[----:B------:R-:W-:Y:S01]  /*11160*/  STL [R1+0x8], R10 ;  /* 0x0000080a01007387 */ /* 0x000fe20000100800 */
[----:B0-----:R-:W-:-:S03]  /*11170*/  IADD3 R2, P2, R10, UR4, RZ ;  /* 0x000000040a027c10 */ /* 0x001fc6000ff5e0ff */
[----:B------:R-:W-:Y:S01]  /*11180*/  STL [R1+0xc], R9 ;  /* 0x00000c0901007387 */ /* 0x000fe20000100800 */
[----:B------:R-:W-:Y:S01]  /*11190*/  IADD3.X R3, R9, UR5, RZ, P2, !PT ;  /* 0x0000000509037c10 */ /* 0x000fe200097fe4ff */
[----:B------:R-:W-:Y:S02]  /*111a0*/  ULDC.64 UR4, c[0x0][0xa08] ;  /* 0x0002820000047ab9 */ /* 0x000fe40000000a00 */
[----:B------:R-:W-:Y:S02]  /*111b0*/  ISETP.NE.U32.AND P0, PT, RZ, UR4, PT ;  /* 0x00000004ff007c0c */ /* 0x000fe4000bf05070 */
[----:B------:R-:W5:Y:S02]  /*111c0*/  @P1 LDG.E R7, desc[UR42][R2.64] ;  /* 0x0000002a02071981 */ /* 0x000f64000c1e1900 */
[----:B------:R-:W-:Y:S02]  /*111d0*/  ISETP.NE.AND.EX P0, PT, RZ, UR5, PT, P0 ;  /* 0x00000005ff007c0c */ /* 0x000fe4000bf05300 */
[----:B------:R-:W5:Y:S04]  /*111e0*/  @P1 LDG.E R8, desc[UR42][R2.64+0x4] ;  /* 0x0000042a02081981 */ /* 0x000f68000c1e1900 */
[----:B--2---:R0:W-:Y:S02]  /*111f0*/  STL [R1+0x20], R0 ;  /* 0x0000200001007387 */ /* 0x0041e40000100800 */
[----:B0-----:R-:W-:-:S06]  /*11200*/  IMAD.MOV.U32 R0, RZ, RZ, RZ ;  /* 0x000000ffff007224 */ /* 0x001fcc00078e00ff */
[----:B------:R0:W5:Y:S02]  /*11210*/  @P1 LDG.E R0, desc[UR42][R2.64] ;  /* 0x0000002a02001981 */ /* 0x000164000c1e1900 */
[----:B0-----:R-:W-:-:S04]  /*11220*/  IADD3 R2, P2, R10, UR4, RZ ;  /* 0x000000040a027c10 */ /* 0x001fc8000ff5e0ff */
[----:B------:R-:W-:Y:S01]  /*11230*/  IADD3.X R3, R9, UR5, RZ, P2, !PT ;  /* 0x0000000509037c10 */ /* 0x000fe200097fe4ff */
[----:B------:R-:W-:-:S04]  /*11240*/  ULDC.64 UR4, c[0x0][0x3f8] ;  /* 0x0000fe0000047ab9 */ /* 0x000fc80000000a00 */
[----:B------:R-:W5:Y:S01]  /*11250*/  @P0 LDG.E R6, desc[UR42][R2.64] ;  /* 0x0000002a02060981 */ /* 0x000f62000c1e1900 */
[----:B------:R-:W-:Y:S01]  /*11260*/  ISETP.NE.U32.AND P2, PT, RZ, UR6, PT ;  /* 0x00000006ff007c0c */ /* 0x000fe2000bf45070 */
[----:B------:R-:W-:-:S03]  /*11270*/  UISETP.NE.U32.AND UP0, UPT, UR4, URZ, UPT ;  /* 0x0000003f0400728c */ /* 0x000fc6000bf05070 */
[----:B------:R-:W-:Y:S01]  /*11280*/  ISETP.NE.AND.EX P2, PT, RZ, UR7, PT, P2 ;  /* 0x00000007ff007c0c */ /* 0x000fe2000bf45320 */
[----:B------:R-:W-:Y:S01]  /*11290*/  UISETP.NE.AND.EX UP0, UPT, UR5, URZ, UPT, UP0 ;  /* 0x0000003f0500728c */ /* 0x000fe2000bf05300 */
[----:B------:R-:W-:Y:S02]  /*112a0*/  ULDC UR4, c[0x0][0x404] ;  /* 0x0001010000047ab9 */ /* 0x000fe40000000800 */
[----:B------:R-:W-:Y:S01]  /*112b0*/  ULDC UR5, c[0x0][0x2e0] ;  /* 0x0000b80000057ab9 */ /* 0x000fe20000000800 */
[----:B------:R-:W-:-:S04]  /*112c0*/  USEL UR4, UR4, 0x1, UP0 ;  /* 0x0000000104047887 */ /* 0x000fc80008000000 */
[----:B------:R-:W-:-:S04]  /*112d0*/  UIMAD UR4, UR4, UR5, URZ ;  /* 0x00000005040472a4 */ /* 0x000fc8000f8e023f */
[----:B------:R-:W-:-:S04]  /*112e0*/  @P2 IADD3 R4, P3, R10, UR6, RZ ;  /* 0x000000060a042c10 */ /* 0x000fc8000ff7e0ff */
[----:B------:R-:W-:Y:S01]  /*112f0*/  @P2 IADD3.X R5, R9, UR7, RZ, P3, !PT ;  /* 0x0000000709052c10 */ /* 0x000fe20009ffe4ff */
[----:B------:R-:W-:Y:S01]  /*11300*/  IMAD.U32 R9, RZ, RZ, UR4 ;  /* 0x00000004ff097e24 */ /* 0x000fe2000f8e00ff */
[----:B------:R-:W-:-:S05]  /*11310*/  ULDC UR4, c[0x0][0x338] ;  /* 0x0000ce0000047ab9 */ /* 0x000fca0000000800 */
[----:B------:R0:W5:Y:S02]  /*11320*/  @P2 LDG.E R9, desc[UR42][R4.64] ;  /* 0x0000002a04092981 */ /* 0x000164000c1e1900 */
[----:B0-----:R-:W-:Y:S01]  /*11330*/  IMAD.U32 R4, RZ, RZ, UR4 ;  /* 0x00000004ff047e24 */ /* 0x001fe2000f8e00ff */
[----:B------:R-:W-:Y:S06]  /*11340*/  @P2 BRA `(.L_x_409) ;  /* 0x0000000000102947 */ /* 0x000fec0003800000 */
[----:B------:R-:W-:Y:S05]  /*11350*/  @!P0 BRA `(.L_x_409) ;  /* 0x00000000000c8947 */ /* 0x000fea0003800000 */
[----:B------:R-:W2:Y:S04]  /*11360*/  LDG.E R10, desc[UR42][R2.64] ;  /* 0x0000002a020a7981 */ /* 0x000ea8000c1e1900 */
[----:B-----5:R-:W2:Y:S02]  /*11370*/  LDG.E R9, desc[UR42][R2.64+0x4] ;  /* 0x0000042a02097981 */ /* 0x020ea4000c1e1900 */
[----:B--2---:R-:W-:-:S07]  /*11380*/  IADD3 R9, -R10, R9, RZ ;  /* 0x000000090a097210 */ /* 0x004fce0007ffe1ff */
.L_x_409:
[----:B-----5:R-:W-:Y:S01]  /*11390*/  @P1 IMAD.IADD R4, R8, 0x1, -R7 ;  /* 0x0000000108041824 */ /* 0x020fe200078e0a07 */
[----:B------:R-:W-:Y:S01]  /*113a0*/  BSSY B0, `(.L_x_410) ;  /* 0x00000e7000007945 */ /* 0x000fe20003800000 */
[--C-:B------:R-:W-:Y:S02]  /*113b0*/  IMAD.IADD R9, R9, 0x1, -R27.reuse ;  /* 0x0000000109097824 */ /* 0x100fe400078e0a1b */
[----:B------:R-:W-:Y:S02]  /*113c0*/  IMAD.IADD R27, R6, 0x1, R27 ;  /* 0x00000001061b7824 */ /* 0x000fe400078e021b */
[----:B------:R-:W-:-:S05]  /*113d0*/  IMAD.IADD R2, R9, 0x1, R4 ;  /* 0x0000000109027824 */ /* 0x000fca00078e0204 */
[----:B------:R0:W-:Y:S02]  /*113e0*/  STL [R1+0x14], R2 ;  /* 0x0000140201007387 */ /* 0x0001e40000100800 */
[----:B0-----:R-:W-:-:S04]  /*113f0*/  VIADD R2, R2, 0x9f ;  /* 0x0000009f02027836 */ /* 0x001fc80000000000 */
[----:B------:R-:W-:-:S05]  /*11400*/  IMAD.HI R2, R2, 0x66666667, RZ ;  /* 0x6666666702027827 */ /* 0x000fca00078e02ff */
[----:B------:R-:W-:-:S04]  /*11410*/  SHF.R.U32.HI R3, RZ, 0x1f, R2 ;  /* 0x0000001fff037819 */ /* 0x000fc80000011602 */
[----:B------:R-:W-:Y:S01]  /*11420*/  LEA.HI.SX32 R5, R2, R3, 0x1a ;  /* 0x0000000302057211 */ /* 0x000fe200078fd2ff */
[----:B------:R-:W-:-:S04]  /*11430*/  IMAD.MOV R2, RZ, RZ, -R9 ;  /* 0x000000ffff027224 */ /* 0x000fc800078e0a09 */
[----:B------:R-:W-:Y:S01]  /*11440*/  IMAD R3, R5, 0xa0, -R9 ;  /* 0x000000a005037824 */ /* 0x000fe200078e0a09 */
[----:B------:R-:W-:Y:S01]  /*11450*/  VIMNMX R2, RZ, R2, !PT ;  /* 0x00000002ff027248 */ /* 0x000fe20007fe0100 */
[----:B------:R0:W-:Y:S03]  /*11460*/  STL [R1+0x18], R5 ;  /* 0x0000180501007387 */ /* 0x0001e60000100800 */
[----:B------:R-:W-:-:S04]  /*11470*/  VIMNMX R3, R3, R4, PT ;  /* 0x0000000403037248 */ /* 0x000fc80003fe0100 */
[----:B------:R-:W-:-:S13]  /*11480*/  ISETP.GT.AND P0, PT, R3, R2, PT ;  /* 0x000000020300720c */ /* 0x000fda0003f04270 */
[----:B------:R-:W-:Y:S02]  /*11490*/  @P0 VIADD R4, R3, 0x9f ;  /* 0x0000009f03040836 */ /* 0x000fe40000000000 */
[----:B------:R-:W-:-:S04]  /*114a0*/  IMAD.WIDE.U32 R2, R2, -0x33333333, RZ ;  /* 0xcccccccd02027825 */ /* 0x000fc800078e00ff */
[----:B------:R-:W-:Y:S01]  /*114b0*/  @P0 IMAD.HI R4, R4, 0x66666667, RZ ;  /* 0x6666666704040827 */ /* 0x000fe200078e02ff */
[----:B------:R-:W-:-:S04]  /*114c0*/  SHF.R.U32.HI R3, RZ, 0x7, R3 ;  /* 0x00000007ff037819 */ /* 0x000fc80000011603 */
[----:B0-----:R-:W-:Y:S02]  /*114d0*/  @P0 SHF.R.U32.HI R5, RZ, 0x1f, R4 ;  /* 0x0000001fff050819 */ /* 0x001fe40000011604 */
[----:B------:R-:W-:Y:S02]  /*114e0*/  MOV R2, R3 ;  /* 0x0000000300027202 */ /* 0x000fe40000000f00 */
[----:B------:R-:W-:Y:S02]  /*114f0*/  @P0 LEA.HI.SX32 R2, R4, R5, 0x1a ;  /* 0x0000000504020211 */ /* 0x000fe400078fd2ff */
[----:B------:R-:W-:Y:S02]  /*11500*/  PLOP3.LUT P0, PT, PT, PT, PT, 0x80, 0x0 ;  /* 0x000000000000781c */ /* 0x000fe40003f0f070 */
[----:B------:R-:W-:-:S13]  /*11510*/  ISETP.GT.AND P2, PT, R2, R3, PT ;  /* 0x000000030200720c */ /* 0x000fda0003f44270 */
[----:B------:R-:W-:Y:S05]  /*11520*/  @!P2 BRA `(.L_x_411) ;  /* 0x0000000c0038a947 */ /* 0x000fea0003800000 */
[----:B------:R-:W0:Y:S01]  /*11530*/  LDC R4, c[0x0][0x428] ;  /* 0x00010a00ff047b82 */ /* 0x000e220000000800 */
[----:B------:R-:W-:Y:S01]  /*11540*/  UMOV UR4, 0xffffffff ;  /* 0xffffffff00047882 */ /* 0x000fe20000000000 */
[----:B0-----:R-:W-:-:S13]  /*11550*/  ISETP.NE.AND P0, PT, R4, 0x1, PT ;  /* 0x000000010400780c */ /* 0x001fda0003f05270 */
[----:B------:R-:W0:Y:S08]  /*11560*/  @P0 LDC R5, c[0x0][0x42c] ;  /* 0x00010b00ff050b82 */ /* 0x000e300000000800 */
[----:B------:R-:W1:Y:S01]  /*11570*/  @P0 LDC R7, c[0x0][0x430] ;  /* 0x00010c00ff070b82 */ /* 0x000e620000000800 */
[----:B0-----:R-:W-:-:S04]  /*11580*/  @P0 IMAD.HI.U32 R4, R18, R5, RZ ;  /* 0x0000000512040227 */ /* 0x001fc800078e00ff */
[----:B------:R-:W-:Y:S01]  /*11590*/  IMAD.MOV.U32 R5, RZ, RZ, R18 ;  /* 0x000000ffff057224 */ /* 0x000fe200078e0012 */
[----:B-1----:R-:W-:Y:S02]  /*115a0*/  @P0 SHF.R.U32.HI R5, RZ, R7, R4 ;  /* 0x00000007ff050219 */ /* 0x002fe40000011604 */
[----:B------:R-:W-:Y:S01]  /*115b0*/  SEL R4, R28, RZ, !P1 ;  /* 0x000000ff1c047207 */ /* 0x000fe20004800000 */
[----:B------:R-:W-:Y:S06]  /*115c0*/  BRA.DIV UR4, `(.L_x_412) ;  /* 0x0000004604ac7947 */ /* 0x000fec000b800000 */
[----:B------:R-:W0:Y:S02]  /*115d0*/  S2R R6, SR_TID.X ;  /* 0x0000000000067919 */ /* 0x000e240000002100 */
[----:B0-----:R-:W-:-:S04]  /*115e0*/  SHF.R.U32.HI R6, RZ, 0x5, R6 ;  /* 0x00000005ff067819 */ /* 0x001fc80000011606 */
[----:B------:R-:W-:-:S05]  /*115f0*/  LOP3.LUT R6, R6, 0x3, RZ, 0xc0, !PT ;  /* 0x0000000306067812 */ /* 0x000fca00078ec0ff */
[----:B------:R0:W1:Y:S02]  /*11600*/  SHFL.IDX PT, R14, R6, RZ, 0x1f ;  /* 0x00001fff060e7589 */ /* 0x00006400000e0000 */
.L_x_550:
[----:B-1----:R-:W-:Y:S02]  /*11610*/  ISETP.NE.AND P0, PT, R14, RZ, PT ;  /* 0x000000ff0e00720c */ /* 0x002fe40003f05270 */
[----:B------:R-:W-:-:S11]  /*11620*/  PLOP3.LUT P6, PT, PT, PT, PT, 0x8, 0x0 ;  /* 0x000000000000781c */ /* 0x000fd60003fce170 */
[----:B------:R-:W-:Y:S05]  /*11630*/  @P0 BRA `(.L_x_413) ;  /* 0x00000000000c0947 */ /* 0x000fea0003800000 */
[----:B------:R-:W-:-:S03]  /*11640*/  UMOV UR4, 0xffffffff ;  /* 0xffffffff00047882 */ /* 0x000fc60000000000 */
[----:B------:R-:W-:Y:S05]  /*11650*/  BRA.DIV UR4, `(.L_x_414) ;  /* 0x0000004604bc7947 */ /* 0x000fea000b800000 */
[----:B------:R-:W-:-:S13]  /*11660*/  ELECT P6, URZ, PT ;  /* 0x00000000003f782f */ /* 0x000fda00038c0000 */
.L_x_413:
[----:B0-----:R-:W2:Y:S01]  /*11670*/  LDL R6, [R1+0x1c] ;  /* 0x00001c0001067983 */ /* 0x001ea20000100800 */
[----:B------:R-:W-:Y:S01]  /*11680*/  MOV R8, 0x400 ;  /* 0x0000040000087802 */ /* 0x000fe20000000f00 */
[----:B------:R-:W-:Y:S01]  /*11690*/  BSSY B1, `(.L_x_415) ;  /* 0x000000a000017945 */ /* 0x000fe20003800000 */
[----:B--2---:R-:W-:-:S05]  /*116a0*/  VIADD R7, R6, 0x1 ;  /* 0x0000000106077836 */ /* 0x004fca0000000000 */
[----:B------:R-:W-:-:S04]  /*116b0*/  LEA.HI R6, R7, R7, RZ, 0x1 ;  /* 0x0000000707067211 */ /* 0x000fc800078f08ff */
[----:B------:R-:W-:-:S05]  /*116c0*/  LOP3.LUT R6, R6, 0xfffffffe, RZ, 0xc0, !PT ;  /* 0xfffffffe06067812 */ /* 0x000fca00078ec0ff */
[----:B------:R-:W-:Y:S02]  /*116d0*/  IMAD.IADD R7, R7, 0x1, -R6 ;  /* 0x0000000107077824 */ /* 0x000fe400078e0a06 */
[----:B------:R-:W0:Y:S03]  /*116e0*/  S2R R6, SR_CgaCtaId ;  /* 0x0000000000067919 */ /* 0x000e260000008800 */
[----:B------:R-:W-:Y:S02]  /*116f0*/  SHF.L.U32 R7, R7, 0x1f, RZ ;  /* 0x0000001f07077819 */ /* 0x000fe400000006ff */
[----:B0-----:R-:W-:-:S04]  /*11700*/  LEA R6, R6, R8, 0x18 ;  /* 0x0000000806067211 */ /* 0x001fc800078ec0ff */
[----:B------:R-:W0:Y:S02]  /*11710*/  SYNCS.PHASECHK.TRANS64.TRYWAIT P0, [R6+URZ+0x13220], R7 ;  /* 0x01322007060075a7 */ /* 0x000e24000800017f */
[----:B0-----:R-:W-:Y:S05]  /*11720*/  @!P0 BRA `(.L_x_416) ;  /* 0x0000004400a88947 */ /* 0x001fea0003800000 */
.L_x_553:
[----:B------:R-:W-:Y:S05]  /*11730*/  BSYNC B1 ;  /* 0x0000000000017941 */ /* 0x000fea0003800000 */
.L_x_415:
[----:B------:R-:W-:Y:S04]  /*11740*/  BSSY B1, `(.L_x_417) ;  /* 0x000004d000017945 */ /* 0x000fe80003800000 */
[----:B------:R-:W-:Y:S05]  /*11750*/  @!P6 BRA `(.L_x_418) ;  /* 0x00000004002ce947 */ /* 0x000fea0003800000 */
[----:B------:R-:W1:Y:S01]  /*11760*/  S2R R8, SR_TID.X ;  /* 0x0000000000087919 */ /* 0x000e620000002100 */
[----:B0-----:R-:W-:Y:S01]  /*11770*/  IMAD R7, R24, 0x8, R6 ;  /* 0x0000000818077824 */ /* 0x001fe200078e0206 */
[----:B------:R-:W-:Y:S01]  /*11780*/  BSSY B2, `(.L_x_419) ;  /* 0x0000006000027945 */ /* 0x000fe20003800000 */
[----:B-1----:R-:W-:Y:S02]  /*11790*/  LOP3.LUT R9, R8, 0x7f, RZ, 0xc0, !PT ;  /* 0x0000007f08097812 */ /* 0x002fe400078ec0ff */
[----:B------:R-:W-:Y:S02]  /*117a0*/  SHF.L.U32 R8, R26, 0x1f, RZ ;  /* 0x0000001f1a087819 */ /* 0x000fe400000006ff */
[----:B------:R-:W-:Y:S02]  /*117b0*/  ISETP.NE.AND P1, PT, R9, RZ, PT ;  /* 0x000000ff0900720c */ /* 0x000fe40003f25270 */
[----:B------:R-:W0:Y:S02]  /*117c0*/  SYNCS.PHASECHK.TRANS64.TRYWAIT P0, [R7+URZ+0x132a0], R8 ;  /* 0x0132a008070075a7 */ /* 0x000e24000800017f */
[----:B0-----:R-:W-:Y:S09]  /*117d0*/  @!P0 BRA `(.L_x_420) ;  /* 0x0000004400908947 */ /* 0x001ff20003800000 */
.L_x_554:
[----:B------:R-:W-:Y:S05]  /*117e0*/  BSYNC B2 ;  /* 0x0000000000027941 */ /* 0x000fea0003800000 */
.L_x_419:
[----:B------:R-:W-:Y:S04]  /*117f0*/  BSSY B2, `(.L_x_421) ;  /* 0x0000009000027945 */ /* 0x000fe80003800000 */
[----:B------:R-:W-:Y:S05]  /*11800*/  @P1 BRA `(.L_x_422) ;  /* 0x00000000001c1947 */ /* 0x000fea0003800000 */
[----:B------:R-:W1:Y:S02]  /*11810*/  S2R R9, SR_TID.X ;  /* 0x0000000000097919 */ /* 0x000e640000002100 */
[----:B-1----:R-:W-:Y:S01]  /*11820*/  LOP3.LUT R10, R9, 0x1f, RZ, 0xc0, !PT ;  /* 0x0000001f090a7812 */ /* 0x002fe200078ec0ff */
[----:B------:R-:W-:-:S03]  /*11830*/  IMAD.MOV.U32 R9, RZ, RZ, 0x2800 ;  /* 0x00002800ff097424 */ /* 0x000fc600078e00ff */
[----:B------:R-:W-:Y:S01]  /*11840*/  ISETP.NE.AND P0, PT, R10, RZ, PT ;  /* 0x000000ff0a00720c */ /* 0x000fe20003f05270 */
[----:B------:R1:W-:-:S12]  /*11850*/  SYNCS.ARRIVE.TRANS64 RZ, [R7+URZ+0x13290], R9 ;  /* 0x0132900907ff79a7 */ /* 0x0003d8000800003f */
[----:B-1----:R-:W-:Y:S05]  /*11860*/  @!P0 BRA `(.L_x_422) ;  /* 0x0000000000048947 */ /* 0x002fea0003800000 */
[----:B------:R-:W-:Y:S01]  /*11870*/  BPT.TRAP 0x1 ;  /* 0x000000040000795c */ /* 0x000fe20000300000 */
.L_x_422:
[----:B------:R-:W-:Y:S05]  /*11880*/  BSYNC B2 ;  /* 0x0000000000027941 */ /* 0x000fea0003800000 */
.L_x_421:
[----:B------:R-:W-:Y:S01]  /*11890*/  MOV R13, RZ ;  /* 0x000000ff000d7202 */ /* 0x000fe20000000f00 */
[----:B------:R-:W-:Y:S01]  /*118a0*/  IMAD R10, R2, 0xa0, R0 ;  /* 0x000000a0020a7824 */ /* 0x000fe200078e0200 */
[----:B------:R-:W-:Y:S01]  /*118b0*/  UIADD3 UR4, UP0, UR40, 0x570, URZ ;  /* 0x0000057028047890 */ /* 0x000fe2000ff1e03f */
[----:B------:R-:W-:Y:S01]  /*118c0*/  IMAD R9, R24, 0x2800, R6 ;  /* 0x0000280018097824 */ /* 0x000fe200078e0206 */
[----:B------:R-:W-:Y:S01]  /*118d0*/  R2UR UR10, R13 ;  /* 0x000000000d0a72ca */ /* 0x000fe200000e0000 */
[----:B------:R-:W-:Y:S01]  /*118e0*/  VIADD R10, R10, 0xffffff60 ;  /* 0xffffff600a0a7836 */ /* 0x000fe20000000000 */
[----:B------:R-:W-:Y:S01]  /*118f0*/  PLOP3.LUT P0, PT, PT, PT, PT, 0x80, 0x0 ;  /* 0x000000000000781c */ /* 0x000fe20003f0f070 */
[----:B------:R-:W-:Y:S01]  /*11900*/  VIADD R11, R7, 0x13290 ;  /* 0x00013290070b7836 */ /* 0x000fe20000000000 */
[----:B------:R-:W-:Y:S01]  /*11910*/  UIADD3.X UR5, URZ, UR41, URZ, UP0, !UPT ;  /* 0x000000293f057290 */ /* 0x000fe200087fe43f */
[----:B------:R-:W-:Y:S01]  /*11920*/  VIADD R12, R9, 0xe000 ;  /* 0x0000e000090c7836 */ /* 0x000fe20000000000 */
[----:B------:R-:W-:Y:S01]  /*11930*/  UMOV UR6, 0x0 ;  /* 0x0000000000067882 */ /* 0x000fe20000000000 */
[----:B------:R-:W-:-:S09]  /*11940*/  UMOV UR7, 0x12f00000 ;  /* 0x12f0000000077882 */ /* 0x000fd20000000000 */
.L_x_423:
[----:B------:R-:W-:-:S13]  /*11950*/  @P0 ELECT P2, URZ, PT ;  /* 0x00000000003f082f */ /* 0x000fda0003840000 */
[----:B------:R-:W-:Y:S02]  /*11960*/  @P2 R2UR UR13, R4 ;  /* 0x00000000040d22ca */ /* 0x000fe400000e0000 */
[----:B------:R-:W-:Y:S02]  /*11970*/  @P2 R2UR UR12, R5 ;  /* 0x00000000050c22ca */ /* 0x000fe400000e0000 */
[----:B------:R-:W-:Y:S02]  /*11980*/  @P2 R2UR UR11, R10 ;  /* 0x000000000a0b22ca */ /* 0x000fe400000e0000 */
[----:B------:R-:W-:Y:S02]  /*11990*/  @P2 R2UR UR9, R11 ;  /* 0x000000000b0922ca */ /* 0x000fe400000e0000 */
[----:B------:R-:W-:Y:S02]  /*119a0*/  @P2 R2UR UR8, R12 ;  /* 0x000000000c0822ca */ /* 0x000fe400000e0000 */
[----:B------:R-:W-:-:S02]  /*119b0*/  @P2 PLOP3.LUT P0, PT, P2, PT, PT, 0x8, 0x0 ;  /* 0x000000000000281c */ /* 0x000fc4000170e170 */
[----:B------:R-:W-:-:S09]  /*119c0*/  PLOP3.LUT P2, PT, PT, PT, PT, 0x8, 0x0 ;  /* 0x000000000000781c */ /* 0x000fd20003f4e170 */
[----:B------:R1:W-:Y:S02]  /*119d0*/  UTMALDG.4D [UR8], [UR4], desc[UR6] ;  /* 0x00000608040075b4 */ /* 0x0003e40008019000 */
[----:B-1----:R-:W-:Y:S05]  /*119e0*/  @P0 BRA.U.ANY `(.L_x_423) ;  /* 0xfffffffd00d80947 */ /* 0x002fea000393ffff */
[----:B------:R-:W1:Y:S01]  /*119f0*/  SYNCS.PHASECHK.TRANS64.TRYWAIT P0, [R7+URZ+0x132c0], R8 ;  /* 0x0132c008070075a7 */ /* 0x000e62000800017f */
[----:B------:R-:W-:Y:S04]  /*11a00*/  BSSY B2, `(.L_x_424) ;  /* 0x0000002000027945 */ /* 0x000fe80003800000 */
[----:B-1----:R-:W-:Y:S05]  /*11a10*/  @!P0 BRA `(.L_x_425) ;  /* 0x0000004400148947 */ /* 0x002fea0003800000 */
.L_x_555:
[----:B------:R-:W-:Y:S05]  /*11a20*/  BSYNC B2 ;  /* 0x0000000000027941 */ /* 0x000fea0003800000 */
.L_x_424:
[----:B------:R-:W-:Y:S01]  /*11a30*/  BSSY B2, `(.L_x_426) ;  /* 0x000000b000027945 */ /* 0x000fe20003800000 */
[----:B------:R-:W-:Y:S02]  /*11a40*/  IMAD.MOV.U32 R14, RZ, RZ, 0x0 ;  /* 0x00000000ff0e7424 */ /* 0x000fe400078e00ff */
[----:B------:R-:W-:Y:S01]  /*11a50*/  IMAD.MOV.U32 R15, RZ, RZ, 0x12f00000 ;  /* 0x12f00000ff0f7424 */ /* 0x000fe200078e00ff */
[----:B------:R-:W-:Y:S06]  /*11a60*/  @P1 BRA `(.L_x_427) ;  /* 0x00000000001c1947 */ /* 0x000fec0003800000 */
[----:B------:R-:W2:Y:S01]  /*11a70*/  S2R R11, SR_TID.X ;  /* 0x00000000000b7919 */ /* 0x000ea20000002100 */
[----:B01----:R-:W-:-:S04]  /*11a80*/  IMAD.MOV.U32 R8, RZ, RZ, 0x2800 ;  /* 0x00002800ff087424 */ /* 0x003fc800078e00ff */
[----:B------:R3:W-:Y:S01]  /*11a90*/  SYNCS.ARRIVE.TRANS64 RZ, [R7+URZ+0x132b0], R8 ;  /* 0x0132b00807ff79a7 */ /* 0x0007e2000800003f */
[----:B--2---:R-:W-:-:S04]  /*11aa0*/  LOP3.LUT R11, R11, 0x1f, RZ, 0xc0, !PT ;  /* 0x0000001f0b0b7812 */ /* 0x004fc800078ec0ff */
[----:B------:R-:W-:-:S13]  /*11ab0*/  ISETP.NE.AND P0, PT, R11, RZ, PT ;  /* 0x000000ff0b00720c */ /* 0x000fda0003f05270 */
[----:B---3--:R-:W-:Y:S05]  /*11ac0*/  @!P0 BRA `(.L_x_427) ;  /* 0x0000000000048947 */ /* 0x008fea0003800000 */
[----:B------:R-:W-:Y:S01]  /*11ad0*/  BPT.TRAP 0x1 ;  /* 0x000000040000795c */ /* 0x000fe20000300000 */
.L_x_427:
[----:B------:R-:W-:Y:S05]  /*11ae0*/  BSYNC B2 ;  /* 0x0000000000027941 */ /* 0x000fea0003800000 */
.L_x_426:
[----:B------:R-:W-:Y:S01]  /*11af0*/  R2UR UR10, R13 ;  /* 0x000000000d0a72ca */ /* 0x000fe200000e0000 */
[----:B------:R-:W-:Y:S01]  /*11b00*/  UIADD3 UR4, UP0, UR40, 0x670, URZ ;  /* 0x0000067028047890 */ /* 0x000fe2000ff1e03f */
[----:B------:R-:W-:Y:S01]  /*11b10*/  R2UR UR6, R14 ;  /* 0x000000000e0672ca */ /* 0x000fe200000e0000 */
[----:B01----:R-:W-:Y:S01]  /*11b20*/  VIADD R7, R7, 0x132b0 ;  /* 0x000132b007077836 */ /* 0x003fe20000000000 */
[----:B------:R-:W-:Y:S01]  /*11b30*/  R2UR UR7, R15 ;  /* 0x000000000f0772ca */ /* 0x000fe200000e0000 */
[----:B------:R-:W-:Y:S01]  /*11b40*/  UIADD3.X UR5, URZ, UR41, URZ, UP0, !UPT ;  /* 0x000000293f057290 */ /* 0x000fe200087fe43f */
[----:B------:R-:W-:Y:S02]  /*11b50*/  PLOP3.LUT P0, PT, PT, PT, PT, 0x80, 0x0 ;  /* 0x000000000000781c */ /* 0x000fe40003f0f070 */
[----:B------:R-:W-:-:S11]  /*11b60*/  IADD3 R9, R9, 0x6000, RZ ;  /* 0x0000600009097810 */ /* 0x000fd60007ffe0ff */
.L_x_428:
        /* <DEDUP_REMOVED lines=10> */
.L_x_418:
[----:B------:R-:W-:Y:S05]  /*11c10*/  BSYNC B1 ;  /* 0x0000000000017941 */ /* 0x000fea0003800000 */
.L_x_417:
[----:B------:R-:W-:Y:S01]  /*11c20*/  VIADD R2, R2, 0xfffffffe ;  /* 0xfffffffe02027836 */ /* 0x000fe20000000000 */
[----:B------:R-:W-:Y:S01]  /*11c30*/  PLOP3.LUT P0, PT, PT, PT, PT, 0x8, 0x0 ;  /* 0x000000000000781c */ /* 0x000fe20003f0e170 */
[----:B------:R-:W-:-:S03]  /*11c40*/  VIADD R24, R24, 0x1 ;  /* 0x0000000118187836 */ /* 0x000fc60000000000 */
[----:B------:R-:W-:Y:S02]  /*11c50*/  ISETP.GE.AND P2, PT, R2, R3, PT ;  /* 0x000000030200720c */ /* 0x000fe40003f46270 */
[----:B------:R-:W-:-:S04]  /*11c60*/  ISETP.NE.AND P1, PT, R24, 0x2, PT ;  /* 0x000000021800780c */ /* 0x000fc80003f25270 */
[----:B0-----:R-:W-:Y:S02]  /*11c70*/  SEL R7, RZ, 0x1, P1 ;  /* 0x00000001ff077807 */ /* 0x001fe40000800000 */
[----:B------:R-:W-:Y:S02]  /*11c80*/  SEL R24, R24, RZ, P1 ;  /* 0x000000ff18187207 */ /* 0x000fe40000800000 */
[----:B------:R-:W-:-:S03]  /*11c90*/  LOP3.LUT R26, R26, R7, RZ, 0x3c, !PT ;  /* 0x000000071a1a7212 */ /* 0x000fc600078e3cff */
[----:B------:R-:W-:Y:S05]  /*11ca0*/  @!P2 BRA `(.L_x_411) ;  /* 0x000000040058a947 */ /* 0x000fea0003800000 */
.L_x_441:
[----:B------:R-:W-:Y:S05]  /*11cb0*/  YIELD ;  /* 0x0000000000007946 */ /* 0x000fea0003800000 */
[----:B------:R-:W-:Y:S04]  /*11cc0*/  BSSY B1, `(.L_x_429) ;  /* 0x000004c000017945 */ /* 0x000fe80003800000 */
[----:B------:R-:W-:Y:S05]  /*11cd0*/  @!P6 BRA `(.L_x_430) ;  /* 0x000000040028e947 */ /* 0x000fea0003800000 */
[----:B------:R-:W0:Y:S01]  /*11ce0*/  S2R R7, SR_TID.X ;  /* 0x0000000000077919 */ /* 0x000e220000002100 */
[----:B------:R-:W-:Y:S01]  /*11cf0*/  SHF.L.U32 R8, R26, 0x1f, RZ ;  /* 0x0000001f1a087819 */ /* 0x000fe200000006ff */
[----:B------:R-:W-:Y:S01]  /*11d00*/  BSSY B2, `(.L_x_431) ;  /* 0x0000006000027945 */ /* 0x000fe20003800000 */
[----:B0-----:R-:W-:Y:S01]  /*11d10*/  LOP3.LUT R9, R7, 0x7f, RZ, 0xc0, !PT ;  /* 0x0000007f07097812 */ /* 0x001fe200078ec0ff */
[----:B------:R-:W-:-:S03]  /*11d20*/  IMAD R7, R24, 0x8, R6 ;  /* 0x0000000818077824 */ /* 0x000fc600078e0206 */
[----:B------:R-:W-:Y:S01]  /*11d30*/  ISETP.NE.AND P2, PT, R9, RZ, PT ;  /* 0x000000ff0900720c */ /* 0x000fe20003f45270 */
[----:B------:R-:W0:Y:S02]  /*11d40*/  SYNCS.PHASECHK.TRANS64.TRYWAIT P1, [R7+URZ+0x132a0], R8 ;  /* 0x0132a008070075a7 */ /* 0x000e24000802017f */
[----:B0-----:R-:W-:Y:S10]  /*11d50*/  @!P1 BRA `(.L_x_432) ;  /* 0x0000004000589947 */ /* 0x001ff40003800000 */
.L_x_556:
[----:B------:R-:W-:Y:S05]  /*11d60*/  BSYNC B2 ;  /* 0x0000000000027941 */ /* 0x000fea0003800000 */
.L_x_431:
        /* <DEDUP_REMOVED lines=9> */
.L_x_434:
[----:B------:R-:W-:Y:S05]  /*11e00*/  BSYNC B2 ;  /* 0x0000000000027941 */ /* 0x000fea0003800000 */
.L_x_433:
[----:B------:R-:W-:Y:S01]  /*11e10*/  IMAD.MOV.U32 R13, RZ, RZ, RZ ;  /* 0x000000ffff0d7224 */ /* 0x000fe200078e00ff */
[----:B------:R-:W-:Y:S01]  /*11e20*/  UIADD3 UR4, UP0, UR40, 0x570, URZ ;  /* 0x0000057028047890 */ /* 0x000fe2000ff1e03f */
[----:B------:R-:W-:Y:S01]  /*11e30*/  IMAD R9, R24, 0x2800, R6 ;  /* 0x0000280018097824 */ /* 0x000fe200078e0206 */
[----:B------:R-:W-:Y:S01]  /*11e40*/  PLOP3.LUT P1, PT, PT, PT, PT, 0x80, 0x0 ;  /* 0x000000000000781c */ /* 0x000fe20003f2f070 */
[----:B------:R-:W-:Y:S01]  /*11e50*/  IMAD R10, R2, 0xa0, R0 ;  /* 0x000000a0020a7824 */ /* 0x000fe200078e0200 */
[----:B------:R-:W-:Y:S01]  /*11e60*/  R2UR UR10, R13 ;  /* 0x000000000d0a72ca */ /* 0x000fe200000e0000 */
[----:B------:R-:W-:Y:S01]  /*11e70*/  VIADD R12, R9, 0xe000 ;  /* 0x0000e000090c7836 */ /* 0x000fe20000000000 */
[----:B------:R-:W-:Y:S01]  /*11e80*/  IADD3 R11, R7, 0x13290, RZ ;  /* 0x00013290070b7810 */ /* 0x000fe20007ffe0ff */
[----:B------:R-:W-:Y:S01]  /*11e90*/  UIADD3.X UR5, URZ, UR41, URZ, UP0, !UPT ;  /* 0x000000293f057290 */ /* 0x000fe200087fe43f */
[----:B------:R-:W-:Y:S01]  /*11ea0*/  UMOV UR6, 0x0 ;  /* 0x0000000000067882 */ /* 0x000fe20000000000 */
[----:B------:R-:W-:-:S10]  /*11eb0*/  UMOV UR7, 0x12f00000 ;  /* 0x12f0000000077882 */ /* 0x000fd40000000000 */
.L_x_435:
        /* <DEDUP_REMOVED lines=13> */
.L_x_557:
[----:B------:R-:W-:Y:S05]  /*11f90*/  BSYNC B2 ;  /* 0x0000000000027941 */ /* 0x000fea0003800000 */
.L_x_436:
        /* <DEDUP_REMOVED lines=11> */
.L_x_439:
[----:B------:R-:W-:Y:S05]  /*12050*/  BSYNC B2 ;  /* 0x0000000000027941 */ /* 0x000fea0003800000 */
.L_x_438:
[----:B------:R-:W-:Y:S01]  /*12060*/  R2UR UR10, R13 ;  /* 0x000000000d0a72ca */ /* 0x000fe200000e0000 */
[----:B------:R-:W-:Y:S01]  /*12070*/  UIADD3 UR4, UP0, UR40, 0x670, URZ ;  /* 0x0000067028047890 */ /* 0x000fe2000ff1e03f */
[----:B------:R-:W-:Y:S01]  /*12080*/  R2UR UR6, R14 ;  /* 0x000000000e0672ca */ /* 0x000fe200000e0000 */
[----:B------:R-:W-:Y:S01]  /*12090*/  VIADD R9, R9, 0x6000 ;  /* 0x0000600009097836 */ /* 0x000fe20000000000 */
[----:B------:R-:W-:Y:S01]  /*120a0*/  R2UR UR7, R15 ;  /* 0x000000000f0772ca */ /* 0x000fe200000e0000 */
[----:B01----:R-:W-:Y:S01]  /*120b0*/  VIADD R7, R7, 0x132b0 ;  /* 0x000132b007077836 */ /* 0x003fe20000000000 */
[----:B------:R-:W-:Y:S01]  /*120c0*/  PLOP3.LUT P1, PT, PT, PT, PT, 0x80, 0x0 ;  /* 0x000000000000781c */ /* 0x000fe20003f2f070 */
[----:B------:R-:W-:-:S12]  /*120d0*/  UIADD3.X UR5, URZ, UR41, URZ, UP0, !UPT ;  /* 0x000000293f057290 */ /* 0x000fd800087fe43f */
.L_x_440:
        /* <DEDUP_REMOVED lines=9> */
[----:B0-----:R-:W-:Y:S05]  /*12170*/  @P1 BRA.U.ANY `(.L_x_440) ;  /* 0xfffffffd00d81947 */ /* 0x001fea000393ffff */
.L_x_430:
[----:B------:R-:W-:Y:S05]  /*12180*/  BSYNC B1 ;  /* 0x0000000000017941 */ /* 0x000fea0003800000 */
.L_x_429:
[C---:B------:R-:W-:Y:S01]  /*12190*/  ISETP.GT.AND P2, PT, R2.reuse, R3, PT ;  /* 0x000000030200720c */ /* 0x040fe20003f44270 */
[----:B------:R-:W-:Y:S01]  /*121a0*/  VIADD R2, R2, 0xffffffff ;  /* 0xffffffff02027836 */ /* 0x000fe20000000000 */
[----:B------:R-:W-:-:S04]  /*121b0*/  IADD3 R24, R24, 0x1, RZ ;  /* 0x0000000118187810 */ /* 0x000fc80007ffe0ff */
[----:B------:R-:W-:-:S04]  /*121c0*/  ISETP.NE.AND P1, PT, R24, 0x2, PT ;  /* 0x000000021800780c */ /* 0x000fc80003f25270 */
[----:B------:R-:W-:Y:S02]  /*121d0*/  SEL R7, RZ, 0x1, P1 ;  /* 0x00000001ff077807 */ /* 0x000fe40000800000 */
[----:B------:R-:W-:Y:S02]  /*121e0*/  SEL R24, R24, RZ, P1 ;  /* 0x000000ff18187207 */ /* 0x000fe40000800000 */
[----:B------:R-:W-:Y:S01]  /*121f0*/  LOP3.LUT R26, R26, R7, RZ, 0x3c, !PT ;  /* 0x000000071a1a7212 */ /* 0x000fe200078e3cff */
[----:B------:R-:W-:Y:S06]  /*12200*/  @P2 BRA `(.L_x_441) ;  /* 0xfffffff800a82947 */ /* 0x000fec000383ffff */
.L_x_411:
[----:B------:R-:W-:Y:S05]  /*12210*/  BSYNC B0 ;  /* 0x0000000000007941 */ /* 0x000fea0003800000 */
.L_x_410:
[----:B------:R-:W2:Y:S01]  /*12220*/  LDL R7, [R1+0x14] ;  /* 0x0000140001077983 */ /* 0x000ea20000100800 */
[----:B------:R-:W-:Y:S05]  /*12230*/  @!P0 WARPSYNC.ALL ;  /* 0x0000000000008948 */ /* 0x000fea0003800000 */
[----:B------:R-:W-:Y:S06]  /*12240*/  @!P0 BAR.SYNC.DEFER_BLOCKING 0xc, 0x200 ;  /* 0x0308000000008b1d */ /* 0x000fec0000010000 */
[----:B------:R-:W-:Y:S01]  /*12250*/  BSSY B6, `(.L_x_442) ;  /* 0x0000242000067945 */ /* 0x000fe20003800000 */
[----:B--2---:R-:W-:-:S13]  /*12260*/  ISETP.GT.AND P0, PT, R7, RZ, PT ;  /* 0x000000ff0700720c */ /* 0x004fda0003f04270 */
[----:B------:R-:W-:Y:S05]  /*12270*/  @P0 BRA `(.L_x_443) ;  /* 0x0000000000440947 */ /* 0x000fea0003800000 */
        /* <DEDUP_REMOVED lines=17> */
.L_x_443:
[----:B------:R-:W0:Y:S01]  /*12390*/  S2R R3, SR_CgaCtaId ;  /* 0x0000000000037919 */ /* 0x000e220000008800 */
[----:B------:R-:W-:-:S04]  /*123a0*/  MOV R0, 0x400 ;  /* 0x0000040000007802 */ /* 0x000fc80000000f00 */
[----:B0-----:R-:W-:-:S05]  /*123b0*/  LEA R2, R3, R0, 0x18 ;  /* 0x0000000003027211 */ /* 0x001fca00078ec0ff */
[----:B------:R-:W-:-:S05]  /*123c0*/  VIADD R0, R2, 0xe000 ;  /* 0x0000e00002007836 */ /* 0x000fca0000000000 */
[----:B------:R-:W-:-:S13]  /*123d0*/  LOP3.LUT P0, RZ, R0, 0x1bf, RZ, 0xc0, !PT ;  /* 0x000001bf00ff7812 */ /* 0x000fda000780c0ff */
[----:B------:R-:W-:Y:S05]  /*123e0*/  @!P0 BRA `(.L_x_445) ;  /* 0x0000000000408947 */ /* 0x000fea0003800000 */
[----:B------:R-:W-:Y:S01]  /*123f0*/  MOV R2, 0x0 ;  /* 0x0000000000027802 */ /* 0x000fe20000000f00 */
[----:B------:R-:W-:Y:S01]  /*12400*/  ULDC.64 UR6, c[0x4][0x98] ;  /* 0x0100260000067ab9 */ /* 0x000fe20000000a00 */
[----:B------:R-:W-:Y:S01]  /*12410*/  ULDC.64 UR8, c[0x4][0xa0] ;  /* 0x0100280000087ab9 */ /* 0x000fe20000000a00 */
[----:B------:R-:W-:Y:S01]  /*12420*/  ULDC.64 UR4, c[0x4][0x8] ;  /* 0x0100020000047ab9 */ /* 0x000fe20000000a00 */
[----:B------:R-:W-:Y:S01]  /*12430*/  IMAD.U32 R4, RZ, RZ, UR6 ;  /* 0x00000006ff047e24 */ /* 0x000fe2000f8e00ff */
[----:B------:R-:W-:Y:S01]  /*12440*/  MOV R10, UR4 ;  /* 0x00000004000a7c02 */ /* 0x000fe20008000f00 */
[----:B------:R-:W0:Y:S01]  /*12450*/  LDC.64 R2, c[0x4][R2] ;  /* 0x0100000002027b82 */ /* 0x000e220000000a00 */
[----:B------:R-:W-:Y:S02]  /*12460*/  IMAD.U32 R5, RZ, RZ, UR7 ;  /* 0x00000007ff057e24 */ /* 0x000fe4000f8e00ff */
        /* <DEDUP_REMOVED lines=8> */
.L_x_445:
[----:B------:R-:W0:Y:S01]  /*124f0*/  S2R R20, SR_CgaCtaId ;  /* 0x0000000000147919 */ /* 0x000e220000008800 */
[----:B------:R-:W-:Y:S02]  /*12500*/  MOV R2, 0x400 ;  /* 0x0000040000027802 */ /* 0x000fe40000000f00 */
[----:B------:R-:W-:Y:S02]  /*12510*/  LOP3.LUT R22, R22, 0xfffffffe, RZ, 0xc0, !PT ;  /* 0xfffffffe16167812 */ /* 0x000fe400078ec0ff */
[----:B0-----:R-:W-:-:S05]  /*12520*/  LEA R2, R20, R2, 0x18 ;  /* 0x0000000214027211 */ /* 0x001fca00078ec0ff */
[----:B------:R-:W-:-:S05]  /*12530*/  VIADD R0, R2, 0x6000 ;  /* 0x0000600002007836 */ /* 0x000fca0000000000 */
[----:B------:R-:W-:-:S13]  /*12540*/  LOP3.LUT P0, RZ, R0, 0x1bf, RZ, 0xc0, !PT ;  /* 0x000001bf00ff7812 */ /* 0x000fda000780c0ff */
[----:B------:R-:W-:Y:S01]  /*12550*/  @P0 LOP3.LUT R22, R22, 0x1, RZ, 0xfc, !PT ;  /* 0x0000000116160812 */ /* 0x000fe200078efcff */
[----:B------:R-:W-:Y:S06]  /*12560*/  @!P0 BRA `(.L_x_446) ;  /* 0x0000000000408947 */ /* 0x000fec0003800000 */
[----:B------:R-:W-:Y:S01]  /*12570*/  MOV R2, 0x0 ;  /* 0x0000000000027802 */ /* 0x000fe20000000f00 */
[----:B------:R-:W-:Y:S01]  /*12580*/  ULDC.64 UR6, c[0x4][0x98] ;  /* 0x0100260000067ab9 */ /* 0x000fe20000000a00 */
[----:B------:R-:W-:Y:S01]  /*12590*/  ULDC.64 UR8, c[0x4][0xa0] ;  /* 0x0100280000087ab9 */ /* 0x000fe20000000a00 */
[----:B------:R-:W-:Y:S01]  /*125a0*/  ULDC.64 UR4, c[0x4][0x10] ;  /* 0x0100040000047ab9 */ /* 0x000fe20000000a00 */
[----:B------:R-:W-:Y:S01]  /*125b0*/  IMAD.U32 R4, RZ, RZ, UR6 ;  /* 0x00000006ff047e24 */ /* 0x000fe2000f8e00ff */
[----:B------:R-:W-:Y:S01]  /*125c0*/  MOV R5, UR7 ;  /* 0x0000000700057c02 */ /* 0x000fe20008000f00 */
[----:B------:R-:W0:Y:S01]  /*125d0*/  LDC.64 R2, c[0x4][R2] ;  /* 0x0100000002027b82 */ /* 0x000e220000000a00 */
[----:B------:R-:W-:Y:S01]  /*125e0*/  IMAD.U32 R6, RZ, RZ, UR8 ;  /* 0x00000008ff067e24 */ /* 0x000fe2000f8e00ff */
[----:B------:R-:W-:Y:S01]  /*125f0*/  MOV R13, RZ ;  /* 0x000000ff000d7202 */ /* 0x000fe20000000f00 */
[----:B------:R-:W-:Y:S02]  /*12600*/  IMAD.U32 R7, RZ, RZ, UR9 ;  /* 0x00000009ff077e24 */ /* 0x000fe4000f8e00ff */
[----:B------:R-:W-:-:S02]  /*12610*/  IMAD.U32 R10, RZ, RZ, UR4 ;  /* 0x00000004ff0a7e24 */ /* 0x000fc4000f8e00ff */
[----:B------:R-:W-:Y:S02]  /*12620*/  IMAD.U32 R11, RZ, RZ, UR5 ;  /* 0x00000005ff0b7e24 */ /* 0x000fe4000f8e00ff */
[----:B------:R-:W-:Y:S02]  /*12630*/  IMAD.MOV.U32 R8, RZ, RZ, 0x70 ;  /* 0x00000070ff087424 */ /* 0x000fe400078e00ff */
[----:B------:R-:W-:-:S07]  /*12640*/  IMAD.MOV.U32 R12, RZ, RZ, 0x1 ;  /* 0x00000001ff0c7424 */ /* 0x000fce00078e00ff */
[----:B------:R-:W-:-:S07]  /*12650*/  LEPC R20, `(.L_x_446) ;  /* 0x000000001014794e */ /* 0x000fce0000000000 */
[----:B0-----:R-:W-:Y:S05]  /*12660*/  CALL.ABS.NOINC R2 ;  /* 0x0000000002007343 */ /* 0x001fea0003c00000 */
.L_x_446:
        /* <DEDUP_REMOVED lines=22> */
.L_x_447:
        /* <DEDUP_REMOVED lines=22> */
.L_x_448:
[----:B------:R-:W2:Y:S01]  /*12930*/  LDL.LU R2, [R1+0x8] ;  /* 0x0000080001027983 */ /* 0x000ea20000300800 */
[----:B------:R-:W-:Y:S01]  /*12940*/  ULDC.64 UR4, c[0x0][0x9f8] ;  /* 0x00027e0000047ab9 */ /* 0x000fe20000000a00 */
[----:B------:R-:W0:Y:S02]  /*12950*/  LDC R0, c[0x0][0x428] ;  /* 0x00010a00ff007b82 */ /* 0x000e240000000800 */
[----:B------:R-:W3:Y:S04]  /*12960*/  LDL.LU R20, [R1+0xc] ;  /* 0x00000c0001147983 */ /* 0x000ee80000300800 */
[----:B------:R-:W4:Y:S01]  /*12970*/  LDL.LU R21, [R1+0x20] ;  /* 0x0000200001157983 */ /* 0x000f220000300800 */
[----:B------:R-:W-:Y:S01]  /*12980*/  ISETP.NE.U32.AND P0, PT, RZ, UR4, PT ;  /* 0x00000004ff007c0c */ /* 0x000fe2000bf05070 */
[----:B------:R-:W1:Y:S03]  /*12990*/  S2R R4, SR_TID.X ;  /* 0x0000000000047919 */ /* 0x000e660000002100 */
[----:B------:R-:W-:-:S02]  /*129a0*/  ISETP.NE.AND.EX P0, PT, RZ, UR5, PT, P0 ;  /* 0x00000005ff007c0c */ /* 0x000fc4000bf05300 */
[----:B-1----:R-:W-:-:S11]  /*129b0*/  LOP3.LUT R6, R4, 0x7f, RZ, 0xc0, !PT ;  /* 0x0000007f04067812 */ /* 0x002fd600078ec0ff */
[----:B--2---:R-:W-:-:S04]  /*129c0*/  @P0 IADD3 R2, P1, R2, UR4, RZ ;  /* 0x0000000402020c10 */ /* 0x004fc8000ff3e0ff */
[----:B---3--:R-:W-:Y:S01]  /*129d0*/  @P0 IADD3.X R3, R20, UR5, RZ, P1, !PT ;  /* 0x0000000514030c10 */ /* 0x008fe20008ffe4ff */
[----:B------:R-:W-:Y:S01]  /*129e0*/  ULDC.64 UR4, c[0x0][0xa00] ;  /* 0x0002800000047ab9 */ /* 0x000fe20000000a00 */
[----:B------:R-:W-:-:S06]  /*129f0*/  MOV R20, R28 ;  /* 0x0000001c00147202 */ /* 0x000fcc0000000f00 */
[----:B------:R1:W5:Y:S01]  /*12a00*/  @P0 LDG.E R20, desc[UR42][R2.64] ;  /* 0x0000002a02140981 */ /* 0x000362000c1e1900 */
[----:B0-----:R-:W-:Y:S01]  /*12a10*/  ISETP.NE.AND P0, PT, R0, 0x1, PT ;  /* 0x000000010000780c */ /* 0x001fe20003f05270 */
[----:B------:R-:W-:Y:S01]  /*12a20*/  IMAD.MOV.U32 R0, RZ, RZ, R18 ;  /* 0x000000ffff007224 */ /* 0x000fe200078e0012 */
[----:B------:R-:W-:Y:S01]  /*12a30*/  ISETP.NE.AND P1, PT, R6, RZ, PT ;  /* 0x000000ff0600720c */ /* 0x000fe20003f25270 */
[----:B----4-:R-:W-:-:S03]  /*12a40*/  IMAD R6, R17, 0xc0, R21 ;  /* 0x000000c011067824 */ /* 0x010fc600078e0215 */
[----:B------:R-:W-:-:S07]  /*12a50*/  PLOP3.LUT P3, PT, P1, PT, PT, 0x8, 0x0 ;  /* 0x000000000000781c */ /* 0x000fce0000f6e170 */
[----:B------:R-:W0:Y:S02]  /*12a60*/  @P0 LDC R5, c[0x0][0x42c] ;  /* 0x00010b00ff050b82 */ /* 0x000e240000000800 */
[----:B------:R-:W-:-:S05]  /*12a70*/  VOTEU.ALL UP1, P1 ;  /* 0x00000000003f7886 */ /* 0x000fca0000820000 */
[----:B------:R-:W-:Y:S01]  /*12a80*/  @!UP1 UIADD3 UR8, UP0, UR40, 0x270, URZ ;  /* 0x0000027028089890 */ /* 0x000fe2000ff1e03f */
[----:B------:R-:W2:Y:S03]  /*12a90*/  @P0 LDC R4, c[0x0][0x430] ;  /* 0x00010c00ff040b82 */ /* 0x000ea60000000800 */
[----:B------:R-:W-:-:S03]  /*12aa0*/  @!UP1 UIADD3.X UR9, URZ, UR41, URZ, UP0, !UPT ;  /* 0x000000293f099290 */ /* 0x000fc600087fe43f */
[----:B------:R-:W-:Y:S01]  /*12ab0*/  VOTEU.ALL UP0, P1 ;  /* 0x00000000003f7886 */ /* 0x000fe20000800000 */
[----:B0-----:R-:W-:-:S05]  /*12ac0*/  @P0 IMAD.HI.U32 R5, R18, R5, RZ ;  /* 0x0000000512050227 */ /* 0x001fca00078e00ff */
[----:B--2---:R-:W-:Y:S02]  /*12ad0*/  @P0 SHF.R.U32.HI R0, RZ, R4, R5 ;  /* 0x00000004ff000219 */ /* 0x004fe40000011605 */
[----:B------:R-:W-:-:S04]  /*12ae0*/  ISETP.NE.U32.AND P0, PT, RZ, UR4, PT ;  /* 0x00000004ff007c0c */ /* 0x000fc8000bf05070 */
[----:B------:R-:W-:-:S04]  /*12af0*/  ISETP.NE.AND.EX P2, PT, RZ, UR5, PT, P0 ;  /* 0x00000005ff007c0c */ /* 0x000fc8000bf45300 */
[----:B-1----:R-:W-:-:S09]  /*12b00*/  SEL R7, R28, RZ, !P2 ;  /* 0x000000ff1c077207 */ /* 0x002fd20005000000 */
.L_x_449:
[----:B------:R-:W-:Y:S02]  /*12b10*/  PLOP3.LUT P0, PT, P0, P3, PT, 0xa2, 0x0 ;  /* 0x000000000000781c */ /* 0x000fe40000707472 */
[----:B------:R-:W-:Y:S01]  /*12b20*/  @P3 R2UR P0, UR7, R7 ;  /* 0x00000000070732ca */ /* 0x000fe20000000000 */
[----:B------:R-:W-:-:S07]  /*12b30*/  UMOV UR4, URZ ;  /* 0x0000003f00047c82 */ /* 0x000fce0008000000 */
[----:B------:R-:W-:Y:S02]  /*12b40*/  PLOP3.LUT P0, PT, P0, P3, PT, 0xa2, 0x0 ;  /* 0x000000000000781c */ /* 0x000fe40000707472 */
[----:B------:R-:W-:-:S08]  /*12b50*/  @P3 R2UR.OR P0, UR6, R18 ;  /* 0x00000000120632ca */ /* 0x000fd00000100000 */
[----:B------:R-:W-:Y:S02]  /*12b60*/  PLOP3.LUT P0, PT, P0, P3, PT, 0xa2, 0x0 ;  /* 0x000000000000781c */ /* 0x000fe40000707472 */
[----:B------:R-:W-:-:S08]  /*12b70*/  @P3 R2UR.OR P0, UR5, R6 ;  /* 0x00000000060532ca */ /* 0x000fd00000100000 */
[----:B------:R-:W-:-:S05]  /*12b80*/  @P3 PLOP3.LUT P3, PT, P0, PT, PT, 0x80, 0x0 ;  /* 0x000000000000381c */ /* 0x000fca000076f070 */
[----:B------:R0:W-:Y:S08]  /*12b90*/  @!UP0 UTMAPF.L2.4D [UR4], [UR8] ;  /* 0x00000004080085b8 */ /* 0x0001f00008018000 */
[----:B0-----:R-:W-:Y:S05]  /*12ba0*/  @P3 BRA.U.ANY `(.L_x_449) ;  /* 0xfffffffd00d83947 */ /* 0x001fea000393ffff */
[----:B------:R-:W0:Y:S01]  /*12bb0*/  LDC.64 R4, c[0x0][0x3f8] ;  /* 0x0000fe00ff047b82 */ /* 0x000e220000000a00 */
[----:B------:R-:W-:Y:S01]  /*12bc0*/  ULDC.64 UR4, c[0x0][0xa08] ;  /* 0x0002820000047ab9 */ /* 0x000fe20000000a00 */
[----:B-----5:R-:W-:Y:S02]  /*12bd0*/  SHF.R.S32.HI R17, RZ, 0x1f, R20 ;  /* 0x0000001fff117819 */ /* 0x020fe40000011414 */
[----:B0-----:R-:W-:Y:S01]  /*12be0*/  LOP3.LUT P0, RZ, R4, UR4, RZ, 0xfc, !PT ;  /* 0x0000000404ff7c12 */ /* 0x001fe2000f80fcff */
[----:B------:R-:W-:-:S03]  /*12bf0*/  UMOV UR4, 0xffffffff ;  /* 0xffffffff00047882 */ /* 0x000fc60000000000 */
[----:B------:R-:W-:-:S04]  /*12c00*/  LOP3.LUT P0, RZ, R5, UR5, RZ, 0xfc, P0 ;  /* 0x0000000505ff7c12 */ /* 0x000fc8000800fcff */
[----:B------:R-:W-:Y:S01]  /*12c10*/  SEL R2, R20, RZ, !P0 ;  /* 0x000000ff14027207 */ /* 0x000fe20004000000 */
[----:B------:R-:W-:Y:S08]  /*12c20*/  BRA.DIV UR4, `(.L_x_450) ;  /* 0x0000003204cc7947 */ /* 0x000ff0000b800000 */
[----:B------:R-:W0:Y:S02]  /*12c30*/  S2R R3, SR_TID.X ;  /* 0x0000000000037919 */ /* 0x000e240000002100 */
[----:B0-----:R-:W-:-:S04]  /*12c40*/  SHF.R.U32.HI R3, RZ, 0x5, R3 ;  /* 0x00000005ff037819 */ /* 0x001fc80000011603 */
[----:B------:R-:W-:-:S05]  /*12c50*/  LOP3.LUT R3, R3, 0x3, RZ, 0xc0, !PT ;  /* 0x0000000303037812 */ /* 0x000fca00078ec0ff */
[----:B------:R0:W1:Y:S02]  /*12c60*/  SHFL.IDX PT, R14, R3, RZ, 0x1f ;  /* 0x00001fff030e7589 */ /* 0x00006400000e0000 */
.L_x_560:
[----:B-1----:R-:W-:Y:S02]  /*12c70*/  ISETP.NE.AND P0, PT, R14, RZ, PT ;  /* 0x000000ff0e00720c */ /* 0x002fe40003f05270 */
[----:B------:R-:W-:-:S11]  /*12c80*/  PLOP3.LUT P6, PT, PT, PT, PT, 0x8, 0x0 ;  /* 0x000000000000781c */ /* 0x000fd60003fce170 */
[----:B------:R-:W-:Y:S05]  /*12c90*/  @P0 BRA `(.L_x_451) ;  /* 0x0000000400ac0947 */ /* 0x000fea0003800000 */
[----:B------:R-:W-:-:S03]  /*12ca0*/  UMOV UR4, 0xffffffff ;  /* 0xffffffff00047882 */ /* 0x000fc60000000000 */
[----:B------:R-:W-:Y:S05]  /*12cb0*/  BRA.DIV UR4, `(.L_x_452) ;  /* 0x0000003204dc7947 */ /* 0x000fea000b800000 */
[----:B------:R-:W-:-:S13]  /*12cc0*/  ELECT P6, URZ, PT ;  /* 0x00000000003f782f */ /* 0x000fda00038c0000 */
.L_x_563:
[----:B------:R-:W-:Y:S05]  /*12cd0*/  @!P6 BRA `(.L_x_453) ;  /* 0x000000040048e947 */ /* 0x000fea0003800000 */
[----:B0-----:R-:W2:Y:S01]  /*12ce0*/  LDL R3, [R1+0x18] ;  /* 0x0000180001037983 */ /* 0x001ea20000100800 */
[----:B------:R-:W-:-:S04]  /*12cf0*/  ISETP.NE.U32.AND P0, PT, R4, RZ, PT ;  /* 0x000000ff0400720c */ /* 0x000fc80003f05070 */
[----:B------:R-:W-:Y:S01]  /*12d00*/  ISETP.NE.AND.EX P0, PT, R5, RZ, PT, P0 ;  /* 0x000000ff0500720c */ /* 0x000fe20003f05300 */
[----:B--2---:R-:W-:-:S12]  /*12d10*/  VIADD R8, R3, 0xffffffff ;  /* 0xffffffff03087836 */ /* 0x004fd80000000000 */
[----:B------:R-:W-:Y:S05]  /*12d20*/  @!P0 BRA `(.L_x_454) ;  /* 0x0000000000448947 */ /* 0x000fea0003800000 */
[----:B------:R-:W0:Y:S01]  /*12d30*/  LDC R10, c[0x0][0x41c] ;  /* 0x00010700ff0a7b82 */ /* 0x000e220000000800 */
[----:B------:R-:W-:Y:S01]  /*12d40*/  ULDC.64 UR4, c[0x0][0x408] ;  /* 0x0001020000047ab9 */ /* 0x000fe20000000a00 */
[----:B0-----:R-:W-:-:S13]  /*12d50*/  ISETP.NE.AND P0, PT, R10, 0x1, PT ;  /* 0x000000010a00780c */ /* 0x001fda0003f05270 */
[----:B------:R-:W0:Y:S02]  /*12d60*/  @P0 LDC.64 R2, c[0x0][0x420] ;  /* 0x00010800ff020b82 */ /* 0x000e240000000a00 */
[----:B0-----:R-:W-:-:S04]  /*12d70*/  @P0 IMAD.HI.U32 R9, R8, R2, RZ ;  /* 0x0000000208090227 */ /* 0x001fc800078e00ff */
[----:B------:R-:W-:Y:S01]  /*12d80*/  IMAD.MOV.U32 R2, RZ, RZ, R8 ;  /* 0x000000ffff027224 */ /* 0x000fe200078e0008 */
[----:B------:R-:W-:Y:S01]  /*12d90*/  @P0 SHF.R.U32.HI R2, RZ, R3, R9 ;  /* 0x00000003ff020219 */ /* 0x000fe20000011609 */
[----:B------:R-:W-:-:S04]  /*12da0*/  IMAD R9, R17, UR4, RZ ;  /* 0x0000000411097c24 */ /* 0x000fc8000f8e02ff */
[----:B------:R-:W-:Y:S02]  /*12db0*/  IMAD.MOV R3, RZ, RZ, -R2 ;  /* 0x000000ffff037224 */ /* 0x000fe400078e0a02 */
[----:B------:R-:W-:Y:S02]  /*12dc0*/  IMAD R9, R20, UR5, R9 ;  /* 0x0000000514097c24 */ /* 0x000fe4000f8e0209 */
[----:B------:R-:W-:Y:S01]  /*12dd0*/  IMAD R8, R10, R3, R8 ;  /* 0x000000030a087224 */ /* 0x000fe200078e0208 */
[----:B------:R-:W-:-:S03]  /*12de0*/  SHF.R.S32.HI R3, RZ, 0x1f, R2 ;  /* 0x0000001fff037819 */ /* 0x000fc60000011402 */
[----:B------:R-:W-:-:S04]  /*12df0*/  IMAD.WIDE.U32 R2, R20, UR4, R2 ;  /* 0x0000000414027c25 */ /* 0x000fc8000f8e0002 */
[----:B------:R-:W-:Y:S01]  /*12e00*/  IMAD.IADD R9, R3, 0x1, R9 ;  /* 0x0000000103097824 */ /* 0x000fe200078e0209 */
[----:B------:R-:W-:-:S04]  /*12e10*/  LEA R4, P0, R2, R4, 0x2 ;  /* 0x0000000402047211 */ /* 0x000fc800078010ff */
[----:B------:R-:W-:-:S05]  /*12e20*/  LEA.HI.X R5, R2, R5, R9, 0x2, P0 ;  /* 0x0000000502057211 */ /* 0x000fca00000f1409 */
[----:B------:R0:W5:Y:S04]  /*12e30*/  LDG.E R2, desc[UR42][R4.64] ;  /* 0x0000002a04027981 */ /* 0x000168000c1e1900 */
.L_x_454:
[----:B0-----:R-:W0:Y:S01]  /*12e40*/  S2R R4, SR_CgaCtaId ;  /* 0x0000000000047919 */ /* 0x001e220000008800 */
[----:B------:R-:W-:Y:S01]  /*12e50*/  MOV R3, 0x400 ;  /* 0x0000040000037802 */ /* 0x000fe20000000f00 */
[----:B------:R-:W1:Y:S03]  /*12e60*/  S2R R5, SR_TID.X ;  /* 0x0000000000057919 */ /* 0x000e660000002100 */
[----:B0-----:R-:W-:Y:S02]  /*12e70*/  LEA R3, R4, R3, 0x18 ;  /* 0x0000000304037211 */ /* 0x001fe400078ec0ff */
[----:B-1----:R-:W-:-:S03]  /*12e80*/  LOP3.LUT R5, R5, 0x7f, RZ, 0xc0, !PT ;  /* 0x0000007f05057812 */ /* 0x002fc600078ec0ff */
[----:B------:R-:W-:Y:S01]  /*12e90*/  IMAD R4, R23, 0x8, R3 ;  /* 0x0000000817047824 */ /* 0x000fe200078e0203 */
[----:B------:R-:W-:Y:S02]  /*12ea0*/  SHF.L.U32 R3, R25, 0x1f, RZ ;  /* 0x0000001f19037819 */ /* 0x000fe400000006ff */
[----:B------:R-:W-:Y:S02]  /*12eb0*/  ISETP.NE.AND P0, PT, R5, RZ, PT ;  /* 0x000000ff0500720c */ /* 0x000fe40003f05270 */
[----:B------:R-:W0:Y:S02]  /*12ec0*/  SYNCS.PHASECHK.TRANS64.TRYWAIT P2, [R4+URZ+0x13280], R3 ;  /* 0x01328003040075a7 */ /* 0x000e24000804017f */
[----:B0-----:R-:W-:Y:S09]  /*12ed0*/  @!P2 BRA `(.L_x_455) ;  /* 0x000000300074a947 */ /* 0x001ff20003800000 */
.L_x_564:
[----:B------:R-:W-:Y:S05]  /*12ee0*/  @P0 BRA `(.L_x_456) ;  /* 0x00000000001c0947 */ /* 0x000fea0003800000 */
[----:B------:R-:W1:Y:S02]  /*12ef0*/  S2R R5, SR_TID.X ;  /* 0x0000000000057919 */ /* 0x000e640000002100 */
[----:B-1----:R-:W-:Y:S02]  /*12f00*/  LOP3.LUT R9, R5, 0x1f, RZ, 0xc0, !PT ;  /* 0x0000001f05097812 */ /* 0x002fe400078ec0ff */
[----:B------:R-:W-:Y:S02]  /*12f10*/  MOV R5, 0x2800 ;  /* 0x0000280000057802 */ /* 0x000fe40000000f00 */
[----:B------:R-:W-:Y:S02]  /*12f20*/  ISETP.NE.AND P2, PT, R9, RZ, PT ;  /* 0x000000ff0900720c */ /* 0x000fe40003f45270 */
[----:B------:R1:W-:Y:S11]  /*12f30*/  SYNCS.ARRIVE.TRANS64 RZ, [R4+URZ+0x13270], R5 ;  /* 0x0132700504ff79a7 */ /* 0x0003f6000800003f */
[----:B-1----:R-:W-:Y:S05]  /*12f40*/  @!P2 BRA `(.L_x_456) ;  /* 0x000000000004a947 */ /* 0x002fea0003800000 */
[----:B------:R-:W-:Y:S01]  /*12f50*/  BPT.TRAP 0x1 ;  /* 0x000000040000795c */ /* 0x000fe20000300000 */
.L_x_456:
[----:B------:R-:W1:Y:S01]  /*12f60*/  S2R R9, SR_CgaCtaId ;  /* 0x0000000000097919 */ /* 0x000e620000008800 */
[----:B------:R-:W-:Y:S01]  /*12f70*/  MOV R5, 0x400 ;  /* 0x0000040000057802 */ /* 0x000fe20000000f00 */
[----:B------:R-:W-:Y:S01]  /*12f80*/  IMAD R8, R8, 0xa0, R27 ;  /* 0x000000a008087824 */ /* 0x000fe200078e021b */
[----:B------:R-:W-:Y:S01]  /*12f90*/  R2UR UR9, R4 ;  /* 0x00000000040972ca */ /* 0x000fe200000e0000 */
[----:B------:R-:W-:Y:S01]  /*12fa0*/  UIADD3 UR4, UP0, UR40, 0x470, URZ ;  /* 0x0000047028047890 */ /* 0x000fe2000ff1e03f */
[----:B------:R-:W-:Y:S01]  /*12fb0*/  R2UR UR12, R0 ;  /* 0x00000000000c72ca */ /* 0x000fe200000e0000 */
[----:B------:R-:W-:Y:S01]  /*12fc0*/  UMOV UR6, 0x0 ;  /* 0x0000000000067882 */ /* 0x000fe20000000000 */
[----:B-----5:R-:W-:Y:S01]  /*12fd0*/  R2UR UR13, R2 ;  /* 0x00000000020d72ca */ /* 0x020fe200000e0000 */
[----:B------:R-:W-:Y:S01]  /*12fe0*/  UIADD3.X UR5, URZ, UR41, URZ, UP0, !UPT ;  /* 0x000000293f057290 */ /* 0x000fe200087fe43f */
[----:B------:R-:W-:Y:S01]  /*12ff0*/  R2UR UR11, R8 ;  /* 0x00000000080b72ca */ /* 0x000fe200000e0000 */
[----:B------:R-:W-:Y:S01]  /*13000*/  UMOV UR7, 0x14f00000 ;  /* 0x14f0000000077882 */ /* 0x000fe20000000000 */
[----:B------:R-:W-:-:S05]  /*13010*/  UMOV UR10, URZ ;  /* 0x0000003f000a7c82 */ /* 0x000fca0008000000 */
[----:B------:R-:W-:Y:S01]  /*13020*/  UIADD3 UR9, UR9, 0x13270, URZ ;  /* 0x0001327009097890 */ /* 0x000fe2000fffe03f */
[----:B-1----:R-:W-:-:S05]  /*13030*/  LEA R5, R9, R5, 0x18 ;  /* 0x0000000509057211 */ /* 0x002fca00078ec0ff */
[----:B------:R-:W-:-:S05]  /*13040*/  IMAD R5, R23, 0x2800, R5 ;  /* 0x0000280017057824 */ /* 0x000fca00078e0205 */
[----:B------:R-:W-:-:S13]  /*13050*/  R2UR UR8, R5 ;  /* 0x00000000050872ca */ /* 0x000fda00000e0000 */
[----:B------:R-:W-:-:S09]  /*13060*/  UIADD3 UR8, UR8, 0x6000, URZ ;  /* 0x0000600008087890 */ /* 0x000fd2000fffe03f */
[----:B------:R1:W-:Y:S01]  /*13070*/  UTMALDG.4D [UR8], [UR4], desc[UR6] ;  /* 0x00000608040075b4 */ /* 0x0003e20008019000 */
[----:B------:R-:W2:Y:S02]  /*13080*/  SYNCS.PHASECHK.TRANS64.TRYWAIT P2, [R4+URZ+0x13240], R3 ;  /* 0x01324003040075a7 */ /* 0x000ea4000804017f */
[----:B-12---:R-:W-:Y:S05]  /*13090*/  @!P2 BRA `(.L_x_457) ;  /* 0x000000300018a947 */ /* 0x006fea0003800000 */
.L_x_565:
[----:B------:R-:W-:Y:S05]  /*130a0*/  @P0 BRA `(.L_x_458) ;  /* 0x00000000001c0947 */ /* 0x000fea0003800000 */
[----:B------:R-:W2:Y:S01]  /*130b0*/  S2R R9, SR_TID.X ;  /* 0x0000000000097919 */ /* 0x000ea20000002100 */
[----:B01----:R-:W-:-:S04]  /*130c0*/  IMAD.MOV.U32 R3, RZ, RZ, 0x2800 ;  /* 0x00002800ff037424 */ /* 0x003fc800078e00ff */
[----:B------:R3:W-:Y:S01]  /*130d0*/  SYNCS.ARRIVE.TRANS64 RZ, [R4+URZ+0x13230], R3 ;  /* 0x0132300304ff79a7 */ /* 0x0007e2000800003f */
[----:B--2---:R-:W-:-:S04]  /*130e0*/  LOP3.LUT R9, R9, 0x1f, RZ, 0xc0, !PT ;  /* 0x0000001f09097812 */ /* 0x004fc800078ec0ff */
[----:B------:R-:W-:-:S13]  /*130f0*/  ISETP.NE.AND P0, PT, R9, RZ, PT ;  /* 0x000000ff0900720c */ /* 0x000fda0003f05270 */
[----:B---3--:R-:W-:Y:S05]  /*13100*/  @!P0 BRA `(.L_x_458) ;  /* 0x0000000000048947 */ /* 0x008fea0003800000 */
[----:B------:R-:W-:Y:S01]  /*13110*/  BPT.TRAP 0x1 ;  /* 0x000000040000795c */ /* 0x000fe20000300000 */
.L_x_458:
        /* <DEDUP_REMOVED lines=13> */
[----:B--2---:R-:W-:Y:S01]  /*131f0*/  NOP ;  /* 0x0000000000007918 */ /* 0x004fe20000000000 */
.L_x_453:
[----:B------:R-:W2:Y:S01]  /*13200*/  S2R R5, SR_CgaCtaId ;  /* 0x0000000000057919 */ /* 0x000ea20000008800 */
[----:B01----:R-:W-:Y:S01]  /*13210*/  MOV R4, 0x400 ;  /* 0x0000040000047802 */ /* 0x003fe20000000f00 */
[----:B------:R-:W-:Y:S05]  /*13220*/  WARPSYNC.ALL ;  /* 0x0000000000007948 */ /* 0x000fea0003800000 */
[----:B------:R-:W-:Y:S01]  /*13230*/  BAR.SYNC.DEFER_BLOCKING 0x8, 0x1a0 ;  /* 0x0206800000007b1d */ /* 0x000fe20000010000 */
[----:B------:R-:W-:-:S13]  /*13240*/  ELECT P0, URZ, PT ;  /* 0x00000000003f782f */ /* 0x000fda0003800000 */
[----:B------:R-:W-:Y:S01]  /*13250*/  @P0 R2UR UR13, R7 ;  /* 0x00000000070d02ca */ /* 0x000fe200000e0000 */
[----:B------:R-:W-:Y:S01]  /*13260*/  UIADD3 UR4, UP0, UR40, 0x270, URZ ;  /* 0x0000027028047890 */ /* 0x000fe2000ff1e03f */
[----:B------:R-:W-:Y:S02]  /*13270*/  @P0 R2UR UR12, R18 ;  /* 0x00000000120c02ca */ /* 0x000fe400000e0000 */
[----:B------:R-:W-:Y:S01]  /*13280*/  @P0 R2UR UR11, R6 ;  /* 0x00000000060b02ca */ /* 0x000fe200000e0000 */
[----:B------:R-:W-:Y:S01]  /*13290*/  UIADD3.X UR5, URZ, UR41, URZ, UP0, !UPT ;  /* 0x000000293f057290 */ /* 0x000fe200087fe43f */
[----:B------:R-:W-:Y:S01]  /*132a0*/  UMOV UR6, 0x0 ;  /* 0x0000000000067882 */ /* 0x000fe20000000000 */
[----:B------:R-:W-:Y:S01]  /*132b0*/  UMOV UR7, 0x12f00000 ;  /* 0x12f0000000077882 */ /* 0x000fe20000000000 */
[----:B------:R-:W-:Y:S01]  /*132c0*/  UMOV UR10, URZ ;  /* 0x0000003f000a7c82 */ /* 0x000fe20008000000 */
[----:B------:R-:W-:Y:S01]  /*132d0*/  @P0 IMAD.MOV.U32 R3, RZ, RZ, 0x3000 ;  /* 0x00003000ff030424 */ /* 0x000fe200078e00ff */
[----:B--2---:R-:W-:-:S04]  /*132e0*/  LEA R4, R5, R4, 0x18 ;  /* 0x0000000405047211 */ /* 0x004fc800078ec0ff */
[----:B------:R-:W-:Y:S01]  /*132f0*/  R2UR UR9, R4 ;  /* 0x00000000040972ca */ /* 0x000fe200000e0000 */
[----:B------:R1:W-:-:S12]  /*13300*/  @P0 SYNCS.ARRIVE.TRANS64 RZ, [R4+URZ+0x13200], R3 ;  /* 0x0132000304ff09a7 */ /* 0x0003d8000800003f */
[----:B------:R-:W-:Y:S02]  /*13310*/  UIADD3 UR8, UR9, 0xb000, URZ ;  /* 0x0000b00009087890 */ /* 0x000fe4000fffe03f */
[----:B------:R-:W-:-:S09]  /*13320*/  UIADD3 UR9, UR9, 0x13200, URZ ;  /* 0x0001320009097890 */ /* 0x000fd2000fffe03f */
[----:B------:R1:W-:Y:S02]  /*13330*/  UTMALDG.4D [UR8], [UR4], desc[UR6] ;  /* 0x00000608040075b4 */ /* 0x0003e40008019000 */
[----:B-1----:R-:W-:Y:S01]  /*13340*/  NOP ;  /* 0x0000000000007918 */ /* 0x002fe20000000000 */
.L_x_451:
[----:B------:R-:W2:Y:S04]  /*13350*/  LDL.LU R7, [R1+0x1c] ;  /* 0x00001c0001077983 */ /* 0x000ea80000300800 */
[----:B------:R-:W3:Y:S01]  /*13360*/  LDL.LU R4, [R1+0x14] ;  /* 0x0000140001047983 */ /* 0x000ee20000300800 */
[----:B------:R-:W-:Y:S01]  /*13370*/  MOV R5, 0x400 ;  /* 0x0000040000057802 */ /* 0x000fe20000000f00 */
[----:B------:R-:W-:Y:S01]  /*13380*/  BSSY B0, `(.L_x_459) ;  /* 0x000000c000007945 */ /* 0x000fe20003800000 */
[----:B------:R-:W1:Y:S02]  /*13390*/  S2R R6, SR_CgaCtaId ;  /* 0x0000000000067919 */ /* 0x000e640000008800 */
[----:B-1----:R-:W-:Y:S01]  /*133a0*/  LEA R5, R6, R5, 0x18 ;  /* 0x0000000506057211 */ /* 0x002fe200078ec0ff */
[----:B--2---:R-:W-:Y:S01]  /*133b0*/  VIADD R7, R7, 0x1 ;  /* 0x0000000107077836 */ /* 0x004fe20000000000 */
[----:B---3--:R-:W-:-:S04]  /*133c0*/  ISETP.GE.AND P2, PT, R4, 0xa1, PT ;  /* 0x000000a10400780c */ /* 0x008fc80003f46270 */
[----:B------:R1:W-:Y:S01]  /*133d0*/  STL [R1+0x1c], R7 ;  /* 0x00001c0701007387 */ /* 0x0003e20000100800 */
[----:B0-----:R-:W-:-:S04]  /*133e0*/  LEA.HI R3, R7, R7, RZ, 0x1 ;  /* 0x0000000707037211 */ /* 0x001fc800078f08ff */
[----:B------:R-:W-:-:S05]  /*133f0*/  LOP3.LUT R3, R3, 0xfffffffe, RZ, 0xc0, !PT ;  /* 0xfffffffe03037812 */ /* 0x000fca00078ec0ff */
[----:B------:R-:W-:-:S05]  /*13400*/  IMAD.IADD R3, R7, 0x1, -R3 ;  /* 0x0000000107037824 */ /* 0x000fca00078e0a03 */
[----:B------:R-:W-:-:S04]  /*13410*/  SHF.L.U32 R3, R3, 0x1f, RZ ;  /* 0x0000001f03037819 */ /* 0x000fc800000006ff */
[----:B------:R-:W0:Y:S02]  /*13420*/  SYNCS.PHASECHK.TRANS64.TRYWAIT P0, [R5+URZ+0x13220], R3 ;  /* 0x01322003050075a7 */ /* 0x000e24000800017f */
[----:B01----:R-:W-:Y:S05]  /*13430*/  @!P0 BRA `(.L_x_460) ;  /* 0x0000002c00448947 */ /* 0x003fea0003800000 */
.L_x_566:
[----:B------:R-:W-:Y:S05]  /*13440*/  BSYNC B0 ;  /* 0x0000000000007941 */ /* 0x000fea0003800000 */
.L_x_459:
[----:B------:R-:W-:Y:S05]  /*13450*/  @!P2 BRA `(.L_x_461) ;  /* 0x0000000c000ca947 */ /* 0x000fea0003800000 */
[----:B0-----:R-:W2:Y:S01]  /*13460*/  LDL.LU R4, [R1+0x18] ;  /* 0x0000180001047983 */ /* 0x001ea20000300800 */
[----:B------:R-:W-:Y:S01]  /*13470*/  IMAD.MOV.U32 R8, RZ, RZ, R23 ;  /* 0x000000ffff087224 */ /* 0x000fe200078e0017 */
[----:B------:R-:W-:Y:S01]  /*13480*/  MOV R9, R25 ;  /* 0x0000001900097202 */ /* 0x000fe20000000f00 */
[----:B--2---:R-:W-:-:S07]  /*13490*/  VIADD R3, R4, 0xfffffffe ;  /* 0xfffffffe04037836 */ /* 0x004fce0000000000 */
.L_x_481:
[----:B------:R-:W-:Y:S01]  /*134a0*/  VIADD R23, R8, 0x1 ;  /* 0x0000000108177836 */ /* 0x000fe20000000000 */
[----:B------:R-:W-:Y:S05]  /*134b0*/  YIELD ;  /* 0x0000000000007946 */ /* 0x000fea0003800000 */
[----:B------:R-:W-:Y:S01]  /*134c0*/  ISETP.NE.AND P0, PT, R23, 0x2, PT ;  /* 0x000000021700780c */ /* 0x000fe20003f05270 */
[----:B------:R-:W-:Y:S03]  /*134d0*/  BSSY B0, `(.L_x_462) ;  /* 0x000006c000007945 */ /* 0x000fe60003800000 */
[----:B-1----:R-:W-:-:S02]  /*134e0*/  SEL R4, RZ, 0x1, P0 ;  /* 0x00000001ff047807 */ /* 0x002fc40000000000 */
[----:B------:R-:W-:Y:S02]  /*134f0*/  SEL R23, R23, RZ, P0 ;  /* 0x000000ff17177207 */ /* 0x000fe40000000000 */
[----:B------:R-:W-:Y:S01]  /*13500*/  LOP3.LUT R25, R9, R4, RZ, 0x3c, !PT ;  /* 0x0000000409197212 */ /* 0x000fe200078e3cff */
[----:B------:R-:W-:Y:S06]  /*13510*/  @!P6 BRA `(.L_x_463) ;  /* 0x00000004009ce947 */ /* 0x000fec0003800000 */
[----:B------:R-:W-:Y:S01]  /*13520*/  ULDC.64 UR4, c[0x0][0x3f8] ;  /* 0x0000fe0000047ab9 */ /* 0x000fe20000000a00 */
[----:B------:R-:W-:Y:S01]  /*13530*/  IMAD.MOV.U32 R10, RZ, RZ, R3 ;  /* 0x000000ffff0a7224 */ /* 0x000fe200078e0003 */
[----:B------:R-:W-:-:S04]  /*13540*/  ISETP.NE.U32.AND P0, PT, RZ, UR4, PT ;  /* 0x00000004ff007c0c */ /* 0x000fc8000bf05070 */
[----:B------:R-:W-:-:S13]  /*13550*/  ISETP.NE.AND.EX P0, PT, RZ, UR5, PT, P0 ;  /* 0x00000005ff007c0c */ /* 0x000fda000bf05300 */
        /* <DEDUP_REMOVED lines=14> */
[----:B------:R-:W-:-:S04]  /*13640*/  LEA R6, P0, R4, UR4, 0x2 ;  /* 0x0000000404067c11 */ /* 0x000fc8000f8010ff */
[----:B------:R-:W-:-:S05]  /*13650*/  LEA.HI.X R7, R4, UR5, R5, 0x2, P0 ;  /* 0x0000000504077c11 */ /* 0x000fca00080f1405 */
[----:B------:R0:W5:Y:S01]  /*13660*/  LDG.E R2, desc[UR42][R6.64] ;  /* 0x0000002a06027981 */ /* 0x000162000c1e1900 */
[----:B------:R-:W-:-:S04]  /*13670*/  IMAD.MOV R4, RZ, RZ, -R11 ;  /* 0x000000ffff047224 */ /* 0x000fc800078e0a0b */
[----:B------:R-:W-:-:S07]  /*13680*/  IMAD R10, R10, R4, R3 ;  /* 0x000000040a0a7224 */ /* 0x000fce00078e0203 */
.L_x_464:
[----:B0-----:R-:W0:Y:S01]  /*13690*/  S2R R6, SR_CgaCtaId ;  /* 0x0000000000067919 */ /* 0x001e220000008800 */
[----:B------:R-:W-:Y:S01]  /*136a0*/  MOV R4, 0x400 ;  /* 0x0000040000047802 */ /* 0x000fe20000000f00 */
[----:B------:R-:W-:Y:S01]  /*136b0*/  BSSY B1, `(.L_x_465) ;  /* 0x0000009000017945 */ /* 0x000fe20003800000 */
[----:B------:R-:W1:Y:S02]  /*136c0*/  S2R R5, SR_TID.X ;  /* 0x0000000000057919 */ /* 0x000e640000002100 */
[----:B0-----:R-:W-:-:S04]  /*136d0*/  LEA R4, R6, R4, 0x18 ;  /* 0x0000000406047211 */ /* 0x001fc800078ec0ff */
[----:B------:R-:W-:Y:S02]  /*136e0*/  LEA R7, R23, R4, 0x3 ;  /* 0x0000000417077211 */ /* 0x000fe400078e18ff */
[----:B------:R-:W-:Y:S02]  /*136f0*/  SHF.L.U32 R4, R25, 0x1f, RZ ;  /* 0x0000001f19047819 */ /* 0x000fe400000006ff */
[----:B-1----:R-:W-:Y:S02]  /*13700*/  LOP3.LUT R5, R5, 0x7f, RZ, 0xc0, !PT ;  /* 0x0000007f05057812 */ /* 0x002fe400078ec0ff */
[----:B------:R-:W0:Y:S02]  /*13710*/  SYNCS.PHASECHK.TRANS64.TRYWAIT P0, [R7+URZ+0x13280], R4 ;  /* 0x01328004070075a7 */ /* 0x000e24000800017f */
[----:B------:R-:W-:Y:S01]  /*13720*/  ISETP.NE.AND P2, PT, R5, RZ, PT ;  /* 0x000000ff0500720c */ /* 0x000fe20003f45270 */
[----:B0-----:R-:W-:-:S12]  /*13730*/  @!P0 BRA `(.L_x_466) ;  /* 0x0000002800a48947 */ /* 0x001fd80003800000 */
.L_x_567:
[----:B------:R-:W-:Y:S05]  /*13740*/  BSYNC B1 ;  /* 0x0000000000017941 */ /* 0x000fea0003800000 */
.L_x_465:
[----:B------:R-:W-:Y:S04]  /*13750*/  BSSY B1, `(.L_x_467) ;  /* 0x0000009000017945 */ /* 0x000fe80003800000 */
[----:B------:R-:W-:Y:S05]  /*13760*/  @P2 BRA `(.L_x_468) ;  /* 0x00000000001c2947 */ /* 0x000fea0003800000 */
[----:B------:R-:W1:Y:S01]  /*13770*/  S2R R5, SR_TID.X ;  /* 0x0000000000057919 */ /* 0x000e620000002100 */
[----:B------:R-:W-:-:S04]  /*13780*/  IMAD.MOV.U32 R6, RZ, RZ, 0x2800 ;  /* 0x00002800ff067424 */ /* 0x000fc800078e00ff */
[----:B------:R2:W-:Y:S01]  /*13790*/  SYNCS.ARRIVE.TRANS64 RZ, [R7+URZ+0x13270], R6 ;  /* 0x0132700607ff79a7 */ /* 0x0005e2000800003f */
[----:B-1----:R-:W-:-:S04]  /*137a0*/  LOP3.LUT R5, R5, 0x1f, RZ, 0xc0, !PT ;  /* 0x0000001f05057812 */ /* 0x002fc800078ec0ff */
[----:B------:R-:W-:-:S13]  /*137b0*/  ISETP.NE.AND P0, PT, R5, RZ, PT ;  /* 0x000000ff0500720c */ /* 0x000fda0003f05270 */
[----:B--2---:R-:W-:Y:S05]  /*137c0*/  @!P0 BRA `(.L_x_468) ;  /* 0x0000000000048947 */ /* 0x004fea0003800000 */
[----:B------:R-:W-:Y:S01]  /*137d0*/  BPT.TRAP 0x1 ;  /* 0x000000040000795c */ /* 0x000fe20000300000 */
.L_x_468:
[----:B------:R-:W-:Y:S05]  /*137e0*/  BSYNC B1 ;  /* 0x0000000000017941 */ /* 0x000fea0003800000 */
.L_x_467:
[----:B------:R-:W1:Y:S01]  /*137f0*/  S2R R6, SR_CgaCtaId ;  /* 0x0000000000067919 */ /* 0x000e620000008800 */
[----:B------:R-:W-:Y:S01]  /*13800*/  IMAD.MOV.U32 R11, RZ, RZ, RZ ;  /* 0x000000ffff0b7224 */ /* 0x000fe200078e00ff */
[----:B------:R-:W-:Y:S01]  /*13810*/  MOV R5, 0x400 ;  /* 0x0000040000057802 */ /* 0x000fe20000000f00 */
[----:B------:R-:W-:Y:S01]  /*13820*/  UIADD3 UR4, UP0, UR40, 0x470, URZ ;  /* 0x0000047028047890 */ /* 0x000fe2000ff1e03f */
[----:B------:R-:W-:Y:S01]  /*13830*/  PLOP3.LUT P0, PT, PT, PT, PT, 0x80, 0x0 ;  /* 0x000000000000781c */ /* 0x000fe20003f0f070 */
[----:B------:R-:W-:Y:S01]  /*13840*/  IMAD R10, R10, 0xa0, R27 ;  /* 0x000000a00a0a7824 */ /* 0x000fe200078e021b */
[----:B------:R-:W-:Y:S01]  /*13850*/  R2UR UR10, R11 ;  /* 0x000000000b0a72ca */ /* 0x000fe200000e0000 */
[----:B------:R-:W-:Y:S01]  /*13860*/  VIADD R12, R7, 0x13270 ;  /* 0x00013270070c7836 */ /* 0x000fe20000000000 */
[----:B------:R-:W-:Y:S01]  /*13870*/  UIADD3.X UR5, URZ, UR41, URZ, UP0, !UPT ;  /* 0x000000293f057290 */ /* 0x000fe200087fe43f */
[----:B------:R-:W-:Y:S01]  /*13880*/  UMOV UR6, 0x0 ;  /* 0x0000000000067882 */ /* 0x000fe20000000000 */
[----:B------:R-:W-:Y:S01]  /*13890*/  UMOV UR7, 0x14f00000 ;  /* 0x14f0000000077882 */ /* 0x000fe20000000000 */
[----:B-1----:R-:W-:-:S05]  /*138a0*/  LEA R5, R6, R5, 0x18 ;  /* 0x0000000506057211 */ /* 0x002fca00078ec0ff */
[----:B------:R-:W-:-:S04]  /*138b0*/  IMAD R6, R23, 0x2800, R5 ;  /* 0x0000280017067824 */ /* 0x000fc800078e0205 */
[----:B------:R-:W-:-:S07]  /*138c0*/  VIADD R5, R6, 0x6000 ;  /* 0x0000600006057836 */ /* 0x000fce0000000000 */
.L_x_469:
[----:B------:R-:W-:-:S13]  /*138d0*/  @P0 ELECT P3, URZ, PT ;  /* 0x00000000003f082f */ /* 0x000fda0003860000 */
[----:B-----5:R-:W-:Y:S02]  /*138e0*/  @P3 R2UR UR13, R2 ;  /* 0x00000000020d32ca */ /* 0x020fe400000e0000 */
        /* <DEDUP_REMOVED lines=11> */
.L_x_568:
[----:B------:R-:W-:Y:S05]  /*139a0*/  BSYNC B1 ;  /* 0x0000000000017941 */ /* 0x000fea0003800000 */
.L_x_470:
[----:B------:R-:W-:Y:S01]  /*139b0*/  BSSY B1, `(.L_x_472) ;  /* 0x000000b000017945 */ /* 0x000fe20003800000 */
[----:B01----:R-:W-:Y:S02]  /*139c0*/  IMAD.MOV.U32 R4, RZ, RZ, 0x0 ;  /* 0x00000000ff047424 */ /* 0x003fe400078e00ff */
[----:B------:R-:W-:Y:S01]  /*139d0*/  IMAD.MOV.U32 R5, RZ, RZ, 0x14f00000 ;  /* 0x14f00000ff057424 */ /* 0x000fe200078e00ff */
[----:B------:R-:W-:Y:S06]  /*139e0*/  @P2 BRA `(.L_x_473) ;  /* 0x00000000001c2947 */ /* 0x000fec0003800000 */
[----:B------:R-:W0:Y:S02]  /*139f0*/  S2R R12, SR_TID.X ;  /* 0x00000000000c7919 */ /* 0x000e240000002100 */
[----:B0-----:R-:W-:Y:S02]  /*13a00*/  LOP3.LUT R13, R12, 0x1f, RZ, 0xc0, !PT ;  /* 0x0000001f0c0d7812 */ /* 0x001fe400078ec0ff */
[----:B------:R-:W-:Y:S02]  /*13a10*/  MOV R12, 0x2800 ;  /* 0x00002800000c7802 */ /* 0x000fe40000000f00 */
[----:B------:R-:W-:Y:S02]  /*13a20*/  ISETP.NE.AND P0, PT, R13, RZ, PT ;  /* 0x000000ff0d00720c */ /* 0x000fe40003f05270 */
[----:B------:R0:W-:Y:S11]  /*13a30*/  SYNCS.ARRIVE.TRANS64 RZ, [R7+URZ+0x13230], R12 ;  /* 0x0132300c07ff79a7 */ /* 0x0001f6000800003f */
[----:B0-----:R-:W-:Y:S05]  /*13a40*/  @!P0 BRA `(.L_x_473) ;  /* 0x0000000000048947 */ /* 0x001fea0003800000 */
[----:B------:R-:W-:Y:S01]  /*13a50*/  BPT.TRAP 0x1 ;  /* 0x000000040000795c */ /* 0x000fe20000300000 */
.L_x_473:
[----:B------:R-:W-:Y:S05]  /*13a60*/  BSYNC B1 ;  /* 0x0000000000017941 */ /* 0x000fea0003800000 */
.L_x_472:
[----:B------:R-:W-:Y:S01]  /*13a70*/  R2UR UR6, R4 ;  /* 0x00000000040672ca */ /* 0x000fe200000e0000 */
[----:B------:R-:W-:Y:S01]  /*13a80*/  UIADD3 UR4, UP0, UR40, 0x370, URZ ;  /* 0x0000037028047890 */ /* 0x000fe2000ff1e03f */
[----:B------:R-:W-:Y:S01]  /*13a90*/  R2UR UR7, R5 ;  /* 0x00000000050772ca */ /* 0x000fe200000e0000 */
[----:B------:R-:W-:Y:S01]  /*13aa0*/  VIADD R6, R6, 0xe000 ;  /* 0x0000e00006067836 */ /* 0x000fe20000000000 */
[----:B------:R-:W-:Y:S01]  /*13ab0*/  R2UR UR10, R11 ;  /* 0x000000000b0a72ca */ /* 0x000fe200000e0000 */
[----:B------:R-:W-:Y:S01]  /*13ac0*/  VIADD R7, R7, 0x13230 ;  /* 0x0001323007077836 */ /* 0x000fe20000000000 */
[----:B------:R-:W-:Y:S01]  /*13ad0*/  PLOP3.LUT P0, PT, PT, PT, PT, 0x80, 0x0 ;  /* 0x000000000000781c */ /* 0x000fe20003f0f070 */
[----:B------:R-:W-:-:S12]  /*13ae0*/  UIADD3.X UR5, URZ, UR41, URZ, UP0, !UPT ;  /* 0x000000293f057290 */ /* 0x000fd800087fe43f */
.L_x_474:
        /* <DEDUP_REMOVED lines=10> */
.L_x_463:
[----:B------:R-:W-:Y:S05]  /*13b90*/  BSYNC B0 ;  /* 0x0000000000007941 */ /* 0x000fea0003800000 */
.L_x_462:
[----:B------:R-:W-:-:S06]  /*13ba0*/  UISETP.NE.AND UP0, UPT, UR36, 0x3, UPT ;  /* 0x000000032400788c */ /* 0x000fcc000bf05270 */
[----:B------:R-:W-:-:S13]  /*13bb0*/  PLOP3.LUT P0, PT, PT, PT, UP0, 0x80, 0x0 ;  /* 0x000000000000781c */ /* 0x000fda0003f0f008 */
[----:B------:R-:W-:Y:S05]  /*13bc0*/  @!P0 BRA `(.L_x_475) ;  /* 0x0000000000048947 */ /* 0x000fea0003800000 */
[----:B------:R-:W-:Y:S01]  /*13bd0*/  BPT.TRAP 0x1 ;  /* 0x000000040000795c */ /* 0x000fe20000300000 */
.L_x_475:
[----:B------:R-:W0:Y:S01]  /*13be0*/  S2R R6, SR_CgaCtaId ;  /* 0x0000000000067919 */ /* 0x000e220000008800 */
[----:B------:R-:W-:Y:S01]  /*13bf0*/  MOV R5, 0x400 ;  /* 0x0000040000057802 */ /* 0x000fe20000000f00 */
[----:B------:R-:W-:Y:S01]  /*13c00*/  BSSY B0, `(.L_x_476) ;  /* 0x0000009000007945 */ /* 0x000fe20003800000 */
[----:B------:R-:W-:-:S04]  /*13c10*/  LOP3.LUT R4, R9, 0x1, RZ, 0x3c, !PT ;  /* 0x0000000109047812 */ /* 0x000fc800078e3cff */
[----:B------:R-:W-:Y:S02]  /*13c20*/  SHF.L.U32 R4, R4, 0x1f, RZ ;  /* 0x0000001f04047819 */ /* 0x000fe400000006ff */
[----:B0-----:R-:W-:-:S05]  /*13c30*/  LEA R5, R6, R5, 0x18 ;  /* 0x0000000506057211 */ /* 0x001fca00078ec0ff */
[----:B------:R-:W-:Y:S02]  /*13c40*/  IMAD R13, R8, 0x8, R5 ;  /* 0x00000008080d7824 */ /* 0x000fe400078e0205 */
[----:B------:R-:W-:Y:S02]  /*13c50*/  IMAD.U32 R5, RZ, RZ, UR39 ;  /* 0x00000027ff057e24 */ /* 0x000fe4000f8e00ff */
[----:B------:R-:W0:Y:S03]  /*13c60*/  SYNCS.PHASECHK.TRANS64.TRYWAIT P2, [R13+URZ+0x13270], R4 ;  /* 0x013270040d0075a7 */ /* 0x000e26000804017f */
[----:B------:R-:W-:Y:S01]  /*13c70*/  ISETP.NE.AND P0, PT, R5, 0x3, PT ;  /* 0x000000030500780c */ /* 0x000fe20003f05270 */
[----:B0-----:R-:W-:-:S12]  /*13c80*/  @!P2 BRA `(.L_x_477) ;  /* 0x000000240078a947 */ /* 0x001fd80003800000 */
.L_x_569:
[----:B------:R-:W-:Y:S05]  /*13c90*/  BSYNC B0 ;  /* 0x0000000000007941 */ /* 0x000fea0003800000 */
.L_x_476:
[----:B------:R-:W-:Y:S05]  /*13ca0*/  @!P0 BRA `(.L_x_478) ;  /* 0x0000000000048947 */ /* 0x000fea0003800000 */
[----:B------:R-:W-:Y:S01]  /*13cb0*/  BPT.TRAP 0x1 ;  /* 0x000000040000795c */ /* 0x000fe20000300000 */
.L_x_478:
[----:B0-----:R-:W-:Y:S01]  /*13cc0*/  SHF.L.U32 R4, R9, 0x1f, RZ ;  /* 0x0000001f09047819 */ /* 0x001fe200000006ff */
[----:B------:R-:W-:-:S03]  /*13cd0*/  IMAD R10, R8, 0x2800, RZ ;  /* 0x00002800080a7824 */ /* 0x000fc600078e02ff */
[----:B------:R-:W0:Y:S02]  /*13ce0*/  SYNCS.PHASECHK.TRANS64.TRYWAIT P2, [R13+URZ+0x13260], R4 ;  /* 0x013260040d0075a7 */ /* 0x000e24000804017f */
[----:B0-----:R-:W-:Y:S05]  /*13cf0*/  @!P2 BRA `(.L_x_479) ;  /* 0x000000240070a947 */ /* 0x001fea0003800000 */
.L_x_570:
[----:B------:R-:W2:Y:S01]  /*13d00*/  LDL R5, [R1] ;  /* 0x0000000001057983 */ /* 0x000ea20000100800 */
[----:B------:R-:W-:Y:S01]  /*13d10*/  MOV R15, 0x400 ;  /* 0x00000400000f7802 */ /* 0x000fe20000000f00 */
[----:B------:R-:W-:Y:S05]  /*13d20*/  WARPSYNC.ALL ;  /* 0x0000000000007948 */ /* 0x000fea0003800000 */
[----:B------:R-:W1:Y:S01]  /*13d30*/  S2R R18, SR_CgaCtaId ;  /* 0x0000000000127919 */ /* 0x000e620000008800 */
[----:B------:R-:W-:Y:S02]  /*13d40*/  LOP3.LUT R14, R10, R29, RZ, 0xfc, !PT ;  /* 0x0000001d0a0e7212 */ /* 0x000fe400078efcff */
[----:B-1----:R-:W-:-:S05]  /*13d50*/  LEA R15, R18, R15, 0x18 ;  /* 0x0000000f120f7211 */ /* 0x002fca00078ec0ff */
[----:B------:R-:W-:Y:S01]  /*13d60*/  IMAD.IADD R14, R15, 0x1, R14 ;  /* 0x000000010f0e7824 */ /* 0x000fe200078e020e */
[----:B--2---:R-:W-:-:S05]  /*13d70*/  LOP3.LUT R12, R10, R5, RZ, 0xfc, !PT ;  /* 0x000000050a0c7212 */ /* 0x004fca00078efcff */
[----:B------:R-:W-:-:S05]  /*13d80*/  IMAD.IADD R12, R15, 0x1, R12 ;  /* 0x000000010f0c7824 */ /* 0x000fca00078e020c */
[----:B0-----:R-:W0:Y:S02]  /*13d90*/  LDSM.16.MT88.4 R4, [R12+0x6000] ;  /* 0x006000000c04783b */ /* 0x001e240000004200 */
[C-C-:B0-----:R-:W-:Y:S02]  /*13da0*/  PRMT R8, R4.reuse, 0x6420, R5.reuse ;  /* 0x0000642004087816 */ /* 0x141fe40000000005 */
[----:B------:R-:W-:Y:S02]  /*13db0*/  PRMT R9, R4, 0x7531, R5 ;  /* 0x0000753104097816 */ /* 0x000fe40000000005 */
[C-C-:B------:R-:W-:Y:S02]  /*13dc0*/  PRMT R10, R6.reuse, 0x6420, R7.reuse ;  /* 0x00006420060a7816 */ /* 0x140fe40000000007 */
[----:B------:R-:W-:-:S05]  /*13dd0*/  PRMT R11, R6, 0x7531, R7 ;  /* 0x00007531060b7816 */ /* 0x000fca0000000007 */
[----:B------:R-:W-:Y:S04]  /*13de0*/  STSM.16.M88.4 [R14+0x1000], R8 ;  /* 0x001000080e007844 */ /* 0x000fe80000000200 */
[----:B------:R-:W0:Y:S02]  /*13df0*/  LDSM.16.MT88.4 R4, [R12+0x6800] ;  /* 0x006800000c04783b */ /* 0x000e240000004200 */
[C-C-:B0-----:R-:W-:Y:S02]  /*13e00*/  PRMT R8, R4.reuse, 0x6420, R5.reuse ;  /* 0x0000642004087816 */ /* 0x141fe40000000005 */
[----:B------:R-:W-:Y:S02]  /*13e10*/  PRMT R9, R4, 0x7531, R5 ;  /* 0x0000753104097816 */ /* 0x000fe40000000005 */
[----:B------:R-:W-:-:S02]  /*13e20*/  PRMT R10, R6, 0x6420, R7 ;  /* 0x00006420060a7816 */ /* 0x000fc40000000007 */
        /* <DEDUP_REMOVED lines=28> */
.L_x_480:
[----:B-1----:R1:W-:Y:S01]  /*13ff0*/  SYNCS.ARRIVE.TRANS64.A1T0 RZ, [R13+URZ+0x13250], RZ ;  /* 0x013250ff0dff79a7 */ /* 0x0023e2000810003f */
[----:B------:R-:W-:Y:S01]  /*14000*/  BAR.SYNC.DEFER_BLOCKING 0x2, 0x80 ;  /* 0x0082000000007b1d */ /* 0x000fe20000010000 */
[C---:B------:R-:W-:Y:S01]  /*14010*/  ISETP.GT.AND P0, PT, R3.reuse, RZ, PT ;  /* 0x000000ff0300720c */ /* 0x040fe20003f04270 */
[----:B------:R-:W-:Y:S01]  /*14020*/  VIADD R3, R3, 0xffffffff ;  /* 0xffffffff03037836 */ /* 0x000fe20000000000 */
[----:B------:R-:W-:Y:S01]  /*14030*/  @!P1 IADD3 R4, R13, 0x13280, RZ ;  /* 0x000132800d049810 */ /* 0x000fe20007ffe0ff */
[----:B0-----:R-:W-:Y:S02]  /*14040*/  IMAD.MOV.U32 R8, RZ, RZ, R23 ;  /* 0x000000ffff087224 */ /* 0x001fe400078e0017 */
[----:B------:R-:W-:Y:S01]  /*14050*/  IMAD.MOV.U32 R9, RZ, RZ, R25 ;  /* 0x000000ffff097224 */ /* 0x000fe200078e0019 */
[----:B------:R-:W-:-:S04]  /*14060*/  @!P1 PRMT R4, RZ, 0x654, R4 ;  /* 0x00000654ff049816 */ /* 0x000fc80000000004 */
[----:B------:R1:W-:Y:S03]  /*14070*/  @!P1 SYNCS.ARRIVE.TRANS64.RED.A1T0 RZ, [R4+URZ], RZ ;  /* 0x000000ff04ff99a7 */ /* 0x0003e6000810043f */
[----:B------:R-:W-:Y:S05]  /*14080*/  @P0 BRA `(.L_x_481) ;  /* 0xfffffff400040947 */ /* 0x000fea000383ffff */
.L_x_461:
[----:B------:R-:W-:Y:S04]  /*14090*/  BSSY B0, `(.L_x_482) ;  /* 0x000000e000007945 */ /* 0x000fe80003800000 */
[----:B------:R-:W-:Y:S05]  /*140a0*/  @P1 BRA `(.L_x_483) ;  /* 0x0000000000301947 */ /* 0x000fea0003800000 */
[----:B------:R-:W2:Y:S01]  /*140b0*/  S2R R7, SR_LANEID ;  /* 0x0000000000077919 */ /* 0x000ea20000000000 */
[----:B------:R-:W-:Y:S01]  /*140c0*/  VOTEU.ANY UR4, UPT, PT ;  /* 0x0000000000047886 */ /* 0x000fe200038e0100 */
[----:B0-----:R-:W0:Y:S01]  /*140d0*/  LDC.64 R2, c[0x0][0xc38] ;  /* 0x00030e00ff027b82 */ /* 0x001e220000000a00 */
[----:B------:R-:W2:Y:S08]  /*140e0*/  FLO.U32 R0, UR4 ;  /* 0x0000000400007d00 */ /* 0x000eb000080e0000 */
[----:B------:R-:W0:Y:S01]  /*140f0*/  POPC R5, UR4 ;  /* 0x0000000400057d09 */ /* 0x000e220008000000 */
[----:B--2---:R-:W-:-:S13]  /*14100*/  ISETP.EQ.U32.AND P0, PT, R0, R7, PT ;  /* 0x000000070000720c */ /* 0x004fda0003f02070 */
[----:B0-----:R-:W2:Y:S01]  /*14110*/  @P0 ATOMG.E.ADD.STRONG.GPU PT, R3, desc[UR42][R2.64], R5 ;  /* 0x00000005020309a8 */ /* 0x001ea200081ee1ea */
[----:B-1----:R-:W0:Y:S02]  /*14120*/  S2R R4, SR_LTMASK ;  /* 0x0000000000047919 */ /* 0x002e240000003900 */
[----:B0-----:R-:W-:-:S04]  /*14130*/  LOP3.LUT R4, R4, UR4, RZ, 0xc0, !PT ;  /* 0x0000000404047c12 */ /* 0x001fc8000f8ec0ff */
[----:B------:R-:W0:Y:S01]  /*14140*/  POPC R7, R4 ;  /* 0x0000000400077309 */ /* 0x000e220000000000 */
[----:B--2---:R-:W0:Y:S02]  /*14150*/  SHFL.IDX PT, R0, R3, R0, 0x1f ;  /* 0x00001f0003007589 */ /* 0x004e2400000e0000 */
[----:B0-----:R-:W-:-:S07]  /*14160*/  IADD3 R16, R0, UR38, R7 ;  /* 0x0000002600107c10 */ /* 0x001fce000fffe007 */
.L_x_483:
[----:B------:R-:W-:Y:S05]  /*14170*/  BSYNC B0 ;  /* 0x0000000000007941 */ /* 0x000fea0003800000 */
.L_x_482:
[----:B------:R-:W-:-:S06]  /*14180*/  UISETP.NE.AND UP0, UPT, UR36, 0x3, UPT ;  /* 0x000000032400788c */ /* 0x000fcc000bf05270 */
[----:B------:R-:W-:-:S13]  /*14190*/  PLOP3.LUT P0, PT, PT, PT, UP0, 0x80, 0x0 ;  /* 0x000000000000781c */ /* 0x000fda0003f0f008 */
[----:B------:R-:W-:Y:S05]  /*141a0*/  @!P0 BRA `(.L_x_484) ;  /* 0x0000000000048947 */ /* 0x000fea0003800000 */
[----:B------:R-:W-:Y:S01]  /*141b0*/  BPT.TRAP 0x1 ;  /* 0x000000040000795c */ /* 0x000fe20000300000 */
.L_x_484:
[----:B------:R-:W2:Y:S01]  /*141c0*/  S2R R2, SR_CgaCtaId ;  /* 0x0000000000027919 */ /* 0x000ea20000008800 */
[----:B------:R-:W-:Y:S01]  /*141d0*/  MOV R0, 0x400 ;  /* 0x0000040000007802 */ /* 0x000fe20000000f00 */
[----:B------:R-:W-:Y:S01]  /*141e0*/  BSSY B0, `(.L_x_485) ;  /* 0x0000009000007945 */ /* 0x000fe20003800000 */
[----:B0-----:R-:W-:-:S04]  /*141f0*/  LOP3.LUT R3, R25, 0x1, RZ, 0x3c, !PT ;  /* 0x0000000119037812 */ /* 0x001fc800078e3cff */
[----:B------:R-:W-:Y:S02]  /*14200*/  SHF.L.U32 R3, R3, 0x1f, RZ ;  /* 0x0000001f03037819 */ /* 0x000fe400000006ff */
[----:B--2---:R-:W-:-:S05]  /*14210*/  LEA R0, R2, R0, 0x18 ;  /* 0x0000000002007211 */ /* 0x004fca00078ec0ff */
[----:B------:R-:W-:Y:S02]  /*14220*/  IMAD R2, R23, 0x8, R0 ;  /* 0x0000000817027824 */ /* 0x000fe400078e0200 */
[----:B------:R-:W-:Y:S02]  /*14230*/  IMAD.U32 R0, RZ, RZ, UR39 ;  /* 0x00000027ff007e24 */ /* 0x000fe4000f8e00ff */
[----:B------:R-:W0:Y:S03]  /*14240*/  SYNCS.PHASECHK.TRANS64.TRYWAIT P0, [R2+URZ+0x13270], R3 ;  /* 0x01327003020075a7 */ /* 0x000e26000800017f */
[----:B------:R-:W-:Y:S01]  /*14250*/  ISETP.NE.AND P2, PT, R0, 0x3, PT ;  /* 0x000000030000780c */ /* 0x000fe20003f45270 */
[----:B0-----:R-:W-:-:S12]  /*14260*/  @!P0 BRA `(.L_x_486) ;  /* 0x0000002000288947 */ /* 0x001fd80003800000 */
.L_x_571:
[----:B------:R-:W-:Y:S05]  /*14270*/  BSYNC B0 ;  /* 0x0000000000007941 */ /* 0x000fea0003800000 */
.L_x_485:
[----:B------:R-:W-:Y:S05]  /*14280*/  @!P2 BRA `(.L_x_487) ;  /* 0x000000000004a947 */ /* 0x000fea0003800000 */
[----:B------:R-:W-:Y:S01]  /*14290*/  BPT.TRAP 0x1 ;  /* 0x000000040000795c */ /* 0x000fe20000300000 */
.L_x_487:
[----:B------:R-:W2:Y:S01]  /*142a0*/  LDL R0, [R1] ;  /* 0x0000000001007983 */ /* 0x000ea20000100800 */
[----:B0-----:R-:W-:Y:S01]  /*142b0*/  SHF.L.U32 R3, R25, 0x1f, RZ ;  /* 0x0000001f19037819 */ /* 0x001fe200000006ff */
[----:B------:R-:W-:-:S03]  /*142c0*/  IMAD R8, R23, 0x2800, RZ ;  /* 0x0000280017087824 */ /* 0x000fc600078e02ff */
[----:B------:R-:W0:Y:S02]  /*142d0*/  SYNCS.PHASECHK.TRANS64.TRYWAIT P0, [R2+URZ+0x13260], R3 ;  /* 0x01326003020075a7 */ /* 0x000e24000800017f */
[----:B--2---:R-:W-:Y:S01]  /*142e0*/  LOP3.LUT R0, R8, R0, RZ, 0xfc, !PT ;  /* 0x0000000008007212 */ /* 0x004fe200078efcff */
[----:B0-----:R-:W-:Y:S06]  /*142f0*/  @!P0 BRA `(.L_x_488) ;  /* 0x0000002000188947 */ /* 0x001fec0003800000 */
.L_x_572:
[----:B------:R-:W2:Y:S01]  /*14300*/  S2R R10, SR_CgaCtaId ;  /* 0x00000000000a7919 */ /* 0x000ea20000008800 */
[----:B------:R-:W-:Y:S01]  /*14310*/  MOV R9, 0x400 ;  /* 0x0000040000097802 */ /* 0x000fe20000000f00 */
[----:B------:R-:W-:Y:S05]  /*14320*/  WARPSYNC.ALL ;  /* 0x0000000000007948 */ /* 0x000fea0003800000 */
[----:B0-----:R-:W-:Y:S02]  /*14330*/  LOP3.LUT R3, R8, R29, RZ, 0xfc, !PT ;  /* 0x0000001d08037212 */ /* 0x001fe400078efcff */
[----:B--2---:R-:W-:-:S04]  /*14340*/  LEA R9, R10, R9, 0x18 ;  /* 0x000000090a097211 */ /* 0x004fc800078ec0ff */
[C---:B------:R-:W-:Y:S01]  /*14350*/  IADD3 R3, R9.reuse, R3, RZ ;  /* 0x0000000309037210 */ /* 0x040fe20007ffe0ff */
[----:B------:R-:W-:-:S05]  /*14360*/  IMAD.IADD R0, R9, 0x1, R0 ;  /* 0x0000000109007824 */ /* 0x000fca00078e0200 */
[----:B-1----:R-:W0:Y:S02]  /*14370*/  LDSM.16.MT88.4 R4, [R0+0x6000] ;  /* 0x006000000004783b */ /* 0x002e240000004200 */
        /* <DEDUP_REMOVED lines=37> */
.L_x_489:
        /* <DEDUP_REMOVED lines=10> */
.L_x_444:
[----:B------:R-:W-:Y:S05]  /*14670*/  BSYNC B6 ;  /* 0x0000000000067941 */ /* 0x000fea0003800000 */
.L_x_442:
[----:B------:R-:W-:-:S13]  /*14680*/  LOP3.LUT P0, RZ, R22, 0x2, RZ, 0xc0, !PT ;  /* 0x0000000216ff7812 */ /* 0x000fda000780c0ff */
[----:B------:R-:W-:Y:S05]  /*14690*/  @!P0 BRA `(.L_x_490) ;  /* 0x0000000000208947 */ /* 0x000fea0003800000 */
[----:B------:R-:W-:Y:S05]  /*146a0*/  WARPSYNC.ALL ;  /* 0x0000000000007948 */ /* 0x000fea0003800000 */
[----:B------:R-:W1:Y:S08]  /*146b0*/  S2UR UR5, SR_CgaCtaId ;  /* 0x00000000000579c3 */ /* 0x000e700000008800 */
[----:B------:R-:W-:Y:S06]  /*146c0*/  BAR.SYNC.DEFER_BLOCKING 0x5, 0x200 ;  /* 0x0148000000007b1d */ /* 0x000fec0000010000 */
[----:B------:R-:W-:-:S02]  /*146d0*/  UMOV UR4, 0x400 ;  /* 0x0000040000047882 */ /* 0x000fc40000000000 */
[----:B-1----:R-:W-:-:S09]  /*146e0*/  ULEA UR4, UR5, UR4, 0x18 ;  /* 0x0000000405047291 */ /* 0x002fd2000f8ec03f */
[----:B------:R-:W1:Y:S01]  /*146f0*/  LDS.128 R16, [UR4+0x132d0] ;  /* 0x0132d004ff107984 */ /* 0x000e620008000c00 */
[----:B------:R-:W-:Y:S06]  /*14700*/  BAR.ARV 0x4, 0x200 ;  /* 0x0108000000007b1d */ /* 0x000fec0000002000 */
[----:B------:R-:W-:Y:S05]  /*14710*/  BRA `(.L_x_491) ;  /* 0x0000000800407947 */ /* 0x000fea0003800000 */
.L_x_490:
[----:B------:R-:W0:Y:S01]  /*14720*/  S2R R0, SR_TID.X ;  /* 0x0000000000007919 */ /* 0x000e220000002100 */
[----:B------:R-:W-:Y:S01]  /*14730*/  UMOV UR4, 0xffffffff ;  /* 0xffffffff00047882 */ /* 0x000fe20000000000 */
[----:B0-----:R-:W-:-:S04]  /*14740*/  LOP3.LUT R8, R0, 0x1f, RZ, 0xc0, !PT ;  /* 0x0000001f00087812 */ /* 0x001fc800078ec0ff */
[----:B------:R-:W-:Y:S01]  /*14750*/  ISETP.NE.AND P0, PT, R8, 0x1f, PT ;  /* 0x0000001f0800780c */ /* 0x000fe20003f05270 */
[----:B------:R-:W-:-:S12]  /*14760*/  BRA.DIV UR4, `(.L_x_492) ;  /* 0x0000001e04107947 */ /* 0x000fd8000b800000 */
[----:B------:R-:W-:Y:S01]  /*14770*/  IMAD.IADD R5, R19, 0x1, R8 ;  /* 0x0000000113057824 */ /* 0x000fe200078e0208 */
[----:B------:R-:W-:-:S04]  /*14780*/  ULDC UR4, c[0x0][0xc14] ;  /* 0x0003050000047ab9 */ /* 0x000fc80000000800 */
[----:B------:R-:W-:-:S13]  /*14790*/  ISETP.GE.OR P1, PT, R5, UR4, !P0 ;  /* 0x0000000405007c0c */ /* 0x000fda000c726670 */
[----:B------:R-:W0:Y:S02]  /*147a0*/  @!P1 LDC.64 R2, c[0x0][0xc58] ;  /* 0x00031600ff029b82 */ /* 0x000e240000000a00 */
[----:B0-----:R-:W-:-:S06]  /*147b0*/  @!P1 IMAD.WIDE R2, R5, 0x4, R2 ;  /* 0x0000000405029825 */ /* 0x001fcc00078e0202 */
[----:B------:R-:W2:Y:S01]  /*147c0*/  @!P1 LDG.E R2, desc[UR42][R2.64] ;  /* 0x0000002a02029981 */ /* 0x000ea2000c1e1900 */
[----:B------:R-:W-:Y:S01]  /*147d0*/  IMAD.MOV.U32 R4, RZ, RZ, RZ ;  /* 0x000000ffff047224 */ /* 0x000fe200078e00ff */
[C---:B------:R-:W-:Y:S02]  /*147e0*/  ISETP.GE.U32.AND P2, PT, R8.reuse, 0x2, PT ;  /* 0x000000020800780c */ /* 0x040fe40003f46070 */
[C---:B------:R-:W-:Y:S01]  /*147f0*/  ISETP.GE.U32.AND P3, PT, R8.reuse, 0x4, PT ;  /* 0x000000040800780c */ /* 0x040fe20003f66070 */
[----:B------:R-:W-:Y:S01]  /*14800*/  SHFL.IDX PT, R0, R16, 0x1, 0x1f ;  /* 0x00201f0010007f89 */ /* 0x000fe200000e0000 */
[C---:B------:R-:W-:Y:S02]  /*14810*/  ISETP.GE.U32.AND P4, PT, R8.reuse, 0x8, PT ;  /* 0x000000080800780c */ /* 0x040fe40003f86070 */
[C---:B------:R-:W-:Y:S01]  /*14820*/  ISETP.GE.U32.AND P5, PT, R8.reuse, 0x10, PT ;  /* 0x000000100800780c */ /* 0x040fe20003fa6070 */
[----:B--2---:R-:W-:Y:S01]  /*14830*/  @!P1 IMAD.MOV.U32 R4, RZ, RZ, R2 ;  /* 0x000000ffff049224 */ /* 0x004fe200078e0002 */
[----:B------:R-:W-:-:S04]  /*14840*/  ISETP.NE.AND P1, PT, R8, RZ, PT ;  /* 0x000000ff0800720c */ /* 0x000fc80003f25270 */
[----:B------:R-:W0:Y:S02]  /*14850*/  SHFL.UP PT, R14, R4, 0x1, RZ ;  /* 0x04200000040e7989 */ /* 0x000e2400000e00ff */
[----:B0-----:R-:W-:-:S05]  /*14860*/  SEL R5, R14, RZ, P1 ;  /* 0x000000ff0e057207 */ /* 0x001fca0000800000 */
[----:B------:R-:W-:Y:S02]  /*14870*/  IMAD.IADD R6, R4, 0x1, R5 ;  /* 0x0000000104067824 */ /* 0x000fe400078e0205 */
[----:B------:R-:W-:Y:S04]  /*14880*/  SHFL.IDX PT, R5, R16, RZ, 0x1f ;  /* 0x00001fff10057589 */ /* 0x000fe800000e0000 */
        /* <DEDUP_REMOVED lines=12> */
[----:B------:R0:W1:Y:S02]  /*14950*/  SHFL.IDX PT, R14, R2, 0x1f, 0x1f ;  /* 0x03e01f00020e7f89 */ /* 0x00006400000e0000 */
.L_x_582:
[----:B------:R-:W-:Y:S02]  /*14960*/  ULDC UR4, c[0x0][0xc10] ;  /* 0x0003040000047ab9 */ /* 0x000fe40000000800 */
[----:B------:R-:W-:-:S04]  /*14970*/  IMAD.U32 R7, RZ, RZ, UR4 ;  /* 0x00000004ff077e24 */ /* 0x000fc8000f8e00ff */
[----:B-1----:R-:W-:-:S04]  /*14980*/  IMAD R3, R14, R7, RZ ;  /* 0x000000070e037224 */ /* 0x002fc800078e02ff */
[----:B------:R-:W-:-:S05]  /*14990*/  IMAD.IADD R0, R0, 0x1, R3 ;  /* 0x0000000100007824 */ /* 0x000fca00078e0203 */
[----:B------:R-:W-:-:S13]  /*149a0*/  ISETP.GT.AND P6, PT, R0, R5, PT ;  /* 0x000000050000720c */ /* 0x000fda0003fc4270 */
[----:B------:R-:W-:Y:S05]  /*149b0*/  @P6 BRA `(.L_x_493) ;  /* 0x00000000009c6947 */ /* 0x000fea0003800000 */
.L_x_498:
[----:B0-----:R-:W0:Y:S01]  /*149c0*/  LDC R2, c[0x0][0xc14] ;  /* 0x00030500ff027b82 */ /* 0x001e220000000800 */
[----:B------:R-:W-:-:S05]  /*149d0*/  VIADD R19, R19, 0x1f ;  /* 0x0000001f13137836 */ /* 0x000fca0000000000 */
[----:B0-----:R-:W-:-:S13]  /*149e0*/  ISETP.GE.AND P6, PT, R19, R2, PT ;  /* 0x000000021300720c */ /* 0x001fda0003fc6270 */
[----:B------:R-:W-:Y:S05]  /*149f0*/  @P6 BRA `(.L_x_494) ;  /* 0x0000000400446947 */ /* 0x000fea0003800000 */
[----:B------:R-:W0:Y:S01]  /*14a00*/  S2R R3, SR_TID.X ;  /* 0x0000000000037919 */ /* 0x000e220000002100 */
[----:B------:R-:W-:Y:S01]  /*14a10*/  BSSY B0, `(.L_x_495) ;  /* 0x0000009000007945 */ /* 0x000fe20003800000 */
[----:B------:R-:W-:Y:S01]  /*14a20*/  IMAD.MOV.U32 R4, RZ, RZ, RZ ;  /* 0x000000ffff047224 */ /* 0x000fe200078e00ff */
[----:B0-----:R-:W-:-:S04]  /*14a30*/  LOP3.LUT R3, R3, 0x1f, RZ, 0xc0, !PT ;  /* 0x0000001f03037812 */ /* 0x001fc800078ec0ff */
[----:B------:R-:W-:-:S04]  /*14a40*/  IADD3 R7, R19, R3, RZ ;  /* 0x0000000313077210 */ /* 0x000fc80007ffe0ff */
[----:B------:R-:W-:-:S13]  /*14a50*/  ISETP.GE.OR P6, PT, R7, R2, !P0 ;  /* 0x000000020700720c */ /* 0x000fda00047c6670 */
[----:B------:R-:W-:Y:S05]  /*14a60*/  @P6 BRA `(.L_x_496) ;  /* 0x00000000000c6947 */ /* 0x000fea0003800000 */
[----:B------:R-:W0:Y:S02]  /*14a70*/  LDC.64 R2, c[0x0][0xc58] ;  /* 0x00031600ff027b82 */ /* 0x000e240000000a00 */
[----:B0-----:R-:W-:-:S05]  /*14a80*/  IMAD.WIDE R2, R7, 0x4, R2 ;  /* 0x0000000407027825 */ /* 0x001fca00078e0202 */
[----:B------:R0:W5:Y:S02]  /*14a90*/  LDG.E R4, desc[UR42][R2.64] ;  /* 0x0000002a02047981 */ /* 0x000164000c1e1900 */
.L_x_496:
[----:B------:R-:W-:Y:S05]  /*14aa0*/  BSYNC B0 ;  /* 0x0000000000007941 */ /* 0x000fea0003800000 */
.L_x_495:
[----:B------:R-:W-:-:S03]  /*14ab0*/  UMOV UR4, 0xffffffff ;  /* 0xffffffff00047882 */ /* 0x000fc60000000000 */
[----:B------:R-:W-:Y:S05]  /*14ac0*/  BRA.DIV UR4, `(.L_x_497) ;  /* 0x0000001e045c7947 */ /* 0x000fea000b800000 */
[----:B-----5:R-:W1:Y:S02]  /*14ad0*/  SHFL.UP PT, R14, R4, 0x1, RZ ;  /* 0x04200000040e7989 */ /* 0x020e6400000e00ff */
[----:B-1----:R-:W-:-:S05]  /*14ae0*/  SEL R13, R14, RZ, P1 ;  /* 0x000000ff0e0d7207 */ /* 0x002fca0000800000 */
        /* <DEDUP_REMOVED lines=14> */
.L_x_590:
[----:B------:R-:W-:Y:S02]  /*14bd0*/  ULDC UR4, c[0x0][0xc10] ;  /* 0x0003040000047ab9 */ /* 0x000fe40000000800 */
[----:B------:R-:W-:-:S05]  /*14be0*/  MOV R7, UR4 ;  /* 0x0000000400077c02 */ /* 0x000fca0008000f00 */
[----:B-1----:R-:W-:-:S04]  /*14bf0*/  IMAD R3, R14, R7, RZ ;  /* 0x000000070e037224 */ /* 0x002fc800078e02ff */
[----:B------:R-:W-:-:S05]  /*14c00*/  IMAD.IADD R0, R3, 0x1, R0 ;  /* 0x0000000103007824 */ /* 0x000fca00078e0200 */
[----:B------:R-:W-:-:S13]  /*14c10*/  ISETP.GT.AND P6, PT, R0, R5, PT ;  /* 0x000000050000720c */ /* 0x000fda0003fc4270 */
[----:B------:R-:W-:Y:S05]  /*14c20*/  @!P6 BRA `(.L_x_498) ;  /* 0xfffffffc0064e947 */ /* 0x000fea000383ffff */
.L_x_493:
[----:B------:R-:W-:Y:S01]  /*14c30*/  IMAD.IADD R16, R0, 0x1, -R3 ;  /* 0x0000000100107824 */ /* 0x000fe200078e0a03 */
[----:B------:R-:W-:-:S03]  /*14c40*/  UMOV UR4, 0xffffffff ;  /* 0xffffffff00047882 */ /* 0x000fc60000000000 */
[----:B------:R-:W-:-:S05]  /*14c50*/  IMAD R0, R2, R7, R16 ;  /* 0x0000000702007224 */ /* 0x000fca00078e0210 */
[----:B------:R-:W-:Y:S01]  /*14c60*/  ISETP.GT.AND P6, PT, R0, R5, PT ;  /* 0x000000050000720c */ /* 0x000fe20003fc4270 */
[----:B------:R-:W-:-:S12]  /*14c70*/  BRA.DIV UR4, `(.L_x_499) ;  /* 0x0000001e04ac7947 */ /* 0x000fd8000b800000 */
[----:B------:R-:W-:-:S04]  /*14c80*/  VOTE.ANY R3, PT, !P6 ;  /* 0x0000000000037806 */ /* 0x000fc800070e0100 */
[----:B------:R-:W1:Y:S02]  /*14c90*/  POPC R0, R3 ;  /* 0x0000000300007309 */ /* 0x000e640000000000 */
[----:B-1----:R1:W2:Y:S02]  /*14ca0*/  SHFL.IDX PT, R4, R4, R0, 0x1f ;  /* 0x00001f0004047589 */ /* 0x0022a400000e0000 */
.L_x_594:
[----:B------:R-:W-:Y:S01]  /*14cb0*/  ISETP.NE.AND P0, PT, R3, RZ, PT ;  /* 0x000000ff0300720c */ /* 0x000fe20003f05270 */
[----:B------:R-:W-:-:S12]  /*14cc0*/  IMAD.MOV.U32 R14, RZ, RZ, RZ ;  /* 0x000000ffff0e7224 */ /* 0x000fd800078e00ff */
[----:B------:R-:W-:Y:S05]  /*14cd0*/  @!P0 BRA `(.L_x_500) ;  /* 0x0000000000108947 */ /* 0x000fea0003800000 */
[----:B------:R-:W-:Y:S01]  /*14ce0*/  UMOV UR4, 0xffffffff ;  /* 0xffffffff00047882 */ /* 0x000fe20000000000 */
[----:B------:R-:W-:Y:S02]  /*14cf0*/  VIADD R12, R0, 0xffffffff ;  /* 0xffffffff000c7836 */ /* 0x000fe40000000000 */
[----:B------:R-:W-:Y:S05]  /*14d00*/  BRA.DIV UR4, `(.L_x_501) ;  /* 0x0000001e04d07947 */ /* 0x000fea000b800000 */
[----:B------:R3:W4:Y:S02]  /*14d10*/  SHFL.IDX PT, R14, R2, R12, 0x1f ;  /* 0x00001f0c020e7589 */ /* 0x00072400000e0000 */
.L_x_500:
[----:B--2---:R-:W-:Y:S01]  /*14d20*/  IABS R6, R4 ;  /* 0x0000000400067213 */ /* 0x004fe20000000000 */
[----:B----4-:R-:W-:Y:S02]  /*14d30*/  IMAD R16, R14, R7, R16 ;  /* 0x000000070e107224 */ /* 0x010fe400078e0210 */
[----:B------:R-:W-:Y:S01]  /*14d40*/  IMAD.IADD R19, R0, 0x1, R19 ;  /* 0x0000000100137824 */ /* 0x000fe200078e0213 */
[----:B------:R-:W2:Y:S08]  /*14d50*/  I2F.RP R8, R6 ;  /* 0x0000000600087306 */ /* 0x000eb00000209400 */
[----:B--2---:R-:W0:Y:S02]  /*14d60*/  MUFU.RCP R8, R8 ;  /* 0x0000000800087308 */ /* 0x004e240000001000 */
[----:B0--3--:R-:W-:-:S06]  /*14d70*/  VIADD R2, R8, 0xffffffe ;  /* 0x0ffffffe08027836 */ /* 0x009fcc0000000000 */
[----:B------:R0:W2:Y:S02]  /*14d80*/  F2I.FTZ.U32.TRUNC.NTZ R3, R2 ;  /* 0x0000000200037305 */ /* 0x0000a4000021f000 */
[----:B0-----:R-:W-:Y:S01]  /*14d90*/  MOV R2, RZ ;  /* 0x000000ff00027202 */ /* 0x001fe20000000f00 */
[----:B--2---:R-:W-:-:S04]  /*14da0*/  IMAD.MOV R7, RZ, RZ, -R3 ;  /* 0x000000ffff077224 */ /* 0x004fc800078e0a03 */
[----:B------:R-:W-:-:S04]  /*14db0*/  IMAD R7, R7, R6, RZ ;  /* 0x0000000607077224 */ /* 0x000fc800078e02ff */
[----:B------:R-:W-:-:S04]  /*14dc0*/  IMAD.HI.U32 R3, R3, R7, R2 ;  /* 0x0000000703037227 */ /* 0x000fc800078e0002 */
[----:B------:R-:W-:Y:S01]  /*14dd0*/  IMAD.IADD R7, R5, 0x1, -R16 ;  /* 0x0000000105077824 */ /* 0x000fe200078e0a10 */
[----:B------:R-:W-:-:S04]  /*14de0*/  IABS R5, R4 ;  /* 0x0000000400057213 */ /* 0x000fc80000000000 */
[----:B------:R-:W-:Y:S01]  /*14df0*/  IABS R2, R7 ;  /* 0x0000000700027213 */ /* 0x000fe20000000000 */
[----:B------:R-:W-:-:S04]  /*14e00*/  IMAD.MOV R5, RZ, RZ, -R5 ;  /* 0x000000ffff057224 */ /* 0x000fc800078e0a05 */
        /* <DEDUP_REMOVED lines=12> */
[----:B------:R-:W-:Y:S01]  /*14ed0*/  IADD3 R17, -R3, RZ, RZ ;  /* 0x000000ff03117210 */ /* 0x000fe20007ffe1ff */
[----:B------:R-:W-:-:S04]  /*14ee0*/  IMAD.MOV.U32 R18, RZ, RZ, R3 ;  /* 0x000000ffff127224 */ /* 0x000fc800078e0003 */
[----:B------:R-:W-:Y:S01]  /*14ef0*/  IMAD R17, R4, R17, R7 ;  /* 0x0000001104117224 */ /* 0x000fe200078e0207 */
[----:B------:R-:W-:Y:S06]  /*14f00*/  BRA `(.L_x_502) ;  /* 0x00000000001c7947 */ /* 0x000fec0003800000 */
.L_x_494:
[----:B------:R-:W-:Y:S01]  /*14f10*/  UMOV UR4, URZ ;  /* 0x0000003f00047c82 */ /* 0x000fe20008000000 */
[----:B------:R-:W-:Y:S01]  /*14f20*/  UMOV UR5, URZ ;  /* 0x0000003f00057c82 */ /* 0x000fe20008000000 */
[----:B------:R-:W-:Y:S01]  /*14f30*/  ULDC UR6, c[0x0][0xc14] ;  /* 0x0003050000067ab9 */ /* 0x000fe20000000800 */
[----:B------:R-:W-:Y:S02]  /*14f40*/  IMAD.MOV.U32 R16, RZ, RZ, R5 ;  /* 0x000000ffff107224 */ /* 0x000fe400078e0005 */
[----:B------:R-:W-:Y:S02]  /*14f50*/  IMAD.U32 R17, RZ, RZ, UR4 ;  /* 0x00000004ff117e24 */ /* 0x000fe4000f8e00ff */
[----:B------:R-:W-:Y:S02]  /*14f60*/  IMAD.U32 R18, RZ, RZ, UR5 ;  /* 0x00000005ff127e24 */ /* 0x000fe4000f8e00ff */
[----:B------:R-:W-:-:S07]  /*14f70*/  IMAD.U32 R19, RZ, RZ, UR6 ;  /* 0x00000006ff137e24 */ /* 0x000fce000f8e00ff */
.L_x_502:
[----:B-1----:R-:W0:Y:S01]  /*14f80*/  S2R R0, SR_TID.X ;  /* 0x0000000000007919 */ /* 0x002e220000002100 */
[----:B------:R-:W-:Y:S05]  /*14f90*/  WARPSYNC.ALL ;  /* 0x0000000000007948 */ /* 0x000fea0003800000 */
[----:B------:R-:W-:Y:S01]  /*14fa0*/  BAR.SYNC.DEFER_BLOCKING 0x4, 0x200 ;  /* 0x0108000000007b1d */ /* 0x000fe20000010000 */
[----:B0-----:R-:W-:-:S04]  /*14fb0*/  LOP3.LUT R0, R0, 0x1f, RZ, 0xc0, !PT ;  /* 0x0000001f00007812 */ /* 0x001fc800078ec0ff */
[----:B------:R-:W-:-:S13]  /*14fc0*/  ISETP.NE.AND P0, PT, R0, RZ, PT ;  /* 0x000000ff0000720c */ /* 0x000fda0003f05270 */
[----:B------:R-:W0:Y:S01]  /*14fd0*/  @!P0 S2R R3, SR_CgaCtaId ;  /* 0x0000000000038919 */ /* 0x000e220000008800 */
[----:B------:R-:W-:-:S04]  /*14fe0*/  @!P0 MOV R0, 0x400 ;  /* 0x0000040000008802 */ /* 0x000fc80000000f00 */
[----:B0-----:R-:W-:-:S05]  /*14ff0*/  @!P0 LEA R0, R3, R0, 0x18 ;  /* 0x0000000003008211 */ /* 0x001fca00078ec0ff */
[----:B------:R2:W-:Y:S01]  /*15000*/  @!P0 STS.128 [R0+0x132d0], R16 ;  /* 0x0132d01000008388 */ /* 0x0005e20000000c00 */
[----:B------:R-:W-:Y:S06]  /*15010*/  BAR.ARV 0x5, 0x200 ;  /* 0x0148000000007b1d */ /* 0x000fec0000002000 */
.L_x_491:
[----:B------:R-:W-:Y:S02]  /*15020*/  ULDC UR4, c[0x0][0xc14] ;  /* 0x0003050000047ab9 */ /* 0x000fe40000000800 */
[----:B-1----:R-:W-:-:S13]  /*15030*/  ISETP.GE.AND P0, PT, R19, UR4, PT ;  /* 0x0000000413007c0c */ /* 0x002fda000bf06270 */
[----:B------:R-:W-:Y:S05]  /*15040*/  @!P0 BRA `(.L_x_503) ;  /* 0xffffffbc00dc8947 */ /* 0x000fea000383ffff */
[----:B------:R-:W-:Y:S05]  /*15050*/  BSYNC B7 ;  /* 0x0000000000077941 */ /* 0x000fea0003800000 */
.L_x_408:
[----:B-12---:R-:W2:Y:S01]  /*15060*/  LDL.LU R0, [R1+0x1c] ;  /* 0x00001c0001007983 */ /* 0x006ea20000300800 */
[----:B------:R-:W-:Y:S01]  /*15070*/  BSSY B0, `(.L_x_504) ;  /* 0x000000b000007945 */ /* 0x000fe20003800000 */
[----:B------:R-:W1:Y:S01]  /*15080*/  S2R R5, SR_CgaCtaId ;  /* 0x0000000000057919 */ /* 0x000e620000008800 */
[----:B--2---:R-:W-:-:S04]  /*15090*/  IADD3 R0, R0, 0x1, RZ ;  /* 0x0000000100007810 */ /* 0x004fc80007ffe0ff */
[----:B------:R-:W-:-:S04]  /*150a0*/  LEA.HI R2, R0, R0, RZ, 0x1 ;  /* 0x0000000000027211 */ /* 0x000fc800078f08ff */
[----:B0-----:R-:W-:Y:S02]  /*150b0*/  LOP3.LUT R3, R2, 0xfffffffe, RZ, 0xc0, !PT ;  /* 0xfffffffe02037812 */ /* 0x001fe400078ec0ff */
[----:B------:R-:W-:-:S03]  /*150c0*/  MOV R2, 0x400 ;  /* 0x0000040000027802 */ /* 0x000fc60000000f00 */
[----:B------:R-:W-:Y:S01]  /*150d0*/  IMAD.IADD R0, R0, 0x1, -R3 ;  /* 0x0000000100007824 */ /* 0x000fe200078e0a03 */
[----:B-1----:R-:W-:-:S04]  /*150e0*/  LEA R8, R5, R2, 0x18 ;  /* 0x0000000205087211 */ /* 0x002fc800078ec0ff */
[----:B------:R-:W-:-:S04]  /*150f0*/  SHF.L.U32 R0, R0, 0x1f, RZ ;  /* 0x0000001f00007819 */ /* 0x000fc800000006ff */
[----:B------:R-:W0:Y:S02]  /*15100*/  SYNCS.PHASECHK.TRANS64.TRYWAIT P0, [R8+URZ+0x13220], R0 ;  /* 0x01322000080075a7 */ /* 0x000e24000800017f */
[----:B0-----:R-:W-:Y:S05]  /*15110*/  @!P0 BRA `(.L_x_505) ;  /* 0x0000001800f08947 */ /* 0x001fea0003800000 */
.L_x_597:
[----:B------:R-:W-:Y:S05]  /*15120*/  BSYNC B0 ;  /* 0x0000000000007941 */ /* 0x000fea0003800000 */
.L_x_504:
[----:B------:R-:W-:-:S03]  /*15130*/  UMOV UR4, 0xffffffff ;  /* 0xffffffff00047882 */ /* 0x000fc60000000000 */
[----:B------:R-:W-:Y:S05]  /*15140*/  BRA.DIV UR4, `(.L_x_506) ;  /* 0x0000001a04f87947 */ /* 0x000fea000b800000 */
[----:B0-----:R-:W0:Y:S02]  /*15150*/  S2R R0, SR_TID.X ;  /* 0x0000000000007919 */ /* 0x001e240000002100 */
[----:B0-----:R-:W-:-:S04]  /*15160*/  SHF.R.U32.HI R0, RZ, 0x5, R0 ;  /* 0x00000005ff007819 */ /* 0x001fc80000011600 */
[----:B------:R-:W-:-:S05]  /*15170*/  LOP3.LUT R0, R0, 0x3, RZ, 0xc0, !PT ;  /* 0x0000000300007812 */ /* 0x000fca00078ec0ff */
[----:B------:R0:W1:Y:S02]  /*15180*/  SHFL.IDX PT, R14, R0, RZ, 0x1f ;  /* 0x00001fff000e7589 */ /* 0x00006400000e0000 */
.L_x_600:
[----:B-1----:R-:W-:-:S13]  /*15190*/  ISETP.NE.AND P0, PT, R14, RZ, PT ;  /* 0x000000ff0e00720c */ /* 0x002fda0003f05270 */
[----:B------:R-:W-:Y:S05]  /*151a0*/  @P0 BRA `(.L_x_285) ;  /* 0x0000000000a40947 */ /* 0x000fea0003800000 */
[----:B------:R-:W-:-:S03]  /*151b0*/  UMOV UR4, 0xffffffff ;  /* 0xffffffff00047882 */ /* 0x000fc60000000000 */
[----:B------:R-:W-:Y:S05]  /*151c0*/  BRA.DIV UR4, `(.L_x_507) ;  /* 0x0000001e040c7947 */ /* 0x000fea000b800000 */
[----:B------:R-:W-:-:S13]  /*151d0*/  ELECT P6, URZ, PT ;  /* 0x00000000003f782f */ /* 0x000fda00038c0000 */
.L_x_603:
[----:B------:R-:W-:Y:S05]  /*151e0*/  @!P6 BRA `(.L_x_285) ;  /* 0x000000000094e947 */ /* 0x000fea0003800000 */
[----:B------:R-:W-:-:S06]  /*151f0*/  ULOP3.LUT UR4, UR37, 0x2, URZ, 0xfc, !UPT ;  /* 0x0000000225047892 */ /* 0x000fcc000f8efc3f */
[----:B0-----:R-:W-:-:S05]  /*15200*/  IMAD.U32 R0, RZ, RZ, UR4 ;  /* 0x00000004ff007e24 */ /* 0x001fca000f8e00ff */
[----:B------:R-:W-:-:S13]  /*15210*/  ISETP.NE.AND P0, PT, R0, 0x3, PT ;  /* 0x000000030000780c */ /* 0x000fda0003f05270 */
[----:B------:R-:W-:Y:S05]  /*15220*/  @!P0 BRA `(.L_x_508) ;  /* 0x0000000000048947 */ /* 0x000fea0003800000 */
[----:B------:R-:W-:Y:S01]  /*15230*/  BPT.TRAP 0x1 ;  /* 0x000000040000795c */ /* 0x000fe20000300000 */
.L_x_508:
        /* <DEDUP_REMOVED lines=12> */
.L_x_604:
[----:B------:R-:W1:Y:S02]  /*15300*/  SYNCS.PHASECHK.TRANS64.TRYWAIT P1, [R7+URZ], R0 ;  /* 0x00000000070075a7 */ /* 0x000e64000802017f */
[----:B-1----:R-:W-:Y:S05]  /*15310*/  @!P1 BRA `(.L_x_510) ;  /* 0x0000001800ec9947 */ /* 0x002fea0003800000 */
.L_x_605:
[----:B------:R-:W-:Y:S05]  /*15320*/  @!P0 BRA `(.L_x_511) ;  /* 0x0000000000048947 */ /* 0x000fea0003800000 */
[----:B------:R-:W-:Y:S01]  /*15330*/  BPT.TRAP 0x1 ;  /* 0x000000040000795c */ /* 0x000fe20000300000 */
.L_x_511:
[----:B------:R-:W-:-:S04]  /*15340*/  LEA R2, R23, R8, 0x3 ;  /* 0x0000000817027211 */ /* 0x000fc800078e18ff */
[----:B------:R-:W2:Y:S02]  /*15350*/  SYNCS.PHASECHK.TRANS64.TRYWAIT P1, [R2+URZ+0x13260], R3 ;  /* 0x01326003020075a7 */ /* 0x000ea4000802017f */
[----:B--2---:R-:W-:Y:S05]  /*15360*/  @!P1 BRA `(.L_x_512) ;  /* 0x0000001800ec9947 */ /* 0x004fea0003800000 */
.L_x_606:
[----:B------:R-:W-:Y:S05]  /*15370*/  @!P0 BRA `(.L_x_513) ;  /* 0x0000000000048947 */ /* 0x000fea0003800000 */
[----:B------:R-:W-:Y:S01]  /*15380*/  BPT.TRAP 0x1 ;  /* 0x000000040000795c */ /* 0x000fe20000300000 */
.L_x_513:
[----:B------:R-:W-:-:S04]  /*15390*/  IMAD R5, R5, 0x8, R8 ;  /* 0x0000000805057824 */ /* 0x000fc800078e0208 */
[----:B------:R-:W3:Y:S02]  /*153a0*/  SYNCS.PHASECHK.TRANS64.TRYWAIT P1, [R5+URZ+0x13260], R0 ;  /* 0x01326000050075a7 */ /* 0x000ee4000802017f */
[----:B---3--:R-:W-:Y:S05]  /*153b0*/  @!P1 BRA `(.L_x_514) ;  /* 0x0000001800ec9947 */ /* 0x008fea0003800000 */
.L_x_607:
[----:B------:R-:W-:Y:S05]  /*153c0*/  @!P0 BRA `(.L_x_515) ;  /* 0x0000000000048947 */ /* 0x000fea0003800000 */
[----:B------:R-:W-:Y:S01]  /*153d0*/  BPT.TRAP 0x1 ;  /* 0x000000040000795c */ /* 0x000fe20000300000 */
.L_x_515:
[----:B------:R-:W4:Y:S02]  /*153e0*/  SYNCS.PHASECHK.TRANS64.TRYWAIT P0, [R2+URZ+0x13280], R3 ;  /* 0x01328003020075a7 */ /* 0x000f24000800017f */
[----:B----4-:R-:W-:Y:S05]  /*153f0*/  @!P0 BRA `(.L_x_516) ;  /* 0x0000001800f08947 */ /* 0x010fea0003800000 */
.L_x_517:
[----:B------:R0:W0:Y:S02]  /*15400*/  SYNCS.PHASECHK.TRANS64.TRYWAIT P0, [R5+URZ+0x13280], R0 ;  /* 0x01328000050075a7 */ /* 0x000024000800017f */
[----:B0-----:R-:W-:Y:S05]  /*15410*/  @!P0 NANOSLEEP.SYNCS 0x989680 ;  /* 0x009896800000895d */ /* 0x001fea0003900000 */
[----:B------:R-:W0:Y:S02]  /*15420*/  @!P0 SYNCS.PHASECHK.TRANS64 P0, [R5+URZ+0x13280], R0 ;  /* 0x01328000050085a7 */ /* 0x000e24000800007f */
[----:B0-----:R-:W-:Y:S05]  /*15430*/  @!P0 BRA `(.L_x_517) ;  /* 0xfffffffc00f08947 */ /* 0x001fea000383ffff */
.L_x_285:
[----:B------:R-:W-:Y:S05]  /*15440*/  BSYNC B8 ;  /* 0x0000000000087941 */ /* 0x000fea0003800000 */
.L_x_282:
[----:B------:R-:W-:Y:S05]  /*15450*/  EXIT ;  /* 0x000000000000794d */ /* 0x000fea0003800000 */
.L_x_301:
[----:B-1----:R1:W2:Y:S02]  /*15460*/  SYNCS.PHASECHK.TRANS64.TRYWAIT P5, [R78+URZ+0x13290], R79 ;  /* 0x0132904f4e0075a7 */ /* 0x0022a400080a017f */
[----:B--2---:R-:W-:Y:S05]  /*15470*/  @!P5 NANOSLEEP.SYNCS 0x989680 ;  /* 0x009896800000d95d */ /* 0x004fea0003900000 */
[----:B------:R-:W2:Y:S02]  /*15480*/  @!P5 SYNCS.PHASECHK.TRANS64 P5, [R78+URZ+0x13290], R79 ;  /* 0x0132904f4e00d5a7 */ /* 0x000ea400080a007f */
[----:B--2---:R-:W-:Y:S05]  /*15490*/  @!P5 BRA `(.L_x_301) ;  /* 0xfffffffc00f0d947 */ /* 0x004fea000383ffff */
[----:B------:R-:W-:Y:S05]  /*154a0*/  BRA `(.L_x_518) ;  /* 0xfffffed000407947 */ /* 0x000fea000383ffff */
.L_x_311:
[----:B-1----:R1:W2:Y:S02]  /*154b0*/  SYNCS.PHASECHK.TRANS64.TRYWAIT P5, [R78+URZ+0x13290], R79 ;  /* 0x0132904f4e0075a7 */ /* 0x0022a400080a017f */
[----:B--2---:R-:W-:Y:S05]  /*154c0*/  @!P5 NANOSLEEP.SYNCS 0x989680 ;  /* 0x009896800000d95d */ /* 0x004fea0003900000 */
[----:B------:R-:W2:Y:S02]  /*154d0*/  @!P5 SYNCS.PHASECHK.TRANS64 P5, [R78+URZ+0x13290], R79 ;  /* 0x0132904f4e00d5a7 */ /* 0x000ea400080a007f */
[----:B--2---:R-:W-:Y:S05]  /*154e0*/  @!P5 BRA `(.L_x_311) ;  /* 0xfffffffc00f0d947 */ /* 0x004fea000383ffff */
[----:B------:R-:W-:Y:S05]  /*154f0*/  BRA `(.L_x_519) ;  /* 0xfffffee000507947 */ /* 0x000fea000383ffff */
.L_x_316:
[----:B0-----:R0:W1:Y:S02]  /*15500*/  SYNCS.PHASECHK.TRANS64.TRYWAIT P1, [R78+URZ+0x13290], R79 ;  /* 0x0132904f4e0075a7 */ /* 0x001064000802017f */
[----:B-1----:R-:W-:Y:S05]  /*15510*/  @!P1 NANOSLEEP.SYNCS 0x989680 ;  /* 0x009896800000995d */ /* 0x002fea0003900000 */
[----:B------:R-:W1:Y:S02]  /*15520*/  @!P1 SYNCS.PHASECHK.TRANS64 P1, [R78+URZ+0x13290], R79 ;  /* 0x0132904f4e0095a7 */ /* 0x000e64000802007f */
[----:B-1----:R-:W-:Y:S05]  /*15530*/  @!P1 BRA `(.L_x_316) ;  /* 0xfffffffc00f09947 */ /* 0x002fea000383ffff */
[----:B------:R-:W-:Y:S05]  /*15540*/  BRA `(.L_x_520) ;  /* 0xfffffef000587947 */ /* 0x000fea000383ffff */
.L_x_320:
[----:B-1----:R1:W2:Y:S02]  /*15550*/  SYNCS.PHASECHK.TRANS64.TRYWAIT P0, [R78+URZ+0x132b0], R79 ;  /* 0x0132b04f4e0075a7 */ /* 0x0022a4000800017f */
[----:B--2---:R-:W-:Y:S05]  /*15560*/  @!P0 NANOSLEEP.SYNCS 0x989680 ;  /* 0x009896800000895d */ /* 0x004fea0003900000 */
[----:B------:R-:W2:Y:S02]  /*15570*/  @!P0 SYNCS.PHASECHK.TRANS64 P0, [R78+URZ+0x132b0], R79 ;  /* 0x0132b04f4e0085a7 */ /* 0x000ea4000800007f */
[----:B--2---:R-:W-:Y:S05]  /*15580*/  @!P0 BRA `(.L_x_320) ;  /* 0xfffffffc00f08947 */ /* 0x004fea000383ffff */
[----:B------:R-:W-:Y:S05]  /*15590*/  BRA `(.L_x_521) ;  /* 0xfffffef000b87947 */ /* 0x000fea000383ffff */
.L_x_340:
[----:B------:R-:W-:Y:S01]  /*155a0*/  BSSY B1, `(.L_x_522) ;  /* 0x0000008000017945 */ /* 0x000fe20003800000 */
[----:B------:R-:W-:Y:S02]  /*155b0*/  IMAD.MOV.U32 R13, RZ, RZ, R32 ;  /* 0x000000ffff0d7224 */ /* 0x000fe400078e0020 */
[----:B------:R-:W-:Y:S02]  /*155c0*/  IMAD.MOV.U32 R12, RZ, RZ, RZ ;  /* 0x000000ffff0c7224 */ /* 0x000fe400078e00ff */
[----:B------:R-:W-:Y:S02]  /*155d0*/  IMAD.MOV.U32 R11, RZ, RZ, 0x1e1f ;  /* 0x00001e1fff0b7424 */ /* 0x000fe400078e00ff */
[----:B------:R-:W-:-:S07]  /*155e0*/  IMAD.MOV.U32 R15, RZ, RZ, -0x1 ;  /* 0xffffffffff0f7424 */ /* 0x000fce00078e00ff */
[----:B0----5:R-:W-:Y:S05]  /*155f0*/  WARPSYNC.COLLECTIVE R15, `(.L_x_523) ;  /* 0x000000000f087348 */ /* 0x021fea0003c00000 */
[----:B------:R1:W2:Y:S02]  /*15600*/  SHFL.IDX P6, R14, R13, R12, R11 ;  /* 0x0000000c0d0e7389 */ /* 0x0002a400000c000b */
[----:B012--5:R-:W-:Y:S01]  /*15610*/  ENDCOLLECTIVE ;  /* 0x000000000000791b */ /* 0x027fe20003800000 */
.L_x_523:
[----:B------:R-:W-:Y:S05]  /*15620*/  BSYNC B1 ;  /* 0x0000000000017941 */ /* 0x000fea0003800000 */
.L_x_522:
[----:B------:R-:W-:Y:S05]  /*15630*/  BRA `(.L_x_524) ;  /* 0xffffff0000907947 */ /* 0x000fea000383ffff */
.L_x_341:
[----:B------:R-:W-:Y:S01]  /*15640*/  BSSY B1, `(.L_x_525) ;  /* 0x0000008000017945 */ /* 0x000fe20003800000 */
[----:B------:R-:W-:Y:S01]  /*15650*/  IMAD.MOV.U32 R13, RZ, RZ, R28 ;  /* 0x000000ffff0d7224 */ /* 0x000fe200078e001c */
[----:B------:R-:W-:Y:S01]  /*15660*/  MOV R12, RZ ;  /* 0x000000ff000c7202 */ /* 0x000fe20000000f00 */
[----:B------:R-:W-:Y:S02]  /*15670*/  IMAD.MOV.U32 R11, RZ, RZ, 0x1e1f ;  /* 0x00001e1fff0b7424 */ /* 0x000fe400078e00ff */
[----:B------:R-:W-:-:S07]  /*15680*/  IMAD.MOV.U32 R15, RZ, RZ, -0x1 ;  /* 0xffffffffff0f7424 */ /* 0x000fce00078e00ff */
[----:B0----5:R-:W-:Y:S05]  /*15690*/  WARPSYNC.COLLECTIVE R15, `(.L_x_526) ;  /* 0x000000000f087348 */ /* 0x021fea0003c00000 */
[----:B------:R1:W2:Y:S02]  /*156a0*/  SHFL.IDX P6, R14, R13, R12, R11 ;  /* 0x0000000c0d0e7389 */ /* 0x0002a400000c000b */
[----:B012--5:R-:W-:Y:S01]  /*156b0*/  ENDCOLLECTIVE ;  /* 0x000000000000791b */ /* 0x027fe20003800000 */
.L_x_526:
[----:B------:R-:W-:Y:S05]  /*156c0*/  BSYNC B1 ;  /* 0x0000000000017941 */ /* 0x000fea0003800000 */
.L_x_525:
[----:B------:R-:W-:Y:S05]  /*156d0*/  BRA `(.L_x_527) ;  /* 0xffffff0000707947 */ /* 0x000fea000383ffff */
.L_x_342:
        /* <DEDUP_REMOVED lines=8> */
.L_x_529:
[----:B------:R-:W-:Y:S05]  /*15760*/  BSYNC B1 ;  /* 0x0000000000017941 */ /* 0x000fea0003800000 */
.L_x_528:
[----:B------:R-:W-:Y:S05]  /*15770*/  BRA `(.L_x_530) ;  /* 0xffffff0000507947 */ /* 0x000fea000383ffff */
.L_x_343:
[----:B------:R-:W-:Y:S01]  /*15780*/  BSSY B1, `(.L_x_531) ;  /* 0x0000008000017945 */ /* 0x000fe20003800000 */
[----:B------:R-:W-:Y:S01]  /*15790*/  MOV R13, R30 ;  /* 0x0000001e000d7202 */ /* 0x000fe20000000f00 */
[----:B------:R-:W-:Y:S02]  /*157a0*/  IMAD.MOV.U32 R12, RZ, RZ, RZ ;  /* 0x000000ffff0c7224 */ /* 0x000fe400078e00ff */
[----:B------:R-:W-:Y:S02]  /*157b0*/  IMAD.MOV.U32 R11, RZ, RZ, 0x1e1f ;  /* 0x00001e1fff0b7424 */ /* 0x000fe400078e00ff */
[----:B------:R-:W-:-:S07]  /*157c0*/  IMAD.MOV.U32 R15, RZ, RZ, -0x1 ;  /* 0xffffffffff0f7424 */ /* 0x000fce00078e00ff */
[----:B0----5:R-:W-:Y:S05]  /*157d0*/  WARPSYNC.COLLECTIVE R15, `(.L_x_532) ;  /* 0x000000000f087348 */ /* 0x021fea0003c00000 */
[----:B------:R1:W2:Y:S02]  /*157e0*/  SHFL.IDX P6, R14, R13, R12, R11 ;  /* 0x0000000c0d0e7389 */ /* 0x0002a400000c000b */
[----:B012--5:R-:W-:Y:S01]  /*157f0*/  ENDCOLLECTIVE ;  /* 0x000000000000791b */ /* 0x027fe20003800000 */
.L_x_532:
[----:B------:R-:W-:Y:S05]  /*15800*/  BSYNC B1 ;  /* 0x0000000000017941 */ /* 0x000fea0003800000 */
.L_x_531:
[----:B------:R-:W-:Y:S05]  /*15810*/  BRA `(.L_x_533) ;  /* 0xffffff0000307947 */ /* 0x000fea000383ffff */
.L_x_345:
[----:B-1----:R1:W2:Y:S02]  /*15820*/  SYNCS.PHASECHK.TRANS64.TRYWAIT P0, [R16+URZ+0x13200], R3 ;  /* 0x01320003100075a7 */ /* 0x0022a4000800017f */
[----:B--2---:R-:W-:Y:S05]  /*15830*/  @!P0 NANOSLEEP.SYNCS 0x989680 ;  /* 0x009896800000895d */ /* 0x004fea0003900000 */
[----:B------:R-:W2:Y:S02]  /*15840*/  @!P0 SYNCS.PHASECHK.TRANS64 P0, [R16+URZ+0x13200], R3 ;  /* 0x01320003100085a7 */ /* 0x000ea4000800007f */
[----:B--2---:R-:W-:Y:S05]  /*15850*/  @!P0 BRA `(.L_x_345) ;  /* 0xfffffffc00f08947 */ /* 0x004fea000383ffff */
[----:B------:R-:W-:Y:S05]  /*15860*/  BRA `(.L_x_534) ;  /* 0xffffff0000287947 */ /* 0x000fea000383ffff */
.L_x_349:
[----:B------:R-:W-:Y:S01]  /*15870*/  BSSY B1, `(.L_x_535) ;  /* 0x0000008000017945 */ /* 0x000fe20003800000 */
[----:B------:R-:W-:Y:S01]  /*15880*/  IMAD.MOV.U32 R13, RZ, RZ, R32 ;  /* 0x000000ffff0d7224 */ /* 0x000fe200078e0020 */
[----:B------:R-:W-:Y:S01]  /*15890*/  MOV R15, 0xffffffff ;  /* 0xffffffff000f7802 */ /* 0x000fe20000000f00 */
[----:B------:R-:W-:Y:S02]  /*158a0*/  IMAD.MOV.U32 R12, RZ, RZ, RZ ;  /* 0x000000ffff0c7224 */ /* 0x000fe400078e00ff */
[----:B------:R-:W-:-:S07]  /*158b0*/  IMAD.MOV.U32 R11, RZ, RZ, 0x1e1f ;  /* 0x00001e1fff0b7424 */ /* 0x000fce00078e00ff */
[----:B-----5:R-:W-:Y:S05]  /*158c0*/  WARPSYNC.COLLECTIVE R15, `(.L_x_536) ;  /* 0x000000000f087348 */ /* 0x020fea0003c00000 */
[----:B------:R0:W1:Y:S02]  /*158d0*/  SHFL.IDX P6, R14, R13, R12, R11 ;  /* 0x0000000c0d0e7389 */ /* 0x00006400000c000b */
[----:B01---5:R-:W-:Y:S01]  /*158e0*/  ENDCOLLECTIVE ;  /* 0x000000000000791b */ /* 0x023fe20003800000 */
.L_x_536:
[----:B------:R-:W-:Y:S05]  /*158f0*/  BSYNC B1 ;  /* 0x0000000000017941 */ /* 0x000fea0003800000 */
.L_x_535:
[----:B------:R-:W-:Y:S05]  /*15900*/  BRA `(.L_x_537) ;  /* 0xffffff10003c7947 */ /* 0x000fea000383ffff */
.L_x_350:
[----:B------:R-:W-:Y:S01]  /*15910*/  BSSY B1, `(.L_x_538) ;  /* 0x0000008000017945 */ /* 0x000fe20003800000 */
[----:B------:R-:W-:Y:S02]  /*15920*/  IMAD.MOV.U32 R13, RZ, RZ, R28 ;  /* 0x000000ffff0d7224 */ /* 0x000fe400078e001c */
[----:B------:R-:W-:Y:S02]  /*15930*/  IMAD.MOV.U32 R12, RZ, RZ, RZ ;  /* 0x000000ffff0c7224 */ /* 0x000fe400078e00ff */
[----:B------:R-:W-:Y:S02]  /*15940*/  IMAD.MOV.U32 R11, RZ, RZ, 0x1e1f ;  /* 0x00001e1fff0b7424 */ /* 0x000fe400078e00ff */
[----:B------:R-:W-:-:S07]  /*15950*/  IMAD.MOV.U32 R15, RZ, RZ, -0x1 ;  /* 0xffffffffff0f7424 */ /* 0x000fce00078e00ff */
[----:B-----5:R-:W-:Y:S05]  /*15960*/  WARPSYNC.COLLECTIVE R15, `(.L_x_539) ;  /* 0x000000000f087348 */ /* 0x020fea0003c00000 */
[----:B------:R0:W1:Y:S02]  /*15970*/  SHFL.IDX P6, R14, R13, R12, R11 ;  /* 0x0000000c0d0e7389 */ /* 0x00006400000c000b */
[----:B01---5:R-:W-:Y:S01]  /*15980*/  ENDCOLLECTIVE ;  /* 0x000000000000791b */ /* 0x023fe20003800000 */
.L_x_539:
[----:B------:R-:W-:Y:S05]  /*15990*/  BSYNC B1 ;  /* 0x0000000000017941 */ /* 0x000fea0003800000 */
.L_x_538:
[----:B------:R-:W-:Y:S05]  /*159a0*/  BRA `(.L_x_540) ;  /* 0xffffff1000207947 */ /* 0x000fea000383ffff */
.L_x_351:
[----:B------:R-:W-:Y:S01]  /*159b0*/  BSSY B1, `(.L_x_541) ;  /* 0x0000008000017945 */ /* 0x000fe20003800000 */
[----:B------:R-:W-:Y:S01]  /*159c0*/  IMAD.MOV.U32 R13, RZ, RZ, R33 ;  /* 0x000000ffff0d7224 */ /* 0x000fe200078e0021 */
[----:B------:R-:W-:Y:S01]  /*159d0*/  MOV R11, 0x1e1f ;  /* 0x00001e1f000b7802 */ /* 0x000fe20000000f00 */
[----:B------:R-:W-:Y:S02]  /*159e0*/  IMAD.MOV.U32 R12, RZ, RZ, RZ ;  /* 0x000000ffff0c7224 */ /* 0x000fe400078e00ff */
[----:B------:R-:W-:-:S07]  /*159f0*/  IMAD.MOV.U32 R15, RZ, RZ, -0x1 ;  /* 0xffffffffff0f7424 */ /* 0x000fce00078e00ff */
[----:B-----5:R-:W-:Y:S05]  /*15a00*/  WARPSYNC.COLLECTIVE R15, `(.L_x_542) ;  /* 0x000000000f087348 */ /* 0x020fea0003c00000 */
[----:B------:R0:W1:Y:S02]  /*15a10*/  SHFL.IDX P6, R14, R13, R12, R11 ;  /* 0x0000000c0d0e7389 */ /* 0x00006400000c000b */
[----:B01---5:R-:W-:Y:S01]  /*15a20*/  ENDCOLLECTIVE ;  /* 0x000000000000791b */ /* 0x023fe20003800000 */
.L_x_542:
[----:B------:R-:W-:Y:S05]  /*15a30*/  BSYNC B1 ;  /* 0x0000000000017941 */ /* 0x000fea0003800000 */
.L_x_541:
[----:B------:R-:W-:Y:S05]  /*15a40*/  BRA `(.L_x_543) ;  /* 0xffffff1000047947 */ /* 0x000fea000383ffff */
.L_x_352:
        /* <DEDUP_REMOVED lines=8> */
.L_x_545:
[----:B------:R-:W-:Y:S05]  /*15ad0*/  BSYNC B1 ;  /* 0x0000000000017941 */ /* 0x000fea0003800000 */
.L_x_544:
[----:B------:R-:W-:Y:S05]  /*15ae0*/  BRA `(.L_x_546) ;  /* 0xffffff0c00e87947 */ /* 0x000fea000383ffff */
.L_x_354:
[----:B0-----:R0:W1:Y:S02]  /*15af0*/  SYNCS.PHASECHK.TRANS64.TRYWAIT P1, [R16+URZ+0x13200], R3 ;  /* 0x01320003100075a7 */ /* 0x001064000802017f */
[----:B-1----:R-:W-:Y:S05]  /*15b00*/  @!P1 NANOSLEEP.SYNCS 0x989680 ;  /* 0x009896800000995d */ /* 0x002fea0003900000 */
[----:B------:R-:W1:Y:S02]  /*15b10*/  @!P1 SYNCS.PHASECHK.TRANS64 P1, [R16+URZ+0x13200], R3 ;  /* 0x01320003100095a7 */ /* 0x000e64000802007f */
[----:B-1----:R-:W-:Y:S05]  /*15b20*/  @!P1 BRA `(.L_x_354) ;  /* 0xfffffffc00f09947 */ /* 0x002fea000383ffff */
[----:B------:R-:W-:Y:S05]  /*15b30*/  BRA `(.L_x_547) ;  /* 0xffffff0c00e87947 */ /* 0x000fea000383ffff */
.L_x_358:
[----:B-1----:R1:W2:Y:S02]  /*15b40*/  SYNCS.PHASECHK.TRANS64.TRYWAIT P1, [R0+URZ+0x13230], R7 ;  /* 0x01323007000075a7 */ /* 0x0022a4000802017f */
[----:B--2---:R-:W-:Y:S05]  /*15b50*/  @!P1 NANOSLEEP.SYNCS 0x989680 ;  /* 0x009896800000995d */ /* 0x004fea0003900000 */
[----:B------:R-:W2:Y:S02]  /*15b60*/  @!P1 SYNCS.PHASECHK.TRANS64 P1, [R0+URZ+0x13230], R7 ;  /* 0x01323007000095a7 */ /* 0x000ea4000802007f */
[----:B--2---:R-:W-:Y:S05]  /*15b70*/  @!P1 BRA `(.L_x_358) ;  /* 0xfffffffc00f09947 */ /* 0x004fea000383ffff */
[----:B------:R-:W-:Y:S05]  /*15b80*/  BRA `(.L_x_357) ;  /* 0xffffff20003c7947 */ /* 0x000fea000383ffff */
.L_x_365:
[----:B-1----:R1:W2:Y:S02]  /*15b90*/  SYNCS.PHASECHK.TRANS64.TRYWAIT P1, [R14+URZ+0x13230], R11 ;  /* 0x0132300b0e0075a7 */ /* 0x0022a4000802017f */
[----:B--2---:R-:W-:Y:S05]  /*15ba0*/  @!P1 NANOSLEEP.SYNCS 0x989680 ;  /* 0x009896800000995d */ /* 0x004fea0003900000 */
[----:B------:R-:W2:Y:S02]  /*15bb0*/  @!P1 SYNCS.PHASECHK.TRANS64 P1, [R14+URZ+0x13230], R11 ;  /* 0x0132300b0e0095a7 */ /* 0x000ea4000802007f */
[----:B--2---:R-:W-:Y:S05]  /*15bc0*/  @!P1 BRA `(.L_x_365) ;  /* 0xfffffffc00f09947 */ /* 0x004fea000383ffff */
[----:B------:R-:W-:Y:S05]  /*15bd0*/  BRA `(.L_x_364) ;  /* 0xffffff54002c7947 */ /* 0x000fea000383ffff */
.L_x_370:
[----:B-1----:R1:W2:Y:S02]  /*15be0*/  SYNCS.PHASECHK.TRANS64.TRYWAIT P1, [R15+URZ+0x13250], R9 ;  /* 0x013250090f0075a7 */ /* 0x0022a4000802017f */
[----:B--2---:R-:W-:Y:S05]  /*15bf0*/  @!P1 NANOSLEEP.SYNCS 0x989680 ;  /* 0x009896800000995d */ /* 0x004fea0003900000 */
[----:B------:R-:W2:Y:S02]  /*15c00*/  @!P1 SYNCS.PHASECHK.TRANS64 P1, [R15+URZ+0x13250], R9 ;  /* 0x013250090f0095a7 */ /* 0x000ea4000802007f */
[----:B--2---:R-:W-:Y:S05]  /*15c10*/  @!P1 BRA `(.L_x_370) ;  /* 0xfffffffc00f09947 */ /* 0x004fea000383ffff */
[----:B------:R-:W-:Y:S05]  /*15c20*/  BRA `(.L_x_369) ;  /* 0xffffff58009c7947 */ /* 0x000fea000383ffff */
.L_x_377:
[----:B--2---:R2:W3:Y:S02]  /*15c30*/  SYNCS.PHASECHK.TRANS64.TRYWAIT P1, [R11+URZ+0x13250], R2 ;  /* 0x013250020b0075a7 */ /* 0x0044e4000802017f */
[----:B---3--:R-:W-:Y:S05]  /*15c40*/  @!P1 NANOSLEEP.SYNCS 0x989680 ;  /* 0x009896800000995d */ /* 0x008fea0003900000 */
[----:B------:R-:W3:Y:S02]  /*15c50*/  @!P1 SYNCS.PHASECHK.TRANS64 P1, [R11+URZ+0x13250], R2 ;  /* 0x013250020b0095a7 */ /* 0x000ee4000802007f */
[----:B---3--:R-:W-:Y:S05]  /*15c60*/  @!P1 BRA `(.L_x_377) ;  /* 0xfffffffc00f09947 */ /* 0x008fea000383ffff */
[----:B------:R-:W-:Y:S05]  /*15c70*/  BRA `(.L_x_376) ;  /* 0xffffff8000947947 */ /* 0x000fea000383ffff */
.L_x_412:
[----:B------:R-:W0:Y:S01]  /*15c80*/  S2R R10, SR_TID.X ;  /* 0x00000000000a7919 */ /* 0x000e220000002100 */
[----:B------:R-:W-:Y:S01]  /*15c90*/  BSSY B1, `(.L_x_548) ;  /* 0x000000a000017945 */ /* 0x000fe20003800000 */
[----:B------:R-:W-:Y:S01]  /*15ca0*/  MOV R12, RZ ;  /* 0x000000ff000c7202 */ /* 0x000fe20000000f00 */
[----:B------:R-:W-:Y:S02]  /*15cb0*/  IMAD.MOV.U32 R11, RZ, RZ, 0x1f ;  /* 0x0000001fff0b7424 */ /* 0x000fe400078e00ff */
[----:B------:R-:W-:Y:S01]  /*15cc0*/  IMAD.MOV.U32 R15, RZ, RZ, -0x1 ;  /* 0xffffffffff0f7424 */ /* 0x000fe200078e00ff */
[----:B0-----:R-:W-:-:S04]  /*15cd0*/  SHF.R.U32.HI R8, RZ, 0x5, R10 ;  /* 0x00000005ff087819 */ /* 0x001fc8000001160a */
[----:B------:R-:W-:-:S05]  /*15ce0*/  LOP3.LUT R8, R8, 0x3, RZ, 0xc0, !PT ;  /* 0x0000000308087812 */ /* 0x000fca00078ec0ff */
[----:B------:R-:W-:-:S07]  /*15cf0*/  IMAD.MOV.U32 R13, RZ, RZ, R8 ;  /* 0x000000ffff0d7224 */ /* 0x000fce00078e0008 */
[----:B------:R-:W-:Y:S05]  /*15d00*/  WARPSYNC.COLLECTIVE R15, `(.L_x_549) ;  /* 0x000000000f087348 */ /* 0x000fea0003c00000 */
[----:B------:R0:W1:Y:S02]  /*15d10*/  SHFL.IDX P6, R14, R13, R12, R11 ;  /* 0x0000000c0d0e7389 */ /* 0x00006400000c000b */
[----:B01----:R-:W-:Y:S01]  /*15d20*/  ENDCOLLECTIVE ;  /* 0x000000000000791b */ /* 0x003fe20003800000 */
.L_x_549:
[----:B------:R-:W-:Y:S05]  /*15d30*/  BSYNC B1 ;  /* 0x0000000000017941 */ /* 0x000fea0003800000 */
.L_x_548:
[----:B------:R-:W-:Y:S05]  /*15d40*/  BRA `(.L_x_550) ;  /* 0xffffffb800307947 */ /* 0x000fea000383ffff */
.L_x_414:
[----:B------:R-:W-:Y:S01]  /*15d50*/  BSSY B1, `(.L_x_551) ;  /* 0x0000006000017945 */ /* 0x000fe20003800000 */
[----:B------:R-:W-:-:S07]  /*15d60*/  IMAD.MOV.U32 R15, RZ, RZ, -0x1 ;  /* 0xffffffffff0f7424 */ /* 0x000fce00078e00ff */
[----:B0-----:R-:W-:Y:S05]  /*15d70*/  WARPSYNC.COLLECTIVE R15, `(.L_x_552) ;  /* 0x000000000f0c7348 */ /* 0x001fea0003c00000 */
[----:B------:R-:W-:Y:S02]  /*15d80*/  ELECT P6, UR62, PT ;  /* 0x00000000003e782f */ /* 0x000fe400038c0000 */
[----:B------:R-:W-:Y:S01]  /*15d90*/  MOV R14, UR62 ;  /* 0x0000003e000e7c02 */ /* 0x000fe20008000f00 */
[----:B0-----:R-:W-:Y:S10]  /*15da0*/  ENDCOLLECTIVE ;  /* 0x000000000000791b */ /* 0x001ff40003800000 */
.L_x_552:
[----:B------:R-:W-:Y:S05]  /*15db0*/  BSYNC B1 ;  /* 0x0000000000017941 */ /* 0x000fea0003800000 */
.L_x_551:
[----:B------:R-:W-:Y:S05]  /*15dc0*/  BRA `(.L_x_413) ;  /* 0xffffffb800287947 */ /* 0x000fea000383ffff */
.L_x_416:
[----:B0-----:R0:W1:Y:S02]  /*15dd0*/  SYNCS.PHASECHK.TRANS64.TRYWAIT P0, [R6+URZ+0x13220], R7 ;  /* 0x01322007060075a7 */ /* 0x001064000800017f */
[----:B-1----:R-:W-:Y:S05]  /*15de0*/  @!P0 NANOSLEEP.SYNCS 0x989680 ;  /* 0x009896800000895d */ /* 0x002fea0003900000 */
[----:B------:R-:W1:Y:S02]  /*15df0*/  @!P0 SYNCS.PHASECHK.TRANS64 P0, [R6+URZ+0x13220], R7 ;  /* 0x01322007060085a7 */ /* 0x000e64000800007f */
[----:B-1----:R-:W-:Y:S05]  /*15e00*/  @!P0 BRA `(.L_x_416) ;  /* 0xfffffffc00f08947 */ /* 0x002fea000383ffff */
[----:B------:R-:W-:Y:S05]  /*15e10*/  BRA `(.L_x_553) ;  /* 0xffffffb800447947 */ /* 0x000fea000383ffff */
.L_x_420:
[----:B0-----:R0:W1:Y:S02]  /*15e20*/  SYNCS.PHASECHK.TRANS64.TRYWAIT P0, [R7+URZ+0x132a0], R8 ;  /* 0x0132a008070075a7 */ /* 0x001064000800017f */
[----:B-1----:R-:W-:Y:S05]  /*15e30*/  @!P0 NANOSLEEP.SYNCS 0x989680 ;  /* 0x009896800000895d */ /* 0x002fea0003900000 */
[----:B------:R-:W1:Y:S02]  /*15e40*/  @!P0 SYNCS.PHASECHK.TRANS64 P0, [R7+URZ+0x132a0], R8 ;  /* 0x0132a008070085a7 */ /* 0x000e64000800007f */
[----:B-1----:R-:W-:Y:S05]  /*15e50*/  @!P0 BRA `(.L_x_420) ;  /* 0xfffffffc00f08947 */ /* 0x002fea000383ffff */
[----:B------:R-:W-:Y:S05]  /*15e60*/  BRA `(.L_x_554) ;  /* 0xffffffb8005c7947 */ /* 0x000fea000383ffff */
.L_x_425:
[----:B-1----:R1:W2:Y:S02]  /*15e70*/  SYNCS.PHASECHK.TRANS64.TRYWAIT P0, [R7+URZ+0x132c0], R8 ;  /* 0x0132c008070075a7 */ /* 0x0022a4000800017f */
[----:B--2---:R-:W-:Y:S05]  /*15e80*/  @!P0 NANOSLEEP.SYNCS 0x989680 ;  /* 0x009896800000895d */ /* 0x004fea0003900000 */
[----:B------:R-:W2:Y:S02]  /*15e90*/  @!P0 SYNCS.PHASECHK.TRANS64 P0, [R7+URZ+0x132c0], R8 ;  /* 0x0132c008070085a7 */ /* 0x000ea4000800007f */
[----:B--2---:R-:W-:Y:S05]  /*15ea0*/  @!P0 BRA `(.L_x_425) ;  /* 0xfffffffc00f08947 */ /* 0x004fea000383ffff */
[----:B------:R-:W-:Y:S05]  /*15eb0*/  BRA `(.L_x_555) ;  /* 0xffffffb800d87947 */ /* 0x000fea000383ffff */
.L_x_432:
[----:B0-----:R0:W1:Y:S02]  /*15ec0*/  SYNCS.PHASECHK.TRANS64.TRYWAIT P1, [R7+URZ+0x132a0], R8 ;  /* 0x0132a008070075a7 */ /* 0x001064000802017f */
[----:B-1----:R-:W-:Y:S05]  /*15ed0*/  @!P1 NANOSLEEP.SYNCS 0x989680 ;  /* 0x009896800000995d */ /* 0x002fea0003900000 */
[----:B------:R-:W1:Y:S02]  /*15ee0*/  @!P1 SYNCS.PHASECHK.TRANS64 P1, [R7+URZ+0x132a0], R8 ;  /* 0x0132a008070095a7 */ /* 0x000e64000802007f */
[----:B-1----:R-:W-:Y:S05]  /*15ef0*/  @!P1 BRA `(.L_x_432) ;  /* 0xfffffffc00f09947 */ /* 0x002fea000383ffff */
[----:B------:R-:W-:Y:S05]  /*15f00*/  BRA `(.L_x_556) ;  /* 0xffffffbc00947947 */ /* 0x000fea000383ffff */
.L_x_437:
[----:B-1----:R1:W2:Y:S02]  /*15f10*/  SYNCS.PHASECHK.TRANS64.TRYWAIT P1, [R7+URZ+0x132c0], R8 ;  /* 0x0132c008070075a7 */ /* 0x0022a4000802017f */
[----:B--2---:R-:W-:Y:S05]  /*15f20*/  @!P1 NANOSLEEP.SYNCS 0x989680 ;  /* 0x009896800000995d */ /* 0x004fea0003900000 */
[----:B------:R-:W2:Y:S02]  /*15f30*/  @!P1 SYNCS.PHASECHK.TRANS64 P1, [R7+URZ+0x132c0], R8 ;  /* 0x0132c008070095a7 */ /* 0x000ea4000802007f */
[----:B--2---:R-:W-:Y:S05]  /*15f40*/  @!P1 BRA `(.L_x_437) ;  /* 0xfffffffc00f09947 */ /* 0x004fea000383ffff */
[----:B------:R-:W-:Y:S05]  /*15f50*/  BRA `(.L_x_557) ;  /* 0xffffffc0000c7947 */ /* 0x000fea000383ffff */
.L_x_450:
[----:B------:R-:W0:Y:S01]  /*15f60*/  S2R R3, SR_TID.X ;  /* 0x0000000000037919 */ /* 0x000e220000002100 */
[----:B------:R-:W-:Y:S01]  /*15f70*/  BSSY B0, `(.L_x_558) ;  /* 0x000000a000007945 */ /* 0x000fe20003800000 */
[----:B------:R-:W-:Y:S01]  /*15f80*/  IMAD.MOV.U32 R12, RZ, RZ, RZ ;  /* 0x000000ffff0c7224 */ /* 0x000fe200078e00ff */
[----:B------:R-:W-:Y:S01]  /*15f90*/  MOV R15, 0xffffffff ;  /* 0xffffffff000f7802 */ /* 0x000fe20000000f00 */
[----:B------:R-:W-:Y:S01]  /*15fa0*/  IMAD.MOV.U32 R11, RZ, RZ, 0x1f ;  /* 0x0000001fff0b7424 */ /* 0x000fe200078e00ff */
[----:B0-----:R-:W-:-:S04]  /*15fb0*/  SHF.R.U32.HI R3, RZ, 0x5, R3 ;  /* 0x00000005ff037819 */ /* 0x001fc80000011603 */
[----:B------:R-:W-:-:S05]  /*15fc0*/  LOP3.LUT R3, R3, 0x3, RZ, 0xc0, !PT ;  /* 0x0000000303037812 */ /* 0x000fca00078ec0ff */
[----:B------:R-:W-:-:S07]  /*15fd0*/  IMAD.MOV.U32 R13, RZ, RZ, R3 ;  /* 0x000000ffff0d7224 */ /* 0x000fce00078e0003 */
[----:B------:R-:W-:Y:S05]  /*15fe0*/  WARPSYNC.COLLECTIVE R15, `(.L_x_559) ;  /* 0x000000000f087348 */ /* 0x000fea0003c00000 */
[----:B------:R0:W1:Y:S02]  /*15ff0*/  SHFL.IDX P6, R14, R13, R12, R11 ;  /* 0x0000000c0d0e7389 */ /* 0x00006400000c000b */
[----:B01----:R-:W-:Y:S01]  /*16000*/  ENDCOLLECTIVE ;  /* 0x000000000000791b */ /* 0x003fe20003800000 */
.L_x_559:
[----:B------:R-:W-:Y:S05]  /*16010*/  BSYNC B0 ;  /* 0x0000000000007941 */ /* 0x000fea0003800000 */
.L_x_558:
[----:B------:R-:W-:Y:S05]  /*16020*/  BRA `(.L_x_560) ;  /* 0xffffffcc00107947 */ /* 0x000fea000383ffff */
.L_x_452:
[----:B------:R-:W-:Y:S01]  /*16030*/  BSSY B0, `(.L_x_561) ;  /* 0x0000006000007945 */ /* 0x000fe20003800000 */
[----:B------:R-:W-:-:S07]  /*16040*/  IMAD.MOV.U32 R15, RZ, RZ, -0x1 ;  /* 0xffffffffff0f7424 */ /* 0x000fce00078e00ff */
[----:B0-----:R-:W-:Y:S05]  /*16050*/  WARPSYNC.COLLECTIVE R15, `(.L_x_562) ;  /* 0x000000000f0c7348 */ /* 0x001fea0003c00000 */
[----:B------:R-:W-:Y:S02]  /*16060*/  ELECT P6, UR62, PT ;  /* 0x00000000003e782f */ /* 0x000fe400038c0000 */
[----:B------:R-:W-:Y:S01]  /*16070*/  MOV R14, UR62 ;  /* 0x0000003e000e7c02 */ /* 0x000fe20008000f00 */
[----:B0-----:R-:W-:Y:S10]  /*16080*/  ENDCOLLECTIVE ;  /* 0x000000000000791b */ /* 0x001ff40003800000 */
.L_x_562:
[----:B------:R-:W-:Y:S05]  /*16090*/  BSYNC B0 ;  /* 0x0000000000007941 */ /* 0x000fea0003800000 */
.L_x_561:
[----:B------:R-:W-:Y:S05]  /*160a0*/  BRA `(.L_x_563) ;  /* 0xffffffcc00087947 */ /* 0x000fea000383ffff */
.L_x_455:
[----:B0-----:R0:W1:Y:S02]  /*160b0*/  SYNCS.PHASECHK.TRANS64.TRYWAIT P2, [R4+URZ+0x13280], R3 ;  /* 0x01328003040075a7 */ /* 0x001064000804017f */
[----:B-1----:R-:W-:Y:S05]  /*160c0*/  @!P2 NANOSLEEP.SYNCS 0x989680 ;  /* 0x009896800000a95d */ /* 0x002fea0003900000 */
[----:B------:R-:W1:Y:S02]  /*160d0*/  @!P2 SYNCS.PHASECHK.TRANS64 P2, [R4+URZ+0x13280], R3 ;  /* 0x013280030400a5a7 */ /* 0x000e64000804007f */
[----:B-1----:R-:W-:Y:S05]  /*160e0*/  @!P2 BRA `(.L_x_455) ;  /* 0xfffffffc00f0a947 */ /* 0x002fea000383ffff */
[----:B------:R-:W-:Y:S05]  /*160f0*/  BRA `(.L_x_564) ;  /* 0xffffffcc00787947 */ /* 0x000fea000383ffff */
.L_x_457:
[----:B-1----:R1:W2:Y:S02]  /*16100*/  SYNCS.PHASECHK.TRANS64.TRYWAIT P2, [R4+URZ+0x13240], R3 ;  /* 0x01324003040075a7 */ /* 0x0022a4000804017f */
[----:B--2---:R-:W-:Y:S05]  /*16110*/  @!P2 NANOSLEEP.SYNCS 0x989680 ;  /* 0x009896800000a95d */ /* 0x004fea0003900000 */
[----:B------:R-:W2:Y:S02]  /*16120*/  @!P2 SYNCS.PHASECHK.TRANS64 P2, [R4+URZ+0x13240], R3 ;  /* 0x013240030400a5a7 */ /* 0x000ea4000804007f */
[----:B--2---:R-:W-:Y:S05]  /*16130*/  @!P2 BRA `(.L_x_457) ;  /* 0xfffffffc00f0a947 */ /* 0x004fea000383ffff */
[----:B------:R-:W-:Y:S05]  /*16140*/  BRA `(.L_x_565) ;  /* 0xffffffcc00d47947 */ /* 0x000fea000383ffff */
.L_x_460:
[----:B0-----:R-:W0:Y:S01]  /*16150*/  S2R R5, SR_CgaCtaId ;  /* 0x0000000000057919 */ /* 0x001e220000008800 */
[----:B------:R-:W-:-:S04]  /*16160*/  MOV R4, 0x400 ;  /* 0x0000040000047802 */ /* 0x000fc80000000f00 */
[----:B0-----:R-:W-:-:S04]  /*16170*/  LEA R4, R5, R4, 0x18 ;  /* 0x0000000405047211 */ /* 0x001fc800078ec0ff */
[----:B------:R0:W1:Y:S03]  /*16180*/  SYNCS.PHASECHK.TRANS64.TRYWAIT P0, [R4+URZ+0x13220], R3 ;  /* 0x01322003040075a7 */ /* 0x000066000800017f */
[----:B-1----:R-:W-:Y:S05]  /*16190*/  @!P0 NANOSLEEP.SYNCS 0x989680 ;  /* 0x009896800000895d */ /* 0x002fea0003900000 */
[----:B------:R-:W1:Y:S02]  /*161a0*/  @!P0 SYNCS.PHASECHK.TRANS64 P0, [R4+URZ+0x13220], R3 ;  /* 0x01322003040085a7 */ /* 0x000e64000800007f */
[----:B-1----:R-:W-:Y:S05]  /*161b0*/  @!P0 BRA `(.L_x_460) ;  /* 0xfffffffc00e48947 */ /* 0x002fea000383ffff */
[----:B------:R-:W-:Y:S05]  /*161c0*/  BRA `(.L_x_566) ;  /* 0xffffffd0009c7947 */ /* 0x000fea000383ffff */
.L_x_466:
[----:B0-----:R0:W1:Y:S02]  /*161d0*/  SYNCS.PHASECHK.TRANS64.TRYWAIT P0, [R7+URZ+0x13280], R4 ;  /* 0x01328004070075a7 */ /* 0x001064000800017f */
[----:B-1----:R-:W-:Y:S05]  /*161e0*/  @!P0 NANOSLEEP.SYNCS 0x989680 ;  /* 0x009896800000895d */ /* 0x002fea0003900000 */
[----:B------:R-:W1:Y:S02]  /*161f0*/  @!P0 SYNCS.PHASECHK.TRANS64 P0, [R7+URZ+0x13280], R4 ;  /* 0x01328004070085a7 */ /* 0x000e64000800007f */
[----:B-1----:R-:W-:Y:S05]  /*16200*/  @!P0 BRA `(.L_x_466) ;  /* 0xfffffffc00f08947 */ /* 0x002fea000383ffff */
[----:B------:R-:W-:Y:S05]  /*16210*/  BRA `(.L_x_567) ;  /* 0xffffffd400487947 */ /* 0x000fea000383ffff */
.L_x_471:
[----:B-1----:R1:W2:Y:S02]  /*16220*/  SYNCS.PHASECHK.TRANS64.TRYWAIT P0, [R7+URZ+0x13240], R4 ;  /* 0x01324004070075a7 */ /* 0x0022a4000800017f */
[----:B--2---:R-:W-:Y:S05]  /*16230*/  @!P0 NANOSLEEP.SYNCS 0x989680 ;  /* 0x009896800000895d */ /* 0x004fea0003900000 */
[----:B------:R-:W2:Y:S02]  /*16240*/  @!P0 SYNCS.PHASECHK.TRANS64 P0, [R7+URZ+0x13240], R4 ;  /* 0x01324004070085a7 */ /* 0x000ea4000800007f */
[----:B--2---:R-:W-:Y:S05]  /*16250*/  @!P0 BRA `(.L_x_471) ;  /* 0xfffffffc00f08947 */ /* 0x004fea000383ffff */
[----:B------:R-:W-:Y:S05]  /*16260*/  BRA `(.L_x_568) ;  /* 0xffffffd400cc7947 */ /* 0x000fea000383ffff */
.L_x_477:
[----:B0-----:R0:W1:Y:S02]  /*16270*/  SYNCS.PHASECHK.TRANS64.TRYWAIT P2, [R13+URZ+0x13270], R4 ;  /* 0x013270040d0075a7 */ /* 0x001064000804017f */
[----:B-1----:R-:W-:Y:S05]  /*16280*/  @!P2 NANOSLEEP.SYNCS 0x989680 ;  /* 0x009896800000a95d */ /* 0x002fea0003900000 */
[----:B------:R-:W1:Y:S02]  /*16290*/  @!P2 SYNCS.PHASECHK.TRANS64 P2, [R13+URZ+0x13270], R4 ;  /* 0x013270040d00a5a7 */ /* 0x000e64000804007f */
[----:B-1----:R-:W-:Y:S05]  /*162a0*/  @!P2 BRA `(.L_x_477) ;  /* 0xfffffffc00f0a947 */ /* 0x002fea000383ffff */
[----:B------:R-:W-:Y:S05]  /*162b0*/  BRA `(.L_x_569) ;  /* 0xffffffd800747947 */ /* 0x000fea000383ffff */
.L_x_479:
[----:B0-----:R0:W1:Y:S02]  /*162c0*/  SYNCS.PHASECHK.TRANS64.TRYWAIT P2, [R13+URZ+0x13260], R4 ;  /* 0x013260040d0075a7 */ /* 0x001064000804017f */
[----:B-1----:R-:W-:Y:S05]  /*162d0*/  @!P2 NANOSLEEP.SYNCS 0x989680 ;  /* 0x009896800000a95d */ /* 0x002fea0003900000 */
[----:B------:R-:W1:Y:S02]  /*162e0*/  @!P2 SYNCS.PHASECHK.TRANS64 P2, [R13+URZ+0x13260], R4 ;  /* 0x013260040d00a5a7 */ /* 0x000e64000804007f */
[----:B-1----:R-:W-:Y:S05]  /*162f0*/  @!P2 BRA `(.L_x_479) ;  /* 0xfffffffc00f0a947 */ /* 0x002fea000383ffff */
[----:B------:R-:W-:Y:S05]  /*16300*/  BRA `(.L_x_570) ;  /* 0xffffffd8007c7947 */ /* 0x000fea000383ffff */
.L_x_486:
[----:B0-----:R0:W2:Y:S02]  /*16310*/  SYNCS.PHASECHK.TRANS64.TRYWAIT P0, [R2+URZ+0x13270], R3 ;  /* 0x01327003020075a7 */ /* 0x0010a4000800017f */
[----:B--2---:R-:W-:Y:S05]  /*16320*/  @!P0 NANOSLEEP.SYNCS 0x989680 ;  /* 0x009896800000895d */ /* 0x004fea0003900000 */
[----:B------:R-:W2:Y:S02]  /*16330*/  @!P0 SYNCS.PHASECHK.TRANS64 P0, [R2+URZ+0x13270], R3 ;  /* 0x01327003020085a7 */ /* 0x000ea4000800007f */
[----:B--2---:R-:W-:Y:S05]  /*16340*/  @!P0 BRA `(.L_x_486) ;  /* 0xfffffffc00f08947 */ /* 0x004fea000383ffff */
[----:B------:R-:W-:Y:S05]  /*16350*/  BRA `(.L_x_571) ;  /* 0xffffffdc00c47947 */ /* 0x000fea000383ffff */
.L_x_488:
[----:B0-----:R0:W2:Y:S02]  /*16360*/  SYNCS.PHASECHK.TRANS64.TRYWAIT P0, [R2+URZ+0x13260], R3 ;  /* 0x01326003020075a7 */ /* 0x0010a4000800017f */
[----:B--2---:R-:W-:Y:S05]  /*16370*/  @!P0 NANOSLEEP.SYNCS 0x989680 ;  /* 0x009896800000895d */ /* 0x004fea0003900000 */
[----:B------:R-:W2:Y:S02]  /*16380*/  @!P0 SYNCS.PHASECHK.TRANS64 P0, [R2+URZ+0x13260], R3 ;  /* 0x01326003020085a7 */ /* 0x000ea4000800007f */
[----:B--2---:R-:W-:Y:S05]  /*16390*/  @!P0 BRA `(.L_x_488) ;  /* 0xfffffffc00f08947 */ /* 0x004fea000383ffff */
[----:B------:R-:W-:Y:S05]  /*163a0*/  BRA `(.L_x_572) ;  /* 0xffffffdc00d47947 */ /* 0x000fea000383ffff */
.L_x_492:
[----:B------:R-:W-:Y:S01]  /*163b0*/  BSSY B0, `(.L_x_573) ;  /* 0x0000008000007945 */ /* 0x000fe20003800000 */
[----:B------:R-:W-:Y:S02]  /*163c0*/  IMAD.MOV.U32 R13, RZ, RZ, R16 ;  /* 0x000000ffff0d7224 */ /* 0x000fe400078e0010 */
[----:B------:R-:W-:Y:S02]  /*163d0*/  IMAD.MOV.U32 R12, RZ, RZ, RZ ;  /* 0x000000ffff0c7224 */ /* 0x000fe400078e00ff */
[----:B------:R-:W-:Y:S02]  /*163e0*/  IMAD.MOV.U32 R11, RZ, RZ, 0x1f ;  /* 0x0000001fff0b7424 */ /* 0x000fe400078e00ff */
[----:B------:R-:W-:-:S07]  /*163f0*/  IMAD.MOV.U32 R15, RZ, RZ, -0x1 ;  /* 0xffffffffff0f7424 */ /* 0x000fce00078e00ff */
[----:B------:R-:W-:Y:S05]  /*16400*/  WARPSYNC.COLLECTIVE R15, `(.L_x_574) ;  /* 0x000000000f087348 */ /* 0x000fea0003c00000 */
[----:B------:R0:W1:Y:S02]  /*16410*/  SHFL.IDX P6, R14, R13, R12, R11 ;  /* 0x0000000c0d0e7389 */ /* 0x00006400000c000b */
[----:B01----:R-:W-:Y:S01]  /*16420*/  ENDCOLLECTIVE ;  /* 0x000000000000791b */ /* 0x003fe20003800000 */
.L_x_574:
[----:B------:R-:W-:Y:S05]  /*16430*/  BSYNC B0 ;  /* 0x0000000000007941 */ /* 0x000fea0003800000 */
.L_x_573:
[----:B------:R-:W-:Y:S01]  /*16440*/  MOV R13, R16 ;  /* 0x00000010000d7202 */ /* 0x000fe20000000f00 */
[----:B------:R-:W-:Y:S02]  /*16450*/  IMAD.MOV.U32 R12, RZ, RZ, 0x1 ;  /* 0x00000001ff0c7424 */ /* 0x000fe400078e00ff */
[----:B------:R-:W-:Y:S02]  /*16460*/  IMAD.MOV.U32 R11, RZ, RZ, 0x1f ;  /* 0x0000001fff0b7424 */ /* 0x000fe400078e00ff */
[----:B------:R-:W-:Y:S02]  /*16470*/  IMAD.MOV.U32 R15, RZ, RZ, -0x1 ;  /* 0xffffffffff0f7424 */ /* 0x000fe400078e00ff */
[----:B------:R-:W-:Y:S02]  /*16480*/  IMAD.IADD R7, R19, 0x1, R8 ;  /* 0x0000000113077824 */ /* 0x000fe400078e0208 */
[----:B------:R-:W-:-:S07]  /*16490*/  IMAD.MOV.U32 R5, RZ, RZ, R14 ;  /* 0x000000ffff057224 */ /* 0x000fce00078e000e */
[----:B------:R-:W-:Y:S05]  /*164a0*/  WARPSYNC.COLLECTIVE R15, `(.L_x_575) ;  /* 0x000000000f087348 */ /* 0x000fea0003c00000 */
[----:B------:R0:W1:Y:S02]  /*164b0*/  SHFL.IDX P6, R14, R13, R12, R11 ;  /* 0x0000000c0d0e7389 */ /* 0x00006400000c000b */
[----:B01----:R-:W-:Y:S01]  /*164c0*/  ENDCOLLECTIVE ;  /* 0x000000000000791b */ /* 0x003fe20003800000 */
.L_x_575:
[----:B------:R-:W-:Y:S02]  /*164d0*/  ULDC UR4, c[0x0][0xc14] ;  /* 0x0003050000047ab9 */ /* 0x000fe40000000800 */
[----:B------:R-:W-:-:S13]  /*164e0*/  ISETP.GE.OR P1, PT, R7, UR4, !P0 ;  /* 0x0000000407007c0c */ /* 0x000fda000c726670 */
[----:B------:R-:W0:Y:S01]  /*164f0*/  @!P1 LDC.64 R2, c[0x0][0xc58] ;  /* 0x00031600ff029b82 */ /* 0x000e220000000a00 */
[----:B------:R-:W-:Y:S02]  /*16500*/  IMAD.MOV.U32 R4, RZ, RZ, RZ ;  /* 0x000000ffff047224 */ /* 0x000fe400078e00ff */
[----:B------:R-:W-:Y:S02]  /*16510*/  IMAD.MOV.U32 R11, RZ, RZ, RZ ;  /* 0x000000ffff0b7224 */ /* 0x000fe400078e00ff */
[----:B------:R-:W-:Y:S02]  /*16520*/  IMAD.MOV.U32 R0, RZ, RZ, R14 ;  /* 0x000000ffff007224 */ /* 0x000fe400078e000e */
[----:B0-----:R-:W-:-:S06]  /*16530*/  @!P1 IMAD.WIDE R2, R7, 0x4, R2 ;  /* 0x0000000407029825 */ /* 0x001fcc00078e0202 */
[----:B------:R-:W2:Y:S01]  /*16540*/  @!P1 LDG.E R2, desc[UR42][R2.64] ;  /* 0x0000002a02029981 */ /* 0x000ea2000c1e1900 */
[C---:B------:R-:W-:Y:S02]  /*16550*/  ISETP.GE.U32.AND P2, PT, R8.reuse, 0x2, PT ;  /* 0x000000020800780c */ /* 0x040fe40003f46070 */
[C---:B------:R-:W-:Y:S02]  /*16560*/  ISETP.GE.U32.AND P3, PT, R8.reuse, 0x4, PT ;  /* 0x000000040800780c */ /* 0x040fe40003f66070 */
[C---:B------:R-:W-:Y:S02]  /*16570*/  ISETP.GE.U32.AND P4, PT, R8.reuse, 0x8, PT ;  /* 0x000000080800780c */ /* 0x040fe40003f86070 */
[C---:B------:R-:W-:Y:S02]  /*16580*/  ISETP.GE.U32.AND P5, PT, R8.reuse, 0x10, PT ;  /* 0x000000100800780c */ /* 0x040fe40003fa6070 */
[----:B--2---:R-:W-:Y:S02]  /*16590*/  @!P1 MOV R4, R2 ;  /* 0x0000000200049202 */ /* 0x004fe40000000f00 */
[----:B------:R-:W-:-:S03]  /*165a0*/  ISETP.NE.AND P1, PT, R8, RZ, PT ;  /* 0x000000ff0800720c */ /* 0x000fc60003f25270 */
[----:B------:R-:W-:-:S10]  /*165b0*/  IMAD.MOV.U32 R13, RZ, RZ, R4 ;  /* 0x000000ffff0d7224 */ /* 0x000fd400078e0004 */
[----:B------:R-:W-:Y:S05]  /*165c0*/  WARPSYNC.COLLECTIVE R15, `(.L_x_576) ;  /* 0x000000000f087348 */ /* 0x000fea0003c00000 */
[----:B------:R0:W1:Y:S02]  /*165d0*/  SHFL.UP P6, R14, R13, R12, R11 ;  /* 0x0400000c0d0e7389 */ /* 0x00006400000c000b */
[----:B01----:R-:W-:Y:S01]  /*165e0*/  ENDCOLLECTIVE ;  /* 0x000000000000791b */ /* 0x003fe20003800000 */
.L_x_576:
[----:B------:R-:W-:Y:S01]  /*165f0*/  IMAD.MOV.U32 R12, RZ, RZ, 0x2 ;  /* 0x00000002ff0c7424 */ /* 0x000fe200078e00ff */
[----:B------:R-:W-:-:S05]  /*16600*/  SEL R7, R14, RZ, P1 ;  /* 0x000000ff0e077207 */ /* 0x000fca0000800000 */
[----:B------:R-:W-:-:S04]  /*16610*/  IMAD.IADD R6, R4, 0x1, R7 ;  /* 0x0000000104067824 */ /* 0x000fc800078e0207 */
[----:B------:R-:W-:-:S07]  /*16620*/  IMAD.MOV.U32 R13, RZ, RZ, R6 ;  /* 0x000000ffff0d7224 */ /* 0x000fce00078e0006 */
[----:B------:R-:W-:Y:S05]  /*16630*/  WARPSYNC.COLLECTIVE R15, `(.L_x_577) ;  /* 0x000000000f087348 */ /* 0x000fea0003c00000 */
[----:B------:R0:W1:Y:S02]  /*16640*/  SHFL.UP P6, R14, R13, R12, R11 ;  /* 0x0400000c0d0e7389 */ /* 0x00006400000c000b */
[----:B01----:R-:W-:Y:S01]  /*16650*/  ENDCOLLECTIVE ;  /* 0x000000000000791b */ /* 0x003fe20003800000 */
.L_x_577:
[----:B------:R-:W-:Y:S01]  /*16660*/  IMAD.MOV.U32 R12, RZ, RZ, 0x4 ;  /* 0x00000004ff0c7424 */ /* 0x000fe200078e00ff */
[----:B------:R-:W-:-:S05]  /*16670*/  SEL R7, R14, RZ, P2 ;  /* 0x000000ff0e077207 */ /* 0x000fca0001000000 */
[----:B------:R-:W-:-:S05]  /*16680*/  IMAD.IADD R7, R6, 0x1, R7 ;  /* 0x0000000106077824 */ /* 0x000fca00078e0207 */
[----:B------:R-:W-:-:S07]  /*16690*/  MOV R13, R7 ;  /* 0x00000007000d7202 */ /* 0x000fce0000000f00 */
[----:B------:R-:W-:Y:S05]  /*166a0*/  WARPSYNC.COLLECTIVE R15, `(.L_x_578) ;  /* 0x000000000f087348 */ /* 0x000fea0003c00000 */
[----:B------:R0:W1:Y:S02]  /*166b0*/  SHFL.UP P6, R14, R13, R12, R11 ;  /* 0x0400000c0d0e7389 */ /* 0x00006400000c000b */
[----:B01----:R-:W-:Y:S01]  /*166c0*/  ENDCOLLECTIVE ;  /* 0x000000000000791b */ /* 0x003fe20003800000 */
.L_x_578:
[----:B------:R-:W-:Y:S01]  /*166d0*/  IMAD.MOV.U32 R12, RZ, RZ, 0x8 ;  /* 0x00000008ff0c7424 */ /* 0x000fe200078e00ff */
[----:B------:R-:W-:-:S05]  /*166e0*/  SEL R2, R14, RZ, P3 ;  /* 0x000000ff0e027207 */ /* 0x000fca0001800000 */
[----:B------:R-:W-:-:S04]  /*166f0*/  IMAD.IADD R2, R7, 0x1, R2 ;  /* 0x0000000107027824 */ /* 0x000fc800078e0202 */
[----:B------:R-:W-:-:S07]  /*16700*/  IMAD.MOV.U32 R13, RZ, RZ, R2 ;  /* 0x000000ffff0d7224 */ /* 0x000fce00078e0002 */
[----:B------:R-:W-:Y:S05]  /*16710*/  WARPSYNC.COLLECTIVE R15, `(.L_x_579) ;  /* 0x000000000f087348 */ /* 0x000fea0003c00000 */
[----:B------:R0:W1:Y:S02]  /*16720*/  SHFL.UP P6, R14, R13, R12, R11 ;  /* 0x0400000c0d0e7389 */ /* 0x00006400000c000b */
[----:B01----:R-:W-:Y:S01]  /*16730*/  ENDCOLLECTIVE ;  /* 0x000000000000791b */ /* 0x003fe20003800000 */
.L_x_579:
[----:B------:R-:W-:Y:S02]  /*16740*/  MOV R12, 0x10 ;  /* 0x00000010000c7802 */ /* 0x000fe40000000f00 */
[----:B------:R-:W-:-:S05]  /*16750*/  SEL R3, R14, RZ, P4 ;  /* 0x000000ff0e037207 */ /* 0x000fca0002000000 */
[----:B------:R-:W-:-:S04]  /*16760*/  IMAD.IADD R3, R2, 0x1, R3 ;  /* 0x0000000102037824 */ /* 0x000fc800078e0203 */
[----:B------:R-:W-:-:S07]  /*16770*/  IMAD.MOV.U32 R13, RZ, RZ, R3 ;  /* 0x000000ffff0d7224 */ /* 0x000fce00078e0003 */
[----:B------:R-:W-:Y:S05]  /*16780*/  WARPSYNC.COLLECTIVE R15, `(.L_x_580) ;  /* 0x000000000f087348 */ /* 0x000fea0003c00000 */
[----:B------:R0:W1:Y:S02]  /*16790*/  SHFL.UP P6, R14, R13, R12, R11 ;  /* 0x0400000c0d0e7389 */ /* 0x00006400000c000b */
[----:B01----:R-:W-:Y:S01]  /*167a0*/  ENDCOLLECTIVE ;  /* 0x000000000000791b */ /* 0x003fe20003800000 */
.L_x_580:
[----:B------:R-:W-:Y:S02]  /*167b0*/  IMAD.MOV.U32 R12, RZ, RZ, 0x1f ;  /* 0x0000001fff0c7424 */ /* 0x000fe400078e00ff */
[----:B------:R-:W-:Y:S01]  /*167c0*/  IMAD.MOV.U32 R11, RZ, RZ, 0x1f ;  /* 0x0000001fff0b7424 */ /* 0x000fe200078e00ff */
[----:B------:R-:W-:-:S05]  /*167d0*/  SEL R2, R14, RZ, P5 ;  /* 0x000000ff0e027207 */ /* 0x000fca0002800000 */
[----:B------:R-:W-:-:S04]  /*167e0*/  IMAD.IADD R2, R3, 0x1, R2 ;  /* 0x0000000103027824 */ /* 0x000fc800078e0202 */
[----:B------:R-:W-:-:S07]  /*167f0*/  IMAD.MOV.U32 R13, RZ, RZ, R2 ;  /* 0x000000ffff0d7224 */ /* 0x000fce00078e0002 */
[----:B------:R-:W-:Y:S05]  /*16800*/  WARPSYNC.COLLECTIVE R15, `(.L_x_581) ;  /* 0x000000000f087348 */ /* 0x000fea0003c00000 */
[----:B------:R0:W1:Y:S02]  /*16810*/  SHFL.IDX P6, R14, R13, R12, R11 ;  /* 0x0000000c0d0e7389 */ /* 0x00006400000c000b */
[----:B01----:R-:W-:Y:S01]  /*16820*/  ENDCOLLECTIVE ;  /* 0x000000000000791b */ /* 0x003fe20003800000 */
.L_x_581:
[----:B------:R-:W-:Y:S05]  /*16830*/  BRA `(.L_x_582) ;  /* 0xffffffe000487947 */ /* 0x000fea000383ffff */
.L_x_497:
[----:B------:R-:W-:Y:S01]  /*16840*/  BSSY B0, `(.L_x_583) ;  /* 0x0000008000007945 */ /* 0x000fe20003800000 */
[----:B-----5:R-:W-:Y:S01]  /*16850*/  IMAD.MOV.U32 R13, RZ, RZ, R4 ;  /* 0x000000ffff0d7224 */ /* 0x020fe200078e0004 */
[----:B------:R-:W-:Y:S01]  /*16860*/  MOV R11, RZ ;  /* 0x000000ff000b7202 */ /* 0x000fe20000000f00 */
[----:B------:R-:W-:Y:S02]  /*16870*/  IMAD.MOV.U32 R12, RZ, RZ, 0x1 ;  /* 0x00000001ff0c7424 */ /* 0x000fe400078e00ff */
[----:B------:R-:W-:-:S07]  /*16880*/  IMAD.MOV.U32 R15, RZ, RZ, -0x1 ;  /* 0xffffffffff0f7424 */ /* 0x000fce00078e00ff */
[----:B0-----:R-:W-:Y:S05]  /*16890*/  WARPSYNC.COLLECTIVE R15, `(.L_x_584) ;  /* 0x000000000f087348 */ /* 0x001fea0003c00000 */
[----:B------:R1:W2:Y:S02]  /*168a0*/  SHFL.UP P6, R14, R13, R12, R11 ;  /* 0x0400000c0d0e7389 */ /* 0x0002a400000c000b */
[----:B012---:R-:W-:Y:S01]  /*168b0*/  ENDCOLLECTIVE ;  /* 0x000000000000791b */ /* 0x007fe20003800000 */
.L_x_584:
[----:B------:R-:W-:Y:S05]  /*168c0*/  BSYNC B0 ;  /* 0x0000000000007941 */ /* 0x000fea0003800000 */
.L_x_583:
[----:B------:R-:W-:Y:S01]  /*168d0*/  SEL R13, R14, RZ, P1 ;  /* 0x000000ff0e0d7207 */ /* 0x000fe20000800000 */
[----:B------:R-:W-:Y:S02]  /*168e0*/  IMAD.MOV.U32 R12, RZ, RZ, 0x2 ;  /* 0x00000002ff0c7424 */ /* 0x000fe400078e00ff */
[----:B------:R-:W-:Y:S02]  /*168f0*/  IMAD.MOV.U32 R11, RZ, RZ, RZ ;  /* 0x000000ffff0b7224 */ /* 0x000fe400078e00ff */
[----:B------:R-:W-:Y:S02]  /*16900*/  IMAD.IADD R13, R4, 0x1, R13 ;  /* 0x00000001040d7824 */ /* 0x000fe400078e020d */
[----:B------:R-:W-:-:S07]  /*16910*/  IMAD.MOV.U32 R15, RZ, RZ, -0x1 ;  /* 0xffffffffff0f7424 */ /* 0x000fce00078e00ff */
[----:B------:R-:W-:Y:S05]  /*16920*/  WARPSYNC.COLLECTIVE R15, `(.L_x_585) ;  /* 0x000000000f087348 */ /* 0x000fea0003c00000 */
[----:B------:R0:W1:Y:S02]  /*16930*/  SHFL.UP P6, R14, R13, R12, R11 ;  /* 0x0400000c0d0e7389 */ /* 0x00006400000c000b */
[----:B01----:R-:W-:Y:S01]  /*16940*/  ENDCOLLECTIVE ;  /* 0x000000000000791b */ /* 0x003fe20003800000 */
.L_x_585:
[----:B------:R-:W-:Y:S01]  /*16950*/  IMAD.MOV.U32 R12, RZ, RZ, 0x4 ;  /* 0x00000004ff0c7424 */ /* 0x000fe200078e00ff */
[----:B------:R-:W-:-:S05]  /*16960*/  SEL R2, R14, RZ, P2 ;  /* 0x000000ff0e027207 */ /* 0x000fca0001000000 */
[----:B------:R-:W-:-:S05]  /*16970*/  IMAD.IADD R2, R13, 0x1, R2 ;  /* 0x000000010d027824 */ /* 0x000fca00078e0202 */
[----:B------:R-:W-:-:S07]  /*16980*/  MOV R13, R2 ;  /* 0x00000002000d7202 */ /* 0x000fce0000000f00 */
[----:B------:R-:W-:Y:S05]  /*16990*/  WARPSYNC.COLLECTIVE R15, `(.L_x_586) ;  /* 0x000000000f087348 */ /* 0x000fea0003c00000 */
[----:B------:R0:W1:Y:S02]  /*169a0*/  SHFL.UP P6, R14, R13, R12, R11 ;  /* 0x0400000c0d0e7389 */ /* 0x00006400000c000b */
[----:B01----:R-:W-:Y:S01]  /*169b0*/  ENDCOLLECTIVE ;  /* 0x000000000000791b */ /* 0x003fe20003800000 */
.L_x_586:
[----:B------:R-:W-:Y:S01]  /*169c0*/  IMAD.MOV.U32 R12, RZ, RZ, 0x8 ;  /* 0x00000008ff0c7424 */ /* 0x000fe200078e00ff */
[----:B------:R-:W-:-:S05]  /*169d0*/  SEL R3, R14, RZ, P3 ;  /* 0x000000ff0e037207 */ /* 0x000fca0001800000 */
[----:B------:R-:W-:-:S04]  /*169e0*/  IMAD.IADD R3, R2, 0x1, R3 ;  /* 0x0000000102037824 */ /* 0x000fc800078e0203 */
[----:B------:R-:W-:-:S07]  /*169f0*/  IMAD.MOV.U32 R13, RZ, RZ, R3 ;  /* 0x000000ffff0d7224 */ /* 0x000fce00078e0003 */
[----:B------:R-:W-:Y:S05]  /*16a00*/  WARPSYNC.COLLECTIVE R15, `(.L_x_587) ;  /* 0x000000000f087348 */ /* 0x000fea0003c00000 */
[----:B------:R0:W1:Y:S02]  /*16a10*/  SHFL.UP P6, R14, R13, R12, R11 ;  /* 0x0400000c0d0e7389 */ /* 0x00006400000c000b */
[----:B01----:R-:W-:Y:S01]  /*16a20*/  ENDCOLLECTIVE ;  /* 0x000000000000791b */ /* 0x003fe20003800000 */
.L_x_587:
[----:B------:R-:W-:Y:S02]  /*16a30*/  MOV R12, 0x10 ;  /* 0x00000010000c7802 */ /* 0x000fe40000000f00 */
[----:B------:R-:W-:-:S05]  /*16a40*/  SEL R6, R14, RZ, P4 ;  /* 0x000000ff0e067207 */ /* 0x000fca0002000000 */
[----:B------:R-:W-:-:S04]  /*16a50*/  IMAD.IADD R6, R3, 0x1, R6 ;  /* 0x0000000103067824 */ /* 0x000fc800078e0206 */
[----:B------:R-:W-:-:S07]  /*16a60*/  IMAD.MOV.U32 R13, RZ, RZ, R6 ;  /* 0x000000ffff0d7224 */ /* 0x000fce00078e0006 */
[----:B------:R-:W-:Y:S05]  /*16a70*/  WARPSYNC.COLLECTIVE R15, `(.L_x_588) ;  /* 0x000000000f087348 */ /* 0x000fea0003c00000 */
[----:B------:R0:W1:Y:S02]  /*16a80*/  SHFL.UP P6, R14, R13, R12, R11 ;  /* 0x0400000c0d0e7389 */ /* 0x00006400000c000b */
[----:B01----:R-:W-:Y:S01]  /*16a90*/  ENDCOLLECTIVE ;  /* 0x000000000000791b */ /* 0x003fe20003800000 */
.L_x_588:
        /* <DEDUP_REMOVED lines=8> */
.L_x_589:
[----:B------:R-:W-:Y:S05]  /*16b20*/  BRA `(.L_x_590) ;  /* 0xffffffe000287947 */ /* 0x000fea000383ffff */
.L_x_499:
[----:B------:R-:W-:Y:S01]  /*16b30*/  BSSY B0, `(.L_x_591) ;  /* 0x0000006000007945 */ /* 0x000fe20003800000 */
[----:B------:R-:W-:Y:S01]  /*16b40*/  PLOP3.LUT P6, PT, P6, PT, PT, 0x8, 0x0 ;  /* 0x000000000000781c */ /* 0x000fe200037ce170 */
[----:B------:R-:W-:-:S12]  /*16b50*/  IMAD.MOV.U32 R15, RZ, RZ, -0x1 ;  /* 0xffffffffff0f7424 */ /* 0x000fd800078e00ff */
[----:B0-----:R-:W-:Y:S05]  /*16b60*/  WARPSYNC.COLLECTIVE R15, `(.L_x_592) ;  /* 0x000000000f087348 */ /* 0x001fea0003c00000 */
[----:B------:R-:W-:Y:S01]  /*16b70*/  VOTE.ANY R14, PT, P6 ;  /* 0x00000000000e7806 */ /* 0x000fe200030e0100 */
[----:B0-----:R-:W-:Y:S06]  /*16b80*/  ENDCOLLECTIVE ;  /* 0x000000000000791b */ /* 0x001fec0003800000 */
.L_x_592:
[----:B------:R-:W-:Y:S05]  /*16b90*/  BSYNC B0 ;  /* 0x0000000000007941 */ /* 0x000fea0003800000 */
.L_x_591:
[----:B------:R-:W-:Y:S01]  /*16ba0*/  IMAD.MOV.U32 R3, RZ, RZ, R14 ;  /* 0x000000ffff037224 */ /* 0x000fe200078e000e */
[----:B------:R-:W-:Y:S01]  /*16bb0*/  MOV R13, R4 ;  /* 0x00000004000d7202 */ /* 0x000fe20000000f00 */
[----:B------:R-:W-:Y:S02]  /*16bc0*/  IMAD.MOV.U32 R11, RZ, RZ, 0x1f ;  /* 0x0000001fff0b7424 */ /* 0x000fe400078e00ff */
[----:B------:R-:W0:Y:S01]  /*16bd0*/  POPC R0, R3 ;  /* 0x0000000300007309 */ /* 0x000e220000000000 */
[----:B------:R-:W-:Y:S02]  /*16be0*/  IMAD.MOV.U32 R15, RZ, RZ, -0x1 ;  /* 0xffffffffff0f7424 */ /* 0x000fe400078e00ff */
[----:B0-----:R-:W-:-:S07]  /*16bf0*/  IMAD.MOV.U32 R12, RZ, RZ, R0 ;  /* 0x000000ffff0c7224 */ /* 0x001fce00078e0000 */
[----:B------:R-:W-:Y:S05]  /*16c00*/  WARPSYNC.COLLECTIVE R15, `(.L_x_593) ;  /* 0x000000000f087348 */ /* 0x000fea0003c00000 */
[----:B------:R0:W1:Y:S02]  /*16c10*/  SHFL.IDX P6, R14, R13, R12, R11 ;  /* 0x0000000c0d0e7389 */ /* 0x00006400000c000b */
[----:B01----:R-:W-:Y:S01]  /*16c20*/  ENDCOLLECTIVE ;  /* 0x000000000000791b */ /* 0x003fe20003800000 */
.L_x_593:
[----:B------:R-:W-:Y:S01]  /*16c30*/  IMAD.MOV.U32 R4, RZ, RZ, R14 ;  /* 0x000000ffff047224 */ /* 0x000fe200078e000e */
[----:B------:R-:W-:Y:S06]  /*16c40*/  BRA `(.L_x_594) ;  /* 0xffffffe000187947 */ /* 0x000fec000383ffff */
.L_x_501:
[----:B------:R-:W-:Y:S01]  /*16c50*/  BSSY B0, `(.L_x_595) ;  /* 0x0000007000007945 */ /* 0x000fe20003800000 */
[----:B------:R-:W-:Y:S01]  /*16c60*/  IMAD.MOV.U32 R13, RZ, RZ, R2 ;  /* 0x000000ffff0d7224 */ /* 0x000fe200078e0002 */
[----:B------:R-:W-:Y:S01]  /*16c70*/  MOV R15, 0xffffffff ;  /* 0xffffffff000f7802 */ /* 0x000fe20000000f00 */
[----:B------:R-:W-:-:S07]  /*16c80*/  IMAD.MOV.U32 R11, RZ, RZ, 0x1f ;  /* 0x0000001fff0b7424 */ /* 0x000fce00078e00ff */
[----:B012---:R-:W-:Y:S05]  /*16c90*/  WARPSYNC.COLLECTIVE R15, `(.L_x_596) ;  /* 0x000000000f087348 */ /* 0x007fea0003c00000 */
[----:B------:R3:W4:Y:S02]  /*16ca0*/  SHFL.IDX P6, R14, R13, R12, R11 ;  /* 0x0000000c0d0e7389 */ /* 0x00072400000c000b */
[----:B01234-:R-:W-:Y:S01]  /*16cb0*/  ENDCOLLECTIVE ;  /* 0x000000000000791b */ /* 0x01ffe20003800000 */
.L_x_596:
[----:B------:R-:W-:Y:S05]  /*16cc0*/  BSYNC B0 ;  /* 0x0000000000007941 */ /* 0x000fea0003800000 */
.L_x_595:
[----:B------:R-:W-:Y:S05]  /*16cd0*/  BRA `(.L_x_500) ;  /* 0xffffffe000107947 */ /* 0x000fea000383ffff */
.L_x_505:
[----:B0-----:R0:W1:Y:S02]  /*16ce0*/  SYNCS.PHASECHK.TRANS64.TRYWAIT P0, [R8+URZ+0x13220], R0 ;  /* 0x01322000080075a7 */ /* 0x001064000800017f */
[----:B-1----:R-:W-:Y:S05]  /*16cf0*/  @!P0 NANOSLEEP.SYNCS 0x989680 ;  /* 0x009896800000895d */ /* 0x002fea0003900000 */
[----:B------:R-:W1:Y:S02]  /*16d00*/  @!P0 SYNCS.PHASECHK.TRANS64 P0, [R8+URZ+0x13220], R0 ;  /* 0x01322000080085a7 */ /* 0x000e64000800007f */
[----:B-1----:R-:W-:Y:S05]  /*16d10*/  @!P0 BRA `(.L_x_505) ;  /* 0xfffffffc00f08947 */ /* 0x002fea000383ffff */
[----:B------:R-:W-:Y:S05]  /*16d20*/  BRA `(.L_x_597) ;  /* 0xffffffe000fc7947 */ /* 0x000fea000383ffff */
.L_x_506:
        /* <DEDUP_REMOVED lines=11> */
.L_x_599:
[----:B------:R-:W-:Y:S05]  /*16de0*/  BSYNC B0 ;  /* 0x0000000000007941 */ /* 0x000fea0003800000 */
.L_x_598:
[----:B------:R-:W-:Y:S05]  /*16df0*/  BRA `(.L_x_600) ;  /* 0xffffffe000e47947 */ /* 0x000fea000383ffff */
.L_x_507:
[----:B------:R-:W-:Y:S01]  /*16e00*/  BSSY B0, `(.L_x_601) ;  /* 0x0000006000007945 */ /* 0x000fe20003800000 */
[----:B------:R-:W-:-:S07]  /*16e10*/  IMAD.MOV.U32 R15, RZ, RZ, -0x1 ;  /* 0xffffffffff0f7424 */ /* 0x000fce00078e00ff */
[----:B0-----:R-:W-:Y:S05]  /*16e20*/  WARPSYNC.COLLECTIVE R15, `(.L_x_602) ;  /* 0x000000000f0c7348 */ /* 0x001fea0003c00000 */
[----:B------:R-:W-:Y:S02]  /*16e30*/  ELECT P6, UR62, PT ;  /* 0x00000000003e782f */ /* 0x000fe400038c0000 */
[----:B------:R-:W-:Y:S01]  /*16e40*/  MOV R14, UR62 ;  /* 0x0000003e000e7c02 */ /* 0x000fe20008000f00 */
[----:B0-----:R-:W-:Y:S10]  /*16e50*/  ENDCOLLECTIVE ;  /* 0x000000000000791b */ /* 0x001ff40003800000 */
.L_x_602:
[----:B------:R-:W-:Y:S05]  /*16e60*/  BSYNC B0 ;  /* 0x0000000000007941 */ /* 0x000fea0003800000 */
.L_x_601:
[----:B------:R-:W-:Y:S05]  /*16e70*/  BRA `(.L_x_603) ;  /* 0xffffffe000d87947 */ /* 0x000fea000383ffff */
.L_x_509:
[----:B0-----:R0:W1:Y:S02]  /*16e80*/  SYNCS.PHASECHK.TRANS64.TRYWAIT P1, [R6+URZ], R3 ;  /* 0x00000003060075a7 */ /* 0x001064000802017f */
[----:B-1----:R-:W-:Y:S05]  /*16e90*/  @!P1 NANOSLEEP.SYNCS 0x989680 ;  /* 0x009896800000995d */ /* 0x002fea0003900000 */
[----:B------:R-:W1:Y:S02]  /*16ea0*/  @!P1 SYNCS.PHASECHK.TRANS64 P1, [R6+URZ], R3 ;  /* 0x00000003060095a7 */ /* 0x000e64000802007f */
[----:B-1----:R-:W-:Y:S05]  /*16eb0*/  @!P1 BRA `(.L_x_509) ;  /* 0xfffffffc00f09947 */ /* 0x002fea000383ffff */
[----:B------:R-:W-:Y:S05]  /*16ec0*/  BRA `(.L_x_604) ;  /* 0xffffffe4000c7947 */ /* 0x000fea000383ffff */
.L_x_510:
[----:B-1----:R1:W2:Y:S02]  /*16ed0*/  SYNCS.PHASECHK.TRANS64.TRYWAIT P1, [R7+URZ], R0 ;  /* 0x00000000070075a7 */ /* 0x0022a4000802017f */
[----:B--2---:R-:W-:Y:S05]  /*16ee0*/  @!P1 NANOSLEEP.SYNCS 0x989680 ;  /* 0x009896800000995d */ /* 0x004fea0003900000 */
[----:B------:R-:W2:Y:S02]  /*16ef0*/  @!P1 SYNCS.PHASECHK.TRANS64 P1, [R7+URZ], R0 ;  /* 0x00000000070095a7 */ /* 0x000ea4000802007f */
[----:B--2---:R-:W-:Y:S05]  /*16f00*/  @!P1 BRA `(.L_x_510) ;  /* 0xfffffffc00f09947 */ /* 0x004fea000383ffff */
[----:B------:R-:W-:Y:S05]  /*16f10*/  BRA `(.L_x_605) ;  /* 0xffffffe400007947 */ /* 0x000fea000383ffff */
.L_x_512:
[----:B--2---:R2:W3:Y:S02]  /*16f20*/  SYNCS.PHASECHK.TRANS64.TRYWAIT P1, [R2+URZ+0x13260], R3 ;  /* 0x01326003020075a7 */ /* 0x0044e4000802017f */
[----:B---3--:R-:W-:Y:S05]  /*16f30*/  @!P1 NANOSLEEP.SYNCS 0x989680 ;  /* 0x009896800000995d */ /* 0x008fea0003900000 */
[----:B------:R-:W3:Y:S02]  /*16f40*/  @!P1 SYNCS.PHASECHK.TRANS64 P1, [R2+URZ+0x13260], R3 ;  /* 0x01326003020095a7 */ /* 0x000ee4000802007f */
[----:B---3--:R-:W-:Y:S05]  /*16f50*/  @!P1 BRA `(.L_x_512) ;  /* 0xfffffffc00f09947 */ /* 0x008fea000383ffff */
[----:B------:R-:W-:Y:S05]  /*16f60*/  BRA `(.L_x_606) ;  /* 0xffffffe400007947 */ /* 0x000fea000383ffff */
.L_x_514:
[----:B---3--:R3:W4:Y:S02]  /*16f70*/  SYNCS.PHASECHK.TRANS64.TRYWAIT P1, [R5+URZ+0x13260], R0 ;  /* 0x01326000050075a7 */ /* 0x008724000802017f */
[----:B----4-:R-:W-:Y:S05]  /*16f80*/  @!P1 NANOSLEEP.SYNCS 0x989680 ;  /* 0x009896800000995d */ /* 0x010fea0003900000 */
[----:B------:R-:W4:Y:S02]  /*16f90*/  @!P1 SYNCS.PHASECHK.TRANS64 P1, [R5+URZ+0x13260], R0 ;  /* 0x01326000050095a7 */ /* 0x000f24000802007f */
[----:B----4-:R-:W-:Y:S05]  /*16fa0*/  @!P1 BRA `(.L_x_514) ;  /* 0xfffffffc00f09947 */ /* 0x010fea000383ffff */
[----:B------:R-:W-:Y:S05]  /*16fb0*/  BRA `(.L_x_607) ;  /* 0xffffffe400007947 */ /* 0x000fea000383ffff */
.L_x_516:
[----:B----4-:R4:W0:Y:S02]  /*16fc0*/  SYNCS.PHASECHK.TRANS64.TRYWAIT P0, [R2+URZ+0x13280], R3 ;  /* 0x01328003020075a7 */ /* 0x010824000800017f */
[----:B0-----:R-:W-:Y:S05]  /*16fd0*/  @!P0 NANOSLEEP.SYNCS 0x989680 ;  /* 0x009896800000895d */ /* 0x001fea0003900000 */
[----:B------:R-:W0:Y:S02]  /*16fe0*/  @!P0 SYNCS.PHASECHK.TRANS64 P0, [R2+URZ+0x13280], R3 ;  /* 0x01328003020085a7 */ /* 0x000e24000800007f */
[----:B0-----:R-:W-:Y:S05]  /*16ff0*/  @!P0 BRA `(.L_x_516) ;  /* 0xfffffffc00f08947 */ /* 0x001fea000383ffff */
[----:B------:R-:W-:Y:S05]  /*17000*/  BRA `(.L_x_517) ;  /* 0xffffffe000fc7947 */ /* 0x000fea000383ffff */
.L_x_608:
        /* <DEDUP_REMOVED lines=15> */
.L_x_2164:


//--------------------- .text._ZN7cutlass13device_kernelIN5flash11enable_sm90INS1_16FlashAttnFwdSm90INS1_25CollectiveMainloopFwdSm90ILi2EN4cute5tupleIJNS5_1CILi1EEES8_S8_EEENS6_IJNS7_ILi192EEENS7_ILi160EEENS7_ILi64EEEEEELi64ENS_12float_e4m3_tEfNS_4arch4Sm90ELb0ELb1ELb1ELb0ELb0ELb0ELb0ELb1ELb1ELb0ELb0ELb0EEENS1_21CollectiveEpilogueFwdINS6_IJSA_SC_SB_EEES9_NS_10bfloat16_tESG_Li384ELb0ELb0ELb0ELb1EEENS1_30DynamicPersistentTileSchedulerILi384ELi128ELb0ELb0ELb1EEEEEEEEEvNT_6ParamsE --------------------------
	.section	.text._ZN7cutlass13device_kernelIN5flash11enable_sm90INS1_16FlashAttnFwdSm90INS1_25CollectiveMainloopFwdSm90ILi2EN4cute5tupleIJNS5_1CILi1EEES8_S8_EEENS6_IJNS7_ILi192EEENS7_ILi160EEENS7_ILi64EEEEEELi64ENS_12float_e4m3_tEfNS_4arch4Sm90ELb0ELb1ELb1ELb0ELb0ELb0ELb0ELb1ELb1ELb0ELb0ELb0EEENS1_21CollectiveEpilogueFwdINS6_IJSA_SC_SB_EEES9_NS_10bfloat16_tESG_Li384ELb0ELb0ELb0ELb1EEENS1_30DynamicPersistentTileSchedulerILi384ELi128ELb0ELb0ELb1EEEEEEEEEvNT_6ParamsE,"ax",@progbits
	.align	128
.text._ZN7cutlass13device_kernelIN5flash11enable_sm90INS1_16FlashAttnFwdSm90INS1_25CollectiveMainloopFwdSm90ILi2EN4cute5tupleIJNS5_1CILi1EEES8_S8_EEENS6_IJNS7_ILi192EEENS7_ILi160EEENS7_ILi64EEEEEELi64ENS_12float_e4m3_tEfNS_4arch4Sm90ELb0ELb1ELb1ELb0ELb0ELb0ELb0ELb1ELb1ELb0ELb0ELb0EEENS1_21CollectiveEpilogueFwdINS6_IJSA_SC_SB_EEES9_NS_10bfloat16_tESG_Li384ELb0ELb0ELb0ELb1EEENS1_30DynamicPersistentTileSchedulerILi384ELi128ELb0ELb0ELb1EEEEEEEEEvNT_6ParamsE:
        .type           _ZN7cutlass13device_kernelIN5flash11enable_sm90INS1_16FlashAttnFwdSm90INS1_25CollectiveMainloopFwdSm90ILi2EN4cute5tupleIJNS5_1CILi1EEES8_S8_EEENS6_IJNS7_ILi192EEENS7_ILi160EEENS7_ILi64EEEEEELi64ENS_12float_e4m3_tEfNS_4arch4Sm90ELb0ELb1ELb1ELb0ELb0ELb0ELb0ELb1ELb1ELb0ELb0ELb0EEENS1_21CollectiveEpilogueFwdINS6_IJSA_SC_SB_EEES9_NS_10bfloat16_tESG_Li384ELb0ELb0ELb0ELb1EEENS1_30DynamicPersistentTileSchedulerILi384ELi128ELb0ELb0ELb1EEEEEEEEEvNT_6ParamsE,@function
        .size           _ZN7cutlass13device_kernelIN5flash11enable_sm90INS1_16FlashAttnFwdSm90INS1_25CollectiveMainloopFwdSm90ILi2EN4cute5tupleIJNS5_1CILi1EEES8_S8_EEENS6_IJNS7_ILi192EEENS7_ILi160EEENS7_ILi64EEEEEELi64ENS_12float_e4m3_tEfNS_4arch4Sm90ELb0ELb1ELb1ELb0ELb0ELb0ELb0ELb1ELb1ELb0ELb0ELb0EEENS1_21CollectiveEpilogueFwdINS6_IJSA_SC_SB_EEES9_NS_10bfloat16_tESG_Li384ELb0ELb0ELb0ELb1EEENS1_30DynamicPersistentTileSchedulerILi384ELi128ELb0ELb0ELb1EEEEEEEEEvNT_6ParamsE,(.L_x_2165 - _ZN7cutlass13device_kernelIN5flash11enable_sm90INS1_16FlashAttnFwdSm90INS1_25CollectiveMainloopFwdSm90ILi2EN4cute5tupleIJNS5_1CILi1EEES8_S8_EEENS6_IJNS7_ILi192EEENS7_ILi160EEENS7_ILi64EEEEEELi64ENS_12float_e4m3_tEfNS_4arch4Sm90ELb0ELb1ELb1ELb0ELb0ELb0ELb0ELb1ELb1ELb0ELb0ELb0EEENS1_21CollectiveEpilogueFwdINS6_IJSA_SC_SB_EEES9_NS_10bfloat16_tESG_Li384ELb0ELb0ELb0ELb1EEENS1_30DynamicPersistentTileSchedulerILi384ELi128ELb0ELb0ELb1EEEEEEEEEvNT_6ParamsE)
        .other          _ZN7cutlass13device_kernelIN5flash11enable_sm90INS1_16FlashAttnFwdSm90INS1_25CollectiveMainloopFwdSm90ILi2EN4cute5tupleIJNS5_1CILi1EEES8_S8_EEENS6_IJNS7_ILi192EEENS7_ILi160EEENS7_ILi64EEEEEELi64ENS_12float_e4m3_tEfNS_4arch4Sm90ELb0ELb1ELb1ELb0ELb0ELb0ELb0ELb1ELb1ELb0ELb0ELb0EEENS1_21CollectiveEpilogueFwdINS6_IJSA_SC_SB_EEES9_NS_10bfloat16_tESG_Li384ELb0ELb0ELb0ELb1EEENS1_30DynamicPersistentTileSchedulerILi384ELi128ELb0ELb0ELb1EEEEEEEEEvNT_6ParamsE,@"STO_CUDA_ENTRY STV_DEFAULT"
_ZN7cutlass13device_kernelIN5flash11enable_sm90INS1_16FlashAttnFwdSm90INS1_25CollectiveMainloopFwdSm90ILi2EN4cute5tupleIJNS5_1CILi1EEES8_S8_EEENS6_IJNS7_ILi192EEENS7_ILi160EEENS7_ILi64EEEEEELi64ENS_12float_e4m3_tEfNS_4arch4Sm90ELb0ELb1ELb1ELb0ELb0ELb0ELb0ELb1ELb1ELb0ELb0ELb0EEENS1_21CollectiveEpilogueFwdINS6_IJSA_SC_SB_EEES9_NS_10bfloat16_tESG_Li384ELb0ELb0ELb0ELb1EEENS1_30DynamicPersistentTileSchedulerILi384ELi128ELb0ELb0ELb1EEEEEEEEEvNT_6ParamsE:
[----:B------:R-:W1:Y:S02]  /*0000*/  LDC R1, c[0x0][0x28] ;  /* 0x00000a00ff017b82 */ /* 0x000e640000000800 */
[----:B-1----:R-:W-:Y:S01]  /*0010*/  VIADD R1, R1, 0xfffffff8 ;  /* 0xfffffff801017836 */ /* 0x002fe20000000000 */
[----:B------:R-:W1:Y:S01]  /*0020*/  S2R R3, SR_TID.X ;  /* 0x0000000000037919 */ /* 0x000e620000002100 */
[----:B------:R-:W-:Y:S01]  /*0030*/  ELECT P0, URZ, PT ;  /* 0x00000000003f782f */ /* 0x000fe20003800000 */
[----:B------:R-:W-:Y:S01]  /*0040*/  BSSY B0, `(.L_x_609) ;  /* 0x0000014000007945 */ /* 0x000fe20003800000 */
[----:B-1----:R-:W-:-:S05]  /*0050*/  SHF.R.U32.HI R28, RZ, 0x5, R3 ;  /* 0x00000005ff1c7819 */ /* 0x002fca0000011603 */
[----:B------:R-:W1:Y:S02]  /*0060*/  SHFL.IDX PT, R0, R28, RZ, 0x1f ;  /* 0x00001fff1c007589 */ /* 0x000e6400000e0000 */
[----:B-1----:R-:W-:Y:S02]  /*0070*/  ISETP.EQ.AND P0, PT, R0, RZ, P0 ;  /* 0x000000ff0000720c */ /* 0x002fe40000702270 */
[----:B------:R-:W-:-:S11]  /*0080*/  SHF.R.U32.HI R0, RZ, 0x7, R3 ;  /* 0x00000007ff007819 */ /* 0x000fd60000011603 */
[----:B------:R-:W-:Y:S05]  /*0090*/  @!P0 BRA `(.L_x_610) ;  /* 0x0000000000388947 */ /* 0x000fea0003800000 */
        /* <DEDUP_REMOVED lines=14> */
.L_x_610:
[----:B------:R-:W-:Y:S05]  /*0180*/  BSYNC B0 ;  /* 0x0000000000007941 */ /* 0x000fea0003800000 */
.L_x_609:
        /* <DEDUP_REMOVED lines=37> */
.L_x_611:
        /* <DEDUP_REMOVED lines=22> */
.L_x_612:
        /* <DEDUP_REMOVED lines=18> */
.L_x_613:
        /* <DEDUP_REMOVED lines=22> */
.L_x_614:
        /* <DEDUP_REMOVED lines=22> */
.L_x_615:
        /* <DEDUP_REMOVED lines=8> */
.L_x_617:
[----:B------:R-:W-:-:S08]  /*09a0*/  NOP ;  /* 0x0000000000007918 */ /* 0x000fd00000000000 */
[----:B------:R-:W1:Y:S02]  /*09b0*/  USETMAXREG.TRY_ALLOC.CTAPOOL UP0, 0xa0 ;  /* 0x000000a0000079c8 */ /* 0x000e640008000600 */
[----:B-1----:R-:W-:-:S13]  /*09c0*/  PLOP3.LUT P0, PT, PT, PT, UP0, 0x80, 0x0 ;  /* 0x000000000000781c */ /* 0x002fda0003f0f008 */
[----:B------:R-:W-:Y:S05]  /*09d0*/  @!P0 BRA `(.L_x_617) ;  /* 0xfffffffc00f08947 */ /* 0x000fea000383ffff */
[----:B------:R-:W1:Y:S08]  /*09e0*/  S2UR UR7, SR_CTAID.X ;  /* 0x00000000000779c3 */ /* 0x000e700000002500 */
[----:B------:R-:W-:Y:S08]  /*09f0*/  BAR.ARV 0x4, 0x200 ;  /* 0x0108000000007b1d */ /* 0x000ff00000002000 */
[----:B------:R-:W1:Y:S08]  /*0a00*/  LDC R0, c[0x0][0xda8] ;  /* 0x00036a00ff007b82 */ /* 0x000e700000000800 */
[----:B------:R-:W-:Y:S06]  /*0a10*/  BAR.ARV 0x8, 0x1a0 ;  /* 0x0206800000007b1d */ /* 0x000fec0000002000 */
[----:B-1----:R-:W-:-:S13]  /*0a20*/  ISETP.LE.AND P0, PT, R0, UR7, PT ;  /* 0x0000000700007c0c */ /* 0x002fda000bf03270 */
[----:B------:R-:W-:Y:S05]  /*0a30*/  @P0 EXIT ;  /* 0x000000000000094d */ /* 0x000fea0003800000 */
[----:B------:R-:W1:Y:S01]  /*0a40*/  S2R R2, SR_TID.X ;  /* 0x0000000000027919 */ /* 0x000e620000002100 */
[----:B------:R-:W2:Y:S01]  /*0a50*/  S2UR UR39, SR_CgaCtaId ;  /* 0x00000000002779c3 */ /* 0x000ea20000008800 */
[----:B------:R-:W-:Y:S01]  /*0a60*/  UMOV UR40, 0x400 ;  /* 0x0000040000287882 */ /* 0x000fe20000000000 */
[----:B------:R-:W-:Y:S01]  /*0a70*/  ULOP3.LUT UR47, UR46, 0x1, URZ, 0xfc, !UPT ;  /* 0x000000012e2f7892 */ /* 0x000fe2000f8efc3f */
[----:B------:R-:W-:Y:S01]  /*0a80*/  UMOV UR36, URZ ;  /* 0x0000003f00247c82 */ /* 0x000fe20008000000 */
[----:B------:R-:W-:Y:S01]  /*0a90*/  UMOV UR37, URZ ;  /* 0x0000003f00257c82 */ /* 0x000fe20008000000 */
[----:B------:R-:W-:-:S03]  /*0aa0*/  UMOV UR38, URZ ;  /* 0x0000003f00267c82 */ /* 0x000fc60008000000 */
[----:B------:R-:W3:Y:S01]  /*0ab0*/  S2UR UR6, SR_SWINHI ;  /* 0x00000000000679c3 */ /* 0x000ee20000002f00 */
[----:B--2---:R-:W-:Y:S01]  /*0ac0*/  ULEA UR40, UR39, UR40, 0x18 ;  /* 0x0000002827287291 */ /* 0x004fe2000f8ec03f */
[----:B-1----:R-:W-:-:S06]  /*0ad0*/  VIADD R0, R2, 0xffffff80 ;  /* 0xffffff8002007836 */ /* 0x002fcc0000000000 */
[----:B------:R-:W-:Y:S01]  /*0ae0*/  UMOV UR4, UR40 ;  /* 0x0000002800047c82 */ /* 0x000fe20008000000 */
[----:B---3--:R-:W-:Y:S01]  /*0af0*/  UMOV UR5, UR6 ;  /* 0x0000000600057c82 */ /* 0x008fe20008000000 */
[----:B------:R-:W-:Y:S01]  /*0b00*/  IMAD.U32 R156, RZ, RZ, UR4 ;  /* 0x00000004ff9c7e24 */ /* 0x000fe2000f8e00ff */
[----:B------:R-:W-:Y:S01]  /*0b10*/  UMOV UR4, UR7 ;  /* 0x0000000700047c82 */ /* 0x000fe20008000000 */
[----:B------:R-:W-:Y:S01]  /*0b20*/  SHF.R.S32.HI R3, RZ, 0x1f, R0 ;  /* 0x0000001fff037819 */ /* 0x000fe20000011400 */
[----:B------:R-:W-:-:S03]  /*0b30*/  IMAD.U32 R157, RZ, RZ, UR5 ;  /* 0x00000005ff9d7e24 */ /* 0x000fc6000f8e00ff */
[CC--:B------:R-:W-:Y:S02]  /*0b40*/  LEA.HI R2, R3.reuse, R0.reuse, RZ, 0x7 ;  /* 0x0000000003027211 */ /* 0x0c0fe400078f38ff */
[CC--:B------:R-:W-:Y:S02]  /*0b50*/  LEA.HI R4, R3.reuse, R0.reuse, RZ, 0x4 ;  /* 0x0000000003047211 */ /* 0x0c0fe400078f20ff */
[----:B------:R-:W-:Y:S02]  /*0b60*/  LOP3.LUT R5, R2, 0xffffff80, RZ, 0xc0, !PT ;  /* 0xffffff8002057812 */ /* 0x000fe400078ec0ff */
[----:B------:R-:W-:Y:S02]  /*0b70*/  SHF.R.S32.HI R7, RZ, 0x4, R4 ;  /* 0x00000004ff077819 */ /* 0x000fe40000011404 */
[----:B------:R-:W-:Y:S01]  /*0b80*/  LEA.HI R3, R3, R0, RZ, 0x5 ;  /* 0x0000000003037211 */ /* 0x000fe200078f28ff */
[----:B------:R-:W-:Y:S01]  /*0b90*/  IMAD.IADD R17, R0, 0x1, -R5 ;  /* 0x0000000100117824 */ /* 0x000fe200078e0a05 */
[----:B------:R-:W-:-:S02]  /*0ba0*/  LOP3.LUT R5, R4, 0x3fffff0, RZ, 0xc0, !PT ;  /* 0x03fffff004057812 */ /* 0x000fc400078ec0ff */
[----:B------:R-:W-:Y:S02]  /*0bb0*/  LEA.HI R4, R4, R7, RZ, 0x1 ;  /* 0x0000000704047211 */ /* 0x000fe400078f08ff */
[----:B------:R-:W-:Y:S01]  /*0bc0*/  SHF.R.S32.HI R6, RZ, 0x1f, R17 ;  /* 0x0000001fff067819 */ /* 0x000fe20000011411 */
[----:B------:R-:W-:Y:S01]  /*0bd0*/  IMAD.IADD R5, R0, 0x1, -R5 ;  /* 0x0000000100057824 */ /* 0x000fe200078e0a05 */
[----:B------:R-:W-:Y:S02]  /*0be0*/  SHF.R.S32.HI R0, RZ, 0x5, R3 ;  /* 0x00000005ff007819 */ /* 0x000fe40000011403 */
[----:B------:R-:W-:Y:S02]  /*0bf0*/  LEA.HI R8, R6, R17, RZ, 0x2 ;  /* 0x0000001106087211 */ /* 0x000fe400078f10ff */
[----:B------:R-:W-:Y:S01]  /*0c00*/  LOP3.LUT R4, R4, 0x1ffffffe, RZ, 0xc0, !PT ;  /* 0x1ffffffe04047812 */ /* 0x000fe200078ec0ff */
[----:B------:R-:W-:Y:S01]  /*0c10*/  IMAD R5, R0, 0x10, R5 ;  /* 0x0000001000057824 */ /* 0x000fe200078e0205 */
[----:B------:R-:W-:-:S02]  /*0c20*/  SHF.R.S32.HI R3, RZ, 0x2, R8 ;  /* 0x00000002ff037819 */ /* 0x000fc40000011408 */
[----:B------:R-:W-:Y:S01]  /*0c30*/  SHF.R.S32.HI R10, RZ, 0x1f, R8 ;  /* 0x0000001fff0a7819 */ /* 0x000fe20000011408 */
[----:B------:R-:W-:Y:S01]  /*0c40*/  IMAD.IADD R4, R7, 0x1, -R4 ;  /* 0x0000000107047824 */ /* 0x000fe200078e0a04 */
[----:B------:R-:W-:Y:S02]  /*0c50*/  SHF.R.S32.HI R2, RZ, 0x7, R2 ;  /* 0x00000007ff027819 */ /* 0x000fe40000011402 */
[----:B------:R-:W-:Y:S01]  /*0c60*/  LEA.HI R10, R10, R3, RZ, 0x3 ;  /* 0x000000030a0a7211 */ /* 0x000fe200078f18ff */
[----:B------:R-:W-:Y:S01]  /*0c70*/  IMAD R4, R5, 0x8, R4 ;  /* 0x0000000805047824 */ /* 0x000fe200078e0204 */
[----:B------:R-:W-:Y:S01]  /*0c80*/  LEA.HI R6, R6, R17, RZ, 0x5 ;  /* 0x0000001106067211 */ /* 0x000fe200078f28ff */
[----:B------:R-:W-:Y:S01]  /*0c90*/  IMAD.HI R0, R2, 0x55555556, RZ ;  /* 0x5555555602007827 */ /* 0x000fe200078e02ff */
[----:B------:R-:W-:Y:S02]  /*0ca0*/  LOP3.LUT R10, R10, 0xfffffff8, RZ, 0xc0, !PT ;  /* 0xfffffff80a0a7812 */ /* 0x000fe400078ec0ff */
[----:B------:R-:W-:-:S02]  /*0cb0*/  SHF.R.S32.HI R6, RZ, 0x5, R6 ;  /* 0x00000005ff067819 */ /* 0x000fc40000011406 */
[----:B------:R-:W-:Y:S01]  /*0cc0*/  LEA.HI R5, R0, R0, RZ, 0x1 ;  /* 0x0000000000057211 */ /* 0x000fe200078f08ff */
[----:B------:R-:W-:Y:S01]  /*0cd0*/  IMAD.IADD R7, R3, 0x1, -R10 ;  /* 0x0000000103077824 */ /* 0x000fe200078e0a0a */
[----:B------:R-:W-:Y:S01]  /*0ce0*/  LOP3.LUT R8, R8, 0x7ffffffc, RZ, 0xc0, !PT ;  /* 0x7ffffffc08087812 */ /* 0x000fe200078ec0ff */
[----:B------:R-:W-:Y:S02]  /*0cf0*/  IMAD.SHL.U32 R3, R4, 0x8, RZ ;  /* 0x0000000804037824 */ /* 0x000fe400078e00ff */
[----:B------:R-:W-:Y:S02]  /*0d00*/  IMAD R5, R5, -0x3, R2 ;  /* 0xfffffffd05057824 */ /* 0x000fe400078e0202 */
[----:B------:R-:W-:Y:S02]  /*0d10*/  IMAD R6, R6, 0x10, R7 ;  /* 0x0000001006067824 */ /* 0x000fe400078e0207 */
[----:B------:R-:W-:Y:S02]  /*0d20*/  IMAD.IADD R17, R17, 0x1, -R8 ;  /* 0x0000000111117824 */ /* 0x000fe400078e0a08 */
[----:B------:R-:W-:-:S02]  /*0d30*/  IMAD R0, R5, 0x40, R6 ;  /* 0x0000004005007824 */ /* 0x000fc400078e0206 */
[----:B------:R-:W-:-:S03]  /*0d40*/  IMAD.WIDE R156, R3, 0x2, R156 ;  /* 0x00000002039c7825 */ /* 0x000fc600078e029c */
[----:B------:R1:W-:Y:S04]  /*0d50*/  STL [R1], R0 ;  /* 0x0000000001007387 */ /* 0x0003e80000100800 */
.L_x_714:
[----:B------:R-:W-:Y:S01]  /*0d60*/  ULDC UR5, c[0x0][0xdd0] ;  /* 0x0003740000057ab9 */ /* 0x000fe20000000800 */
[----:B-1----:R-:W1:Y:S01]  /*0d70*/  LDC R0, c[0x0][0xde8] ;  /* 0x00037a00ff007b82 */ /* 0x002e620000000800 */
[----:B------:R-:W-:Y:S01]  /*0d80*/  UISETP.NE.AND UP0, UPT, UR5, 0x1, UPT ;  /* 0x000000010500788c */ /* 0x000fe2000bf05270 */
[----:B------:R-:W-:-:S10]  /*0d90*/  UMOV UR8, UR4 ;  /* 0x0000000400087c82 */ /* 0x000fd40008000000 */
[----:B------:R-:W-:Y:S01]  /*0da0*/  @UP0 ULDC UR6, c[0x0][0xdd4] ;  /* 0x0003750000060ab9 */ /* 0x000fe20000000800 */
[----:B------:R-:W-:Y:S01]  /*0db0*/  @UP0 ULDC UR9, c[0x0][0xdd8] ;  /* 0x0003760000090ab9 */ /* 0x000fe20000000800 */
[----:B------:R-:W-:-:S04]  /*0dc0*/  UIMAD.WIDE.U32 UR6, UR4, UR6, URZ ;  /* 0x00000006040672a5 */ /* 0x000fc8000f8e003f */
[----:B------:R-:W-:-:S04]  /*0dd0*/  @UP0 USHF.R.U32.HI UR8, URZ, UR9, UR7 ;  /* 0x000000093f080299 */ /* 0x000fc80008011607 */
[----:B------:R-:W-:Y:S02]  /*0de0*/  UIADD3 UR6, -UR8, URZ, URZ ;  /* 0x0000003f08067290 */ /* 0x000fe4000fffe13f */
[----:B-1----:R-:W-:Y:S02]  /*0df0*/  ISETP.LE.AND P0, PT, R0, UR8, PT ;  /* 0x0000000800007c0c */ /* 0x002fe4000bf03270 */
[----:B------:R-:W-:-:S11]  /*0e00*/  UIMAD UR7, UR5, UR6, UR4 ;  /* 0x00000006050772a4 */ /* 0x000fd6000f8e0204 */
[----:B--234-:R-:W-:Y:S05]  /*0e10*/  @!P0 BRA `(.L_x_618) ;  /* 0x0000000000208947 */ /* 0x01cfea0003800000 */
[----:B------:R-:W-:Y:S01]  /*0e20*/  ULDC UR6, c[0x0][0xddc] ;  /* 0x0003770000067ab9 */ /* 0x000fe20000000800 */
[----:B------:R-:W-:Y:S01]  /*0e30*/  UMOV UR48, UR7 ;  /* 0x0000000700307c82 */ /* 0x000fe20008000000 */
[----:B------:R-:W-:-:S11]  /*0e40*/  UISETP.NE.AND UP0, UPT, UR6, 0x1, UPT ;  /* 0x000000010600788c */ /* 0x000fd6000bf05270 */
[----:B------:R-:W-:Y:S02]  /*0e50*/  @UP0 ULDC.64 UR10, c[0x0][0xde0] ;  /* 0x00037800000a0ab9 */ /* 0x000fe40000000a00 */
[----:B------:R-:W-:-:S04]  /*0e60*/  UIMAD.WIDE.U32 UR4, UR7, UR10, URZ ;  /* 0x0000000a070472a5 */ /* 0x000fc8000f8e003f */
[----:B------:R-:W-:-:S04]  /*0e70*/  @UP0 USHF.R.U32.HI UR48, URZ, UR11, UR5 ;  /* 0x0000000b3f300299 */ /* 0x000fc80008011605 */
[----:B------:R-:W-:Y:S01]  /*0e80*/  UIMAD UR4, UR48, UR6, URZ ;  /* 0x00000006300472a4 */ /* 0x000fe2000f8e023f */
[----:B------:R-:W-:Y:S11]  /*0e90*/  BRA `(.L_x_619) ;  /* 0x00000000001c7947 */ /* 0x000ff60003800000 */
.L_x_618:
[----:B------:R-:W-:Y:S01]  /*0ea0*/  ULDC UR6, c[0x0][0xdc4] ;  /* 0x0003710000067ab9 */ /* 0x000fe20000000800 */
[----:B------:R-:W-:Y:S01]  /*0eb0*/  UMOV UR48, UR7 ;  /* 0x0000000700307c82 */ /* 0x000fe20008000000 */
[----:B------:R-:W-:-:S11]  /*0ec0*/  UISETP.NE.AND UP0, UPT, UR6, 0x1, UPT ;  /* 0x000000010600788c */ /* 0x000fd6000bf05270 */
[----:B------:R-:W-:Y:S02]  /*0ed0*/  @UP0 ULDC.64 UR10, c[0x0][0xdc8] ;  /* 0x00037200000a0ab9 */ /* 0x000fe40000000a00 */
[----:B------:R-:W-:-:S04]  /*0ee0*/  UIMAD.WIDE.U32 UR4, UR7, UR10, URZ ;  /* 0x0000000a070472a5 */ /* 0x000fc8000f8e003f */
[----:B------:R-:W-:-:S04]  /*0ef0*/  @UP0 USHF.R.U32.HI UR48, URZ, UR11, UR5 ;  /* 0x0000000b3f300299 */ /* 0x000fc80008011605 */
[----:B------:R-:W-:-:S12]  /*0f00*/  UIMAD UR4, UR48, UR6, URZ ;  /* 0x00000006300472a4 */ /* 0x000fd8000f8e023f */
.L_x_619:
[----:B------:R-:W1:Y:S01]  /*0f10*/  LDC.64 R6, c[0x0][0x9e0] ;  /* 0x00027800ff067b82 */ /* 0x000e620000000a00 */
[----:B------:R-:W-:Y:S01]  /*0f20*/  ULDC UR43, c[0x0][0xdb8] ;  /* 0x00036e00002b7ab9 */ /* 0x000fe20000000800 */
[----:B------:R-:W-:Y:S02]  /*0f30*/  UIADD3 UR4, UR7, -UR4, URZ ;  /* 0x8000000407047290 */ /* 0x000fe4000fffe03f */
[----:B------:R-:W-:Y:S01]  /*0f40*/  UISETP.NE.AND UP0, UPT, UR43, 0x1, UPT ;  /* 0x000000012b00788c */ /* 0x000fe2000bf05270 */
[----:B------:R-:W-:Y:S01]  /*0f50*/  ULDC UR5, c[0x0][0xdc4] ;  /* 0x0003710000057ab9 */ /* 0x000fe20000000800 */
[----:B------:R-:W-:Y:S02]  /*0f60*/  ULDC UR6, c[0x0][0x428] ;  /* 0x00010a0000067ab9 */ /* 0x000fe40000000800 */
[----:B------:R-:W2:Y:S01]  /*0f70*/  LDC R19, c[0x0][0x288] ;  /* 0x0000a200ff137b82 */ /* 0x000ea20000000800 */
[----:B------:R-:W-:Y:S01]  /*0f80*/  UIMAD UR8, UR8, UR5, UR4 ;  /* 0x00000005080872a4 */ /* 0x000fe2000f8e0204 */
[----:B------:R-:W-:Y:S01]  /*0f90*/  ULDC.64 UR10, c[0x0][0x3f8] ;  /* 0x0000fe00000a7ab9 */ /* 0x000fe20000000a00 */
[----:B------:R-:W-:Y:S01]  /*0fa0*/  UISETP.NE.AND UP1, UPT, UR6, 0x1, UPT ;  /* 0x000000010600788c */ /* 0x000fe2000bf25270 */
[----:B------:R-:W-:Y:S01]  /*0fb0*/  ISETP.NE.U32.AND P0, PT, RZ, UR10, PT ;  /* 0x0000000aff007c0c */ /* 0x000fe2000bf05070 */
[----:B------:R-:W-:-:S02]  /*0fc0*/  ULDC UR42, c[0x0][0xdac] ;  /* 0x00036b00002a7ab9 */ /* 0x000fc40000000800 */
[----:B------:R-:W-:Y:S01]  /*0fd0*/  @UP0 ULDC UR4, c[0x0][0xdbc] ;  /* 0x00036f0000040ab9 */ /* 0x000fe20000000800 */
[----:B------:R-:W3:Y:S01]  /*0fe0*/  LDC R18, c[0x0][0x404] ;  /* 0x00010100ff127b82 */ /* 0x000ee20000000800 */
[----:B------:R-:W-:Y:S01]  /*0ff0*/  UIMAD.WIDE.U32 UR4, UR8, UR4, URZ ;  /* 0x00000004080472a5 */ /* 0x000fe2000f8e003f */
[----:B------:R-:W-:Y:S01]  /*1000*/  ISETP.NE.AND.EX P0, PT, RZ, UR11, PT, P0 ;  /* 0x0000000bff007c0c */ /* 0x000fe2000bf05300 */
[----:B------:R-:W-:Y:S01]  /*1010*/  @UP0 ULDC UR6, c[0x0][0xdc0] ;  /* 0x0003700000060ab9 */ /* 0x000fe20000000800 */
[----:B------:R-:W-:Y:S01]  /*1020*/  UMOV UR44, UR8 ;  /* 0x00000008002c7c82 */ /* 0x000fe20008000000 */
[----:B------:R-:W-:Y:S02]  /*1030*/  @UP0 USHF.R.U32.HI UR44, URZ, UR6, UR5 ;  /* 0x000000063f2c0299 */ /* 0x000fe40008011605 */
[----:B------:R-:W-:Y:S01]  /*1040*/  ULOP3.LUT UR4, URZ, UR48, URZ, 0x33, !UPT ;  /* 0x000000303f047292 */ /* 0x000fe2000f8e333f */
[----:B------:R-:W4:Y:S01]  /*1050*/  LDC R5, c[0x0][0x2e0] ;  /* 0x0000b800ff057b82 */ /* 0x000f220000000800 */
[----:B------:R-:W-:Y:S01]  /*1060*/  UIADD3 UR5, -UR44, URZ, URZ ;  /* 0x0000003f2c057290 */ /* 0x000fe2000fffe13f */
[----:B-1----:R-:W-:Y:S01]  /*1070*/  ISETP.GE.AND P1, PT, R7, 0x1, PT ;  /* 0x000000010700780c */ /* 0x002fe20003f26270 */
[----:B------:R-:W-:-:S02]  /*1080*/  UIADD3 UR42, UR4, UR42, URZ ;  /* 0x0000002a042a7290 */ /* 0x000fc4000fffe03f */
[----:B------:R-:W-:Y:S02]  /*1090*/  UIMAD UR43, UR43, UR5, UR8 ;  /* 0x000000052b2b72a4 */ /* 0x000fe4000f8e0208 */
[----:B------:R-:W-:Y:S01]  /*10a0*/  UIMAD UR42, UR42, 0xc0, URZ ;  /* 0x000000c02a2a78a4 */ /* 0x000fe2000f8e023f */
[----:B--2---:R-:W-:Y:S01]  /*10b0*/  IADD3 R3, -R19, 0xc0, RZ ;  /* 0x000000c013037810 */ /* 0x004fe20007ffe1ff */
[----:B------:R-:W-:Y:S01]  /*10c0*/  @UP1 ULDC UR4, c[0x0][0x42c] ;  /* 0x00010b0000041ab9 */ /* 0x000fe20000000800 */
[----:B------:R-:W-:Y:S01]  /*10d0*/  @UP1 ULDC UR6, c[0x0][0x430] ;  /* 0x00010c0000061ab9 */ /* 0x000fe20000000800 */
[----:B------:R-:W-:Y:S02]  /*10e0*/  UIMAD.WIDE.U32 UR4, UR43, UR4, URZ ;  /* 0x000000042b0472a5 */ /* 0x000fe4000f8e003f */
[----:B------:R-:W-:Y:S02]  /*10f0*/  UMOV UR41, UR43 ;  /* 0x0000002b00297c82 */ /* 0x000fe40008000000 */
[----:B------:R-:W-:Y:S01]  /*1100*/  @UP1 USHF.R.U32.HI UR41, URZ, UR6, UR5 ;  /* 0x000000063f291299 */ /* 0x000fe20008011605 */
[----:B---3--:R-:W-:-:S05]  /*1110*/  SEL R18, R18, 0x1, P0 ;  /* 0x0000000112127807 */ /* 0x008fca0000000000 */
[CC--:B----4-:R-:W-:Y:S02]  /*1120*/  IMAD R3, R18.reuse, R5.reuse, R3 ;  /* 0x0000000512037224 */ /* 0x0d0fe400078e0203 */
[----:B------:R-:W-:Y:S02]  /*1130*/  IMAD R23, R18, R5, RZ ;  /* 0x0000000512177224 */ /* 0x000fe400078e02ff */
[----:B------:R-:W-:-:S04]  /*1140*/  VIADD R22, R3, UR42 ;  /* 0x0000002a03167c36 */ /* 0x000fc80008000000 */
[----:B------:R-:W-:Y:S01]  /*1150*/  IMAD.IADD R0, R22, 0x1, R6 ;  /* 0x0000000116007824 */ /* 0x000fe200078e0206 */
[----:B------:R-:W-:Y:S06]  /*1160*/  @!P1 BRA `(.L_x_620) ;  /* 0x0000000000409947 */ /* 0x000fec0003800000 */
[C---:B------:R-:W-:Y:S01]  /*1170*/  ISETP.GT.AND P0, PT, R22.reuse, RZ, PT ;  /* 0x000000ff1600720c */ /* 0x040fe20003f04270 */
[----:B------:R-:W-:-:S12]  /*1180*/  VIADD R3, R22, 0xffffffff ;  /* 0xffffffff16037836 */ /* 0x000fd80000000000 */
[----:B------:R-:W-:Y:S05]  /*1190*/  @P0 BRA `(.L_x_621) ;  /* 0x00000000001c0947 */ /* 0x000fea0003800000 */
[----:B------:R-:W-:Y:S01]  /*11a0*/  ISETP.NE.AND P0, PT, R7, 0x1, PT ;  /* 0x000000010700780c */ /* 0x000fe20003f05270 */
[----:B------:R-:W-:-:S12]  /*11b0*/  IMAD.MOV R3, RZ, RZ, -R22 ;  /* 0x000000ffff037224 */ /* 0x000fd800078e0a16 */
[----:B------:R-:W1:Y:S02]  /*11c0*/  @P0 LDC.64 R8, c[0x0][0x9e8] ;  /* 0x00027a00ff080b82 */ /* 0x000e640000000a00 */
[----:B-1----:R-:W-:-:S05]  /*11d0*/  @P0 IMAD.HI.U32 R4, R3, R8, RZ ;  /* 0x0000000803040227 */ /* 0x002fca00078e00ff */
[----:B------:R-:W-:-:S04]  /*11e0*/  @P0 SHF.R.U32.HI R3, RZ, R9, R4 ;  /* 0x00000009ff030219 */ /* 0x000fc80000011604 */
[----:B------:R-:W-:Y:S01]  /*11f0*/  LOP3.LUT R3, RZ, R3, RZ, 0x33, !PT ;  /* 0x00000003ff037212 */ /* 0x000fe200078e33ff */
[----:B------:R-:W-:Y:S06]  /*1200*/  BRA `(.L_x_622) ;  /* 0x0000000000107947 */ /* 0x000fec0003800000 */
.L_x_621:
[----:B------:R-:W-:-:S13]  /*1210*/  ISETP.NE.AND P0, PT, R7, 0x1, PT ;  /* 0x000000010700780c */ /* 0x000fda0003f05270 */
[----:B------:R-:W1:Y:S02]  /*1220*/  @P0 LDC.64 R8, c[0x0][0x9e8] ;  /* 0x00027a00ff080b82 */ /* 0x000e640000000a00 */
[----:B-1----:R-:W-:-:S05]  /*1230*/  @P0 IMAD.HI.U32 R4, R3, R8, RZ ;  /* 0x0000000803040227 */ /* 0x002fca00078e00ff */
[----:B------:R-:W-:-:S07]  /*1240*/  @P0 SHF.R.U32.HI R3, RZ, R9, R4 ;  /* 0x00000009ff030219 */ /* 0x000fce0000011604 */
.L_x_622:
[----:B------:R-:W-:-:S05]  /*1250*/  IMAD R3, R3, R7, R7 ;  /* 0x0000000703037224 */ /* 0x000fca00078e0207 */
[----:B------:R-:W-:-:S07]  /*1260*/  VIMNMX R0, R0, R3, PT ;  /* 0x0000000300007248 */ /* 0x000fce0003fe0100 */
.L_x_620:
[----:B------:R-:W-:Y:S01]  /*1270*/  VIADD R3, R0, 0x9f ;  /* 0x0000009f00037836 */ /* 0x000fe20000000000 */
[----:B------:R-:W-:Y:S01]  /*1280*/  ULDC UR4, c[0x0][0x9dc] ;  /* 0x0002770000047ab9 */ /* 0x000fe20000000800 */
[CC--:B------:R-:W-:Y:S02]  /*1290*/  IMAD R0, R18.reuse, R5.reuse, 0x9f ;  /* 0x0000009f12007424 */ /* 0x0c0fe400078e0205 */
[----:B------:R-:W-:Y:S02]  /*12a0*/  IMAD R19, R18, R5, -R19 ;  /* 0x0000000512137224 */ /* 0x000fe400078e0a13 */
[----:B------:R-:W-:-:S04]  /*12b0*/  IMAD.HI R4, R3, 0x66666667, RZ ;  /* 0x6666666703047827 */ /* 0x000fc800078e02ff */
[----:B------:R-:W-:Y:S01]  /*12c0*/  IMAD.HI R0, R0, 0x66666667, RZ ;  /* 0x6666666700007827 */ /* 0x000fe200078e02ff */
[----:B------:R-:W-:-:S03]  /*12d0*/  SHF.R.U32.HI R5, RZ, 0x1f, R4 ;  /* 0x0000001fff057819 */ /* 0x000fc60000011604 */
[----:B------:R-:W-:Y:S01]  /*12e0*/  VIADD R105, R19, UR42 ;  /* 0x0000002a13697c36 */ /* 0x000fe20008000000 */
[----:B------:R-:W-:Y:S02]  /*12f0*/  SHF.R.U32.HI R3, RZ, 0x1f, R0 ;  /* 0x0000001fff037819 */ /* 0x000fe40000011600 */
[----:B------:R-:W-:Y:S01]  /*1300*/  LEA.HI.SX32 R104, R4, R5, 0x1a ;  /* 0x0000000504687211 */ /* 0x000fe200078fd2ff */
[----:B------:R-:W-:Y:S01]  /*1310*/  VIADD R6, R105, -UR4 ;  /* 0x8000000469067c36 */ /* 0x000fe20008000000 */
[----:B------:R-:W-:-:S04]  /*1320*/  LEA.HI.SX32 R3, R0, R3, 0x1a ;  /* 0x0000000300037211 */ /* 0x000fc800078fd2ff */
[----:B------:R-:W-:Y:S02]  /*1330*/  R2UR UR4, R6 ;  /* 0x00000000060472ca */ /* 0x000fe400000e0000 */
[----:B------:R-:W-:Y:S01]  /*1340*/  VIMNMX R104, R3, R104, PT ;  /* 0x0000006803687248 */ /* 0x000fe20003fe0100 */
[----:B------:R-:W-:-:S12]  /*1350*/  @!P1 BRA `(.L_x_623) ;  /* 0x0000000000489947 */ /* 0x000fd80003800000 */
[----:B------:R-:W-:-:S13]  /*1360*/  ISETP.GT.AND P0, PT, R105, -0x1, PT ;  /* 0xffffffff6900780c */ /* 0x000fda0003f04270 */
[----:B------:R-:W-:Y:S05]  /*1370*/  @P0 BRA `(.L_x_624) ;  /* 0x00000000001c0947 */ /* 0x000fea0003800000 */
[----:B------:R-:W-:Y:S02]  /*1380*/  ISETP.NE.AND P0, PT, R7, 0x1, PT ;  /* 0x000000010700780c */ /* 0x000fe40003f05270 */
[----:B------:R-:W-:-:S11]  /*1390*/  LOP3.LUT R3, RZ, R105, RZ, 0x33, !PT ;  /* 0x00000069ff037212 */ /* 0x000fd600078e33ff */
[----:B------:R-:W1:Y:S02]  /*13a0*/  @P0 LDC.64 R4, c[0x0][0x9e8] ;  /* 0x00027a00ff040b82 */ /* 0x000e640000000a00 */
[----:B-1----:R-:W-:-:S05]  /*13b0*/  @P0 IMAD.HI.U32 R0, R3, R4, RZ ;  /* 0x0000000403000227 */ /* 0x002fca00078e00ff */
[----:B------:R-:W-:-:S04]  /*13c0*/  @P0 SHF.R.U32.HI R3, RZ, R5, R0 ;  /* 0x00000005ff030219 */ /* 0x000fc80000011600 */
[----:B------:R-:W-:Y:S01]  /*13d0*/  LOP3.LUT R0, RZ, R3, RZ, 0x33, !PT ;  /* 0x00000003ff007212 */ /* 0x000fe200078e33ff */
[----:B------:R-:W-:Y:S06]  /*13e0*/  BRA `(.L_x_625) ;  /* 0x0000000000147947 */ /* 0x000fec0003800000 */
.L_x_624:
[----:B------:R-:W-:Y:S01]  /*13f0*/  ISETP.NE.AND P0, PT, R7, 0x1, PT ;  /* 0x000000010700780c */ /* 0x000fe20003f05270 */
[----:B------:R-:W-:-:S12]  /*1400*/  IMAD.MOV.U32 R0, RZ, RZ, R105 ;  /* 0x000000ffff007224 */ /* 0x000fd800078e0069 */
[----:B------:R-:W1:Y:S02]  /*1410*/  @P0 LDC.64 R4, c[0x0][0x9e8] ;  /* 0x00027a00ff040b82 */ /* 0x000e640000000a00 */
[----:B-1----:R-:W-:-:S05]  /*1420*/  @P0 IMAD.HI.U32 R4, R105, R4, RZ ;  /* 0x0000000469040227 */ /* 0x002fca00078e00ff */
[----:B------:R-:W-:-:S07]  /*1430*/  @P0 SHF.R.U32.HI R0, RZ, R5, R4 ;  /* 0x00000005ff000219 */ /* 0x000fce0000011604 */
.L_x_625:
[----:B------:R-:W-:-:S05]  /*1440*/  IMAD R0, R0, R7, RZ ;  /* 0x0000000700007224 */ /* 0x000fca00078e02ff */
[----:B------:R-:W-:-:S13]  /*1450*/  R2UR UR5, R0 ;  /* 0x00000000000572ca */ /* 0x000fda00000e0000 */
[----:B------:R-:W-:-:S04]  /*1460*/  UISETP.LT.AND UP0, UPT, UR4, UR5, UPT ;  /* 0x000000050400728c */ /* 0x000fc8000bf01270 */
[----:B------:R-:W-:-:S12]  /*1470*/  USEL UR4, UR4, UR5, !UP0 ;  /* 0x0000000504047287 */ /* 0x000fd8000c000000 */
.L_x_623:
[----:B------:R-:W-:Y:S01]  /*1480*/  UIMAD.WIDE UR4, UR4, 0x66666667, URZ ;  /* 0x66666667040478a5 */ /* 0x000fe2000f8e023f */
[----:B------:R-:W-:Y:S01]  /*1490*/  PLOP3.LUT P0, PT, PT, PT, PT, 0x80, 0x0 ;  /* 0x000000000000781c */ /* 0x000fe20003f0f070 */
[----:B------:R-:W-:Y:S01]  /*14a0*/  IMAD.MOV.U32 R0, RZ, RZ, RZ ;  /* 0x000000ffff007224 */ /* 0x000fe200078e00ff */
[----:B------:R-:W-:Y:S01]  /*14b0*/  CS2R R54, SRZ ;  /* 0x0000000000367805 */ /* 0x000fe2000001ff00 */
[----:B------:R-:W-:Y:S01]  /*14c0*/  USHF.R.U32.HI UR4, URZ, 0x1f, UR5 ;  /* 0x0000001f3f047899 */ /* 0x000fe20008011605 */
[----:B------:R-:W-:Y:S01]  /*14d0*/  IMAD.MOV.U32 R3, RZ, RZ, RZ ;  /* 0x000000ffff037224 */ /* 0x000fe200078e00ff */
[----:B------:R-:W-:Y:S02]  /*14e0*/  CS2R R6, SRZ ;  /* 0x0000000000067805 */ /* 0x000fe4000001ff00 */
[----:B------:R-:W-:Y:S01]  /*14f0*/  CS2R R52, SRZ ;  /* 0x0000000000347805 */ /* 0x000fe2000001ff00 */
[----:B------:R-:W-:Y:S01]  /*1500*/  ULEA.HI.SX32 UR4, UR5, UR4, 0x1a ;  /* 0x0000000405047291 */ /* 0x000fe2000f8fd23f */
[----:B------:R-:W-:-:S02]  /*1510*/  CS2R R8, SRZ ;  /* 0x0000000000087805 */ /* 0x000fc4000001ff00 */
[----:B------:R-:W-:Y:S02]  /*1520*/  CS2R R46, SRZ ;  /* 0x00000000002e7805 */ /* 0x000fe4000001ff00 */
[----:B------:R-:W-:Y:S01]  /*1530*/  CS2R R10, SRZ ;  /* 0x00000000000a7805 */ /* 0x000fe2000001ff00 */
[----:B------:R-:W-:Y:S01]  /*1540*/  UISETP.LT.AND UP0, UPT, URZ, UR4, UPT ;  /* 0x000000043f00728c */ /* 0x000fe2000bf01270 */
[----:B------:R-:W-:Y:S02]  /*1550*/  CS2R R44, SRZ ;  /* 0x00000000002c7805 */ /* 0x000fe4000001ff00 */
[----:B------:R-:W-:Y:S02]  /*1560*/  CS2R R12, SRZ ;  /* 0x00000000000c7805 */ /* 0x000fe4000001ff00 */
[----:B------:R-:W-:Y:S01]  /*1570*/  CS2R R38, SRZ ;  /* 0x0000000000267805 */ /* 0x000fe2000001ff00 */
[----:B------:R-:W-:Y:S01]  /*1580*/  USEL UR45, URZ, UR4, !UP0 ;  /* 0x000000043f2d7287 */ /* 0x000fe2000c000000 */
[----:B------:R-:W-:-:S02]  /*1590*/  CS2R R14, SRZ ;  /* 0x00000000000e7805 */ /* 0x000fc4000001ff00 */
[----:B------:R-:W-:Y:S02]  /*15a0*/  CS2R R36, SRZ ;  /* 0x0000000000247805 */ /* 0x000fe4000001ff00 */
[----:B------:R-:W-:Y:S02]  /*15b0*/  CS2R R20, SRZ ;  /* 0x0000000000147805 */ /* 0x000fe4000001ff00 */
[----:B------:R-:W-:Y:S02]  /*15c0*/  CS2R R30, SRZ ;  /* 0x00000000001e7805 */ /* 0x000fe4000001ff00 */
[----:B------:R-:W-:Y:S02]  /*15d0*/  CS2R R24, SRZ ;  /* 0x0000000000187805 */ /* 0x000fe4000001ff00 */
[----:B------:R-:W-:Y:S02]  /*15e0*/  ISETP.GT.AND P1, PT, R104, UR45, PT ;  /* 0x0000002d68007c0c */ /* 0x000fe4000bf24270 */
[----:B------:R-:W-:-:S02]  /*15f0*/  CS2R R28, SRZ ;  /* 0x00000000001c7805 */ /* 0x000fc4000001ff00 */
[----:B------:R-:W-:-:S09]  /*1600*/  CS2R R56, SRZ ;  /* 0x0000000000387805 */ /* 0x000fd2000001ff00 */
[----:B------:R-:W-:Y:S05]  /*1610*/  @!P1 BRA `(.L_x_626) ;  /* 0x0000011400549947 */ /* 0x000fea0003800000 */
[----:B------:R-:W1:Y:S02]  /*1620*/  S2R R4, SR_TID.X ;  /* 0x0000000000047919 */ /* 0x000e640000002100 */
[----:B-1----:R-:W-:-:S05]  /*1630*/  VIADD R0, R4, 0xffffff80 ;  /* 0xffffff8004007836 */ /* 0x002fca0000000000 */
[----:B------:R-:W-:-:S04]  /*1640*/  SHF.R.S32.HI R3, RZ, 0x1f, R0 ;  /* 0x0000001fff037819 */ /* 0x000fc80000011400 */
[----:B------:R-:W-:-:S04]  /*1650*/  LEA.HI R3, R3, R0, RZ, 0x7 ;  /* 0x0000000003037211 */ /* 0x000fc800078f38ff */
[----:B------:R-:W-:-:S06]  /*1660*/  SHF.R.S32.HI R3, RZ, 0x7, R3 ;  /* 0x00000007ff037819 */ /* 0x000fcc0000011403 */
[----:B------:R-:W1:Y:S02]  /*1670*/  SHFL.IDX PT, R3, R3, RZ, 0x1f ;  /* 0x00001fff03037589 */ /* 0x000e6400000e0000 */
[----:B-1----:R-:W-:-:S13]  /*1680*/  R2UR UR6, R3 ;  /* 0x00000000030672ca */ /* 0x002fda00000e0000 */
        /* <DEDUP_REMOVED lines=14> */
[----:B------:R1:W2:Y:S01]  /*1770*/  LDC.64 R14, c[0x4][R0] ;  /* 0x01000000000e7b82 */ /* 0x0002a20000000a00 */
[----:B------:R-:W-:Y:S01]  /*1780*/  IMAD.U32 R5, RZ, RZ, UR5 ;  /* 0x00000005ff057e24 */ /* 0x000fe2000f8e00ff */
[----:B------:R-:W-:Y:S01]  /*1790*/  ULDC.64 UR4, c[0x4][0xa0] ;  /* 0x0100280000047ab9 */ /* 0x000fe20000000a00 */
[----:B------:R-:W-:Y:S02]  /*17a0*/  IMAD.U32 R10, RZ, RZ, UR6 ;  /* 0x00000006ff0a7e24 */ /* 0x000fe4000f8e00ff */
[----:B------:R-:W-:Y:S02]  /*17b0*/  IMAD.U32 R6, RZ, RZ, UR4 ;  /* 0x00000004ff067e24 */ /* 0x000fe4000f8e00ff */
[----:B------:R-:W-:-:S02]  /*17c0*/  IMAD.U32 R7, RZ, RZ, UR5 ;  /* 0x00000005ff077e24 */ /* 0x000fc4000f8e00ff */
[----:B------:R-:W-:Y:S02]  /*17d0*/  IMAD.U32 R11, RZ, RZ, UR7 ;  /* 0x00000007ff0b7e24 */ /* 0x000fe4000f8e00ff */
[----:B------:R-:W-:Y:S02]  /*17e0*/  IMAD.MOV.U32 R8, RZ, RZ, 0x70 ;  /* 0x00000070ff087424 */ /* 0x000fe400078e00ff */
[----:B------:R-:W-:Y:S02]  /*17f0*/  IMAD.MOV.U32 R12, RZ, RZ, 0x1 ;  /* 0x00000001ff0c7424 */ /* 0x000fe400078e00ff */
[----:B-1----:R-:W-:-:S07]  /*1800*/  IMAD.MOV.U32 R13, RZ, RZ, RZ ;  /* 0x000000ffff0d7224 */ /* 0x002fce00078e00ff */
[----:B------:R-:W-:-:S07]  /*1810*/  LEPC R20, `(.L_x_627) ;  /* 0x000000001014794e */ /* 0x000fce0000000000 */
[----:B--2---:R-:W-:Y:S05]  /*1820*/  CALL.ABS.NOINC R14 ;  /* 0x000000000e007343 */ /* 0x004fea0003c00000 */
.L_x_627:
        /* <DEDUP_REMOVED lines=16> */
[----:B------:R-:W-:Y:S02]  /*1930*/  @UP0 UIMAD UR15, UR44, UR15, UR8 ;  /* 0x0000000f2c0f02a4 */ /* 0x000fe4000f8e0208 */
[----:B------:R-:W-:-:S02]  /*1940*/  @UP1 UIMAD.WIDE.U32 UR8, UR44, UR16, URZ ;  /* 0x000000102c0812a5 */ /* 0x000fc4000f8e003f */
[----:B------:R-:W-:Y:S02]  /*1950*/  @UP0 UIMAD.WIDE.U32 UR10, UR44, UR14, URZ ;  /* 0x0000000e2c0a02a5 */ /* 0x000fe4000f8e003f */
[----:B------:R-:W-:Y:S02]  /*1960*/  @UP1 UIMAD UR16, UR44, UR17, UR12 ;  /* 0x000000112c1012a4 */ /* 0x000fe4000f8e020c */
[----:B------:R-:W-:Y:S02]  /*1970*/  @UP1 USHF.R.S32.HI UR17, URZ, 0x1f, UR41 ;  /* 0x0000001f3f111899 */ /* 0x000fe40008011429 */
[----:B------:R-:W-:Y:S01]  /*1980*/  @UP0 USHF.R.S32.HI UR14, URZ, 0x1f, UR41 ;  /* 0x0000001f3f0e0899 */ /* 0x000fe20008011429 */
[----:B------:R-:W-:Y:S01]  /*1990*/  @UP1 ULDC.64 UR12, c[0x0][0x9c0] ;  /* 0x00027000000c1ab9 */ /* 0x000fe20000000a00 */
[----:B------:R-:W-:Y:S01]  /*19a0*/  @UP0 ULDC.64 UR18, c[0x0][0x9b0] ;  /* 0x00026c0000120ab9 */ /* 0x000fe20000000a00 */
[----:B------:R-:W-:Y:S02]  /*19b0*/  @UP0 UIADD3 UR11, UR11, UR15, URZ ;  /* 0x0000000f0b0b0290 */ /* 0x000fe4000fffe03f */
        /* <DEDUP_REMOVED lines=19> */
[----:B------:R-:W-:Y:S01]  /*1af0*/  ULEA.HI UR4, UR36, UR36, URZ, 0x1 ;  /* 0x0000002424047291 */ /* 0x000fe2000f8f083f */
[----:B------:R-:W-:-:S03]  /*1b00*/  IMAD.U32 R9, RZ, RZ, UR47 ;  /* 0x0000002fff097e24 */ /* 0x000fc6000f8e00ff */
[----:B------:R-:W-:Y:S02]  /*1b10*/  ULOP3.LUT UR4, UR4, 0xfffffffe, URZ, 0xc0, !UPT ;  /* 0xfffffffe04047892 */ /* 0x000fe4000f8ec03f */
[----:B------:R-:W-:Y:S02]  /*1b20*/  ISETP.NE.AND P0, PT, R9, 0x3, PT ;  /* 0x000000030900780c */ /* 0x000fe40003f05270 */
[----:B------:R-:W-:-:S06]  /*1b30*/  UIADD3 UR4, UR36, -UR4, URZ ;  /* 0x8000000424047290 */ /* 0x000fcc000fffe03f */
[----:B------:R-:W-:Y:S01]  /*1b40*/  IMAD.U32 R8, RZ, RZ, UR4 ;  /* 0x00000004ff087e24 */ /* 0x000fe2000f8e00ff */
[----:B------:R-:W-:-:S04]  /*1b50*/  ULDC UR4, c[0x0][0x9d8] ;  /* 0x0002760000047ab9 */ /* 0x000fc80000000800 */
[----:B------:R-:W-:-:S04]  /*1b60*/  SHF.L.U32 R8, R8, 0x1f, RZ ;  /* 0x0000001f08087819 */ /* 0x000fc800000006ff */
[----:B------:R-:W1:Y:S01]  /*1b70*/  SYNCS.PHASECHK.TRANS64.TRYWAIT P1, [UR40+0x13200], R8 ;  /* 0x01320008ff0075a7 */ /* 0x000e620008020168 */
[----:B--2---:R-:W-:-:S04]  /*1b80*/  FMUL.FTZ R0, R3, R0 ;  /* 0x0000000003007220 */ /* 0x004fc80000410000 */
[----:B------:R-:W-:Y:S01]  /*1b90*/  FMUL.FTZ R0, R0, UR4 ;  /* 0x0000000400007c20 */ /* 0x000fe20008410000 */
[----:B-1----:R-:W-:Y:S06]  /*1ba0*/  @!P1 BRA `(.L_x_628) ;  /* 0x0000015000089947 */ /* 0x002fec0003800000 */
.L_x_790:
[----:B------:R-:W-:Y:S05]  /*1bb0*/  @!P0 BRA `(.L_x_629) ;  /* 0x0000000000048947 */ /* 0x000fea0003800000 */
[----:B------:R-:W-:Y:S01]  /*1bc0*/  BPT.TRAP 0x1 ;  /* 0x000000040000795c */ /* 0x000fe20000300000 */
.L_x_629:
[----:B------:R-:W-:Y:S02]  /*1bd0*/  IMAD.U32 R4, RZ, RZ, UR38 ;  /* 0x00000026ff047e24 */ /* 0x000fe4000f8e00ff */
[----:B-1----:R-:W-:-:S03]  /*1be0*/  IMAD.U32 R3, RZ, RZ, UR37 ;  /* 0x00000025ff037e24 */ /* 0x002fc6000f8e00ff */
[----:B------:R-:W-:Y:S02]  /*1bf0*/  LEA R4, R4, UR40, 0x3 ;  /* 0x0000002804047c11 */ /* 0x000fe4000f8e18ff */
[----:B------:R-:W-:-:S04]  /*1c00*/  SHF.L.U32 R3, R3, 0x1f, RZ ;  /* 0x0000001f03037819 */ /* 0x000fc800000006ff */
[----:B------:R1:W2:Y:S01]  /*1c10*/  SYNCS.PHASECHK.TRANS64.TRYWAIT P1, [R4+URZ+0x13230], R3 ;  /* 0x01323003040075a7 */ /* 0x0002a2000802017f */
[----:B------:R-:W-:Y:S05]  /*1c20*/  @!P0 BRA `(.L_x_630) ;  /* 0x0000000000048947 */ /* 0x000fea0003800000 */
[----:B------:R-:W-:Y:S01]  /*1c30*/  BPT.TRAP 0x1 ;  /* 0x000000040000795c */ /* 0x000fe20000300000 */
.L_x_630:
[----:B--2---:R-:W-:Y:S05]  /*1c40*/  @P1 BRA `(.L_x_631) ;  /* 0x0000000000081947 */ /* 0x004fea0003800000 */
[----:B------:R-:W2:Y:S02]  /*1c50*/  SYNCS.PHASECHK.TRANS64.TRYWAIT P1, [R4+URZ+0x13230], R3 ;  /* 0x01323003040075a7 */ /* 0x000ea4000802017f */
[----:B--2---:R-:W-:Y:S05]  /*1c60*/  @!P1 BRA `(.L_x_632) ;  /* 0x0000014c00f09947 */ /* 0x004fea0003800000 */
.L_x_631:
[----:B------:R-:W3:Y:S01]  /*1c70*/  S2R R5, SR_TID.X ;  /* 0x0000000000057919 */ /* 0x000ee20000002100 */
[----:B------:R-:W-:Y:S01]  /*1c80*/  UIADD3 UR4, UR40, 0xe000, URZ ;  /* 0x0000e00028047890 */ /* 0x000fe2000fffe03f */
[----:B------:R-:W-:-:S03]  /*1c90*/  LOP3.LUT R2, R2, 0xfffffff7, RZ, 0xc0, !PT ;  /* 0xfffffff702027812 */ /* 0x000fc600078ec0ff */
[----:B------:R-:W-:-:S04]  /*1ca0*/  USHF.R.U32.HI UR4, URZ, 0x4, UR4 ;  /* 0x000000043f047899 */ /* 0x000fc80008011604 */
[----:B------:R-:W-:-:S06]  /*1cb0*/  ULOP3.LUT UR4, UR4, 0x3fff, URZ, 0xc0, !UPT ;  /* 0x00003fff04047892 */ /* 0x000fcc000f8ec03f */
[----:B------:R-:W-:Y:S01]  /*1cc0*/  IMAD.U32 R8, RZ, RZ, UR4 ;  /* 0x00000004ff087e24 */ /* 0x000fe2000f8e00ff */
[----:B------:R-:W-:Y:S05]  /*1cd0*/  WARPSYNC.ALL ;  /* 0x0000000000007948 */ /* 0x000fea0003800000 */
[----:B------:R-:W-:Y:S02]  /*1ce0*/  LOP3.LUT R8, R8, 0x10000, RZ, 0xfc, !PT ;  /* 0x0001000008087812 */ /* 0x000fe400078efcff */
[----:B---3--:R-:W-:-:S13]  /*1cf0*/  LOP3.LUT P1, RZ, R5, 0x7f, RZ, 0xc0, !PT ;  /* 0x0000007f05ff7812 */ /* 0x008fda000782c0ff */
[----:B------:R-:W-:Y:S02]  /*1d00*/  @P1 LOP3.LUT R2, R2, 0x8, RZ, 0xfc, !PT ;  /* 0x0000000802021812 */ /* 0x000fe400078efcff */
[----:B------:R-:W-:Y:S01]  /*1d10*/  R2UR UR12, R8 ;  /* 0x00000000080c72ca */ /* 0x000fe200000e0000 */
[----:B------:R-:W-:Y:S01]  /*1d20*/  ULOP3.LUT UR8, UR49, 0x10000, URZ, 0xfc, !UPT ;  /* 0x0001000031087892 */ /* 0x000fe2000f8efc3f */
[----:B------:R-:W-:Y:S01]  /*1d30*/  WARPGROUP.ARRIVE ;  /* 0x00000000000079c5 */ /* 0x000fe20000000000 */
[----:B------:R-:W-:Y:S01]  /*1d40*/  UMOV UR9, 0x80000020 ;  /* 0x8000002000097882 */ /* 0x000fe20000000000 */
[----:B------:R-:W-:Y:S01]  /*1d50*/  UMOV UR11, 0x80000020 ;  /* 0x80000020000b7882 */ /* 0x000fe20000000000 */
[----:B------:R-:W3:Y:S01]  /*1d60*/  LDL R111, [R1] ;  /* 0x00000000016f7983 */ /* 0x000ee20000100800 */
[----:B------:R-:W-:Y:S01]  /*1d70*/  UIADD3 UR7, UR8, 0x2, URZ ;  /* 0x0000000208077890 */ /* 0x000fe2000fffe03f */
[----:B------:R-:W4:Y:S01]  /*1d80*/  LDC R107, c[0x0][0x288] ;  /* 0x0000a200ff6b7b82 */ /* 0x000f220000000800 */
[----:B-12---:R-:W-:Y:S01]  /*1d90*/  @!P1 VIADD R4, R4, 0x13240 ;  /* 0x0001324004049836 */ /* 0x006fe20000000000 */
[----:B------:R-:W-:-:S02]  /*1da0*/  ULDC UR20, c[0x0][0x9dc] ;  /* 0x0002770000147ab9 */ /* 0x000fc40000000800 */
[----:B------:R-:W-:Y:S02]  /*1db0*/  ULOP3.LUT UR20, URZ, UR20, URZ, 0x33, !UPT ;  /* 0x000000143f147292 */ /* 0x000fe4000f8e333f */
[----:B------:R-:W-:Y:S01]  /*1dc0*/  UIMAD UR12, UR38, 0x280, UR12 ;  /* 0x00000280260c78a4 */ /* 0x000fe2000f8e020c */
[----:B------:R-:W-:Y:S01]  /*1dd0*/  @!P1 PRMT R4, RZ, 0x654, R4 ;  /* 0x00000654ff049816 */ /* 0x000fe20000000004 */
[----:B------:R-:W1:Y:S02]  /*1de0*/  LDC R109, c[0x0][0x2e0] ;  /* 0x0000b800ff6d7b82 */ /* 0x000e640000000800 */
        /* <DEDUP_REMOVED lines=44> */
[C---:B------:R-:W-:Y:S01]  /*20b0*/  FMUL.FTZ R89, R0.reuse, R93 ;  /* 0x0000005d00597220 */ /* 0x040fe20000410000 */
[----:B------:R-:W-:Y:S01]  /*20c0*/  UMOV UR7, 0x80000020 ;  /* 0x8000002000077882 */ /* 0x000fe20000000000 */
        /* <DEDUP_REMOVED lines=9> */
[----:B------:R-:W-:Y:S01]  /*2160*/  FMUL.FTZ R13, R0, R103 ;  /* 0x00000067000d7220 */ /* 0x000fe20000410000 */
[----:B------:R-:W2:Y:S08]  /*2170*/  MUFU.TANH R5, R5 ;  /* 0x0000000500057308 */ /* 0x000eb00000002400 */
[----:B------:R-:W1:Y:S08]  /*2180*/  MUFU.TANH R88, R88 ;  /* 0x0000005800587308 */ /* 0x000e700000002400 */
[----:B------:R-:W1:Y:S08]  /*2190*/  MUFU.TANH R3, R3 ;  /* 0x0000000300037308 */ /* 0x000e700000002400 */
[----:B------:R-:W1:Y:S08]  /*21a0*/  MUFU.TANH R6, R6 ;  /* 0x0000000600067308 */ /* 0x000e700000002400 */
[----:B------:R-:W1:Y:S08]  /*21b0*/  MUFU.TANH R90, R90 ;  /* 0x0000005a005a7308 */ /* 0x000e700000002400 */
[----:B------:R-:W1:Y:S01]  /*21c0*/  MUFU.TANH R89, R89 ;  /* 0x0000005900597308 */ /* 0x000e620000002400 */
        /* <DEDUP_REMOVED lines=21> */
[----:B------:R-:W1:Y:S08]  /*2320*/  MUFU.TANH R9, R9 ;  /* 0x0000000900097308 */ /* 0x000e700000002400 */
        /* <DEDUP_REMOVED lines=40> */
[----:B------:R-:W-:Y:S01]  /*25b0*/  ULDC.64 UR6, c[0x0][0x9e0] ;  /* 0x0002780000067ab9 */ /* 0x000fe20000000a00 */
[C---:B------:R-:W-:Y:S01]  /*25c0*/  FMUL.FTZ R40, R0.reuse, R42 ;  /* 0x0000002a00287220 */ /* 0x040fe20000410000 */
[----:B------:R-:W-:Y:S01]  /*25d0*/  UISETP.GE.AND UP0, UPT, UR7, 0x1, UPT ;  /* 0x000000010700788c */ /* 0x000fe2000bf06270 */
        /* <DEDUP_REMOVED lines=17> */
[C---:B------:R-:W-:Y:S01]  /*26f0*/  FMUL.FTZ R51, R0.reuse, R24 ;  /* 0x0000001800337220 */ /* 0x040fe20000410000 */
[C---:B------:R-:W-:Y:S01]  /*2700*/  FMUL.FTZ R102, R0.reuse, R25 ;  /* 0x0000001900667220 */ /* 0x040fe20000410000 */
[C---:B------:R-:W-:Y:S01]  /*2710*/  FMUL.FTZ R24, R0.reuse, R26 ;  /* 0x0000001a00187220 */ /* 0x040fe20000410000 */
[C---:B------:R-:W-:Y:S01]  /*2720*/  FMUL.FTZ R25, R0.reuse, R27 ;  /* 0x0000001b00197220 */ /* 0x040fe20000410000 */
[----:B------:R5:W-:Y:S01]  /*2730*/  @!P1 SYNCS.ARRIVE.TRANS64.RED.A1T0 RZ, [R4+URZ], RZ ;  /* 0x000000ff04ff99a7 */ /* 0x000be2000810043f */
[C---:B------:R-:W-:Y:S01]  /*2740*/  FMUL.FTZ R103, R0.reuse, R28 ;  /* 0x0000001c00677220 */ /* 0x040fe20000410000 */
[C---:B------:R-:W-:Y:S01]  /*2750*/  FMUL.FTZ R106, R0.reuse, R29 ;  /* 0x0000001d006a7220 */ /* 0x040fe20000410000 */
[C---:B------:R-:W-:Y:S01]  /*2760*/  FMUL.FTZ R27, R0.reuse, R30 ;  /* 0x0000001e001b7220 */ /* 0x040fe20000410000 */
[C---:B------:R-:W-:Y:S01]  /*2770*/  FMUL.FTZ R26, R0.reuse, R31 ;  /* 0x0000001f001a7220 */ /* 0x040fe20000410000 */
[C---:B------:R-:W-:Y:S01]  /*2780*/  FMUL.FTZ R32, R0.reuse, R32 ;  /* 0x0000002000207220 */ /* 0x040fe20000410000 */
[C---:B------:R-:W-:Y:S01]  /*2790*/  FMUL.FTZ R33, R0.reuse, R33 ;  /* 0x0000002100217220 */ /* 0x040fe20000410000 */
[----:B------:R-:W-:Y:S01]  /*27a0*/  FMUL.FTZ R28, R0, R34 ;  /* 0x00000022001c7220 */ /* 0x000fe20000410000 */
[----:B-----5:R-:W-:-:S02]  /*27b0*/  IMAD R4, R104, -0xa0, R23 ;  /* 0xffffff6068047824 */ /* 0x020fc400078e0217 */
[C---:B------:R-:W-:Y:S01]  /*27c0*/  FMUL.FTZ R29, R0.reuse, R35 ;  /* 0x00000023001d7220 */ /* 0x040fe20000410000 */
[C---:B------:R-:W-:Y:S01]  /*27d0*/  FMUL.FTZ R108, R0.reuse, R36 ;  /* 0x00000024006c7220 */ /* 0x040fe20000410000 */
[C---:B------:R-:W-:Y:S01]  /*27e0*/  FMUL.FTZ R110, R0.reuse, R37 ;  /* 0x00000025006e7220 */ /* 0x040fe20000410000 */
[C---:B------:R-:W-:Y:S01]  /*27f0*/  FMUL.FTZ R30, R0.reuse, R38 ;  /* 0x00000026001e7220 */ /* 0x040fe20000410000 */
[----:B------:R-:W-:Y:S01]  /*2800*/  FMUL.FTZ R31, R0, R39 ;  /* 0x00000027001f7220 */ /* 0x000fe20000410000 */
[----:B------:R-:W-:Y:S01]  /*2810*/  IMAD.MOV.U32 R35, RZ, RZ, -0xa0 ;  /* 0xffffff60ff237424 */ /* 0x000fe200078e00ff */
[----:B------:R-:W-:Y:S01]  /*2820*/  PLOP3.LUT P1, PT, PT, PT, UP0, 0x40, 0x0 ;  /* 0x000000000000781c */ /* 0x000fe20003f2e808 */
[----:B------:R-:W2:Y:S01]  /*2830*/  MUFU.TANH R77, R77 ;  /* 0x0000004d004d7308 */ /* 0x000ea20000002400 */
[----:B----4-:R-:W-:Y:S01]  /*2840*/  IADD3 R4, -R107, 0xa1, R4 ;  /* 0x000000a16b047810 */ /* 0x010fe20007ffe104 */
[----:B------:R-:W-:-:S04]  /*2850*/  IMAD R114, R104, R35, 0xa0 ;  /* 0x000000a068727424 */ /* 0x000fc800078e0223 */
[----:B------:R-:W-:Y:S02]  /*2860*/  IMAD R35, R17, -0x2, R4 ;  /* 0xfffffffe11237824 */ /* 0x000fe400078e0204 */
[----:B------:R-:W4:Y:S01]  /*2870*/  MUFU.TANH R78, R78 ;  /* 0x0000004e004e7308 */ /* 0x000f220000002400 */
[----:B-1----:R-:W-:Y:S02]  /*2880*/  IMAD R34, R18, R109, R114 ;  /* 0x0000006d12227224 */ /* 0x002fe400078e0272 */
[----:B---3--:R-:W-:Y:S02]  /*2890*/  VIADD R4, R111, UR42 ;  /* 0x0000002a6f047c36 */ /* 0x008fe40008000000 */
[----:B------:R-:W-:Y:S02]  /*28a0*/  IMAD R115, R17, -0x2, R34 ;  /* 0xfffffffe11737824 */ /* 0x000fe400078e0222 */
[C---:B------:R-:W-:Y:S01]  /*28b0*/  VIADD R116, R35.reuse, UR6 ;  /* 0x0000000623747c36 */ /* 0x040fe20008000000 */
[----:B------:R-:W1:Y:S01]  /*28c0*/  MUFU.TANH R72, R72 ;  /* 0x0000004800487308 */ /* 0x000e620000002400 */
[----:B------:R-:W-:-:S02]  /*28d0*/  VIADD R117, R35, UR20 ;  /* 0x0000001423757c36 */ /* 0x000fc40008000000 */
[----:B------:R-:W-:Y:S01]  /*28e0*/  IMAD R111, R17, -0x2, R114 ;  /* 0xfffffffe116f7824 */ /* 0x000fe200078e0272 */
[----:B------:R-:W-:Y:S01]  /*28f0*/  VIADDMNMX R112, R4, R116, R115, PT ;  /* 0x0000007404707246 */ /* 0x000fe20003800173 */
[----:B------:R-:W-:-:S03]  /*2900*/  IMAD.IADD R113, R117, 0x1, R4 ;  /* 0x0000000175717824 */ /* 0x000fc600078e0204 */
[----:B------:R-:W3:Y:S08]  /*2910*/  MUFU.TANH R73, R73 ;  /* 0x0000004900497308 */ /* 0x000ef00000002400 */
        /* <DEDUP_REMOVED lines=53> */
[----:B------:R-:W-:Y:S01]  /*2c70*/  IMAD R34, R18, R109, R4 ;  /* 0x0000006d12227224 */ /* 0x000fe200078e0204 */
[----:B------:R-:W-:Y:S03]  /*2c80*/  BSSY B0, `(.L_x_634) ;  /* 0x0000011000007945 */ /* 0x000fe60003800000 */
[----:B------:R-:W-:-:S05]  /*2c90*/  IMAD.IADD R34, R34, 0x1, -R107 ;  /* 0x0000000122227824 */ /* 0x000fca00078e0a6b */
[----:B------:R-:W-:-:S13]  /*2ca0*/  ISETP.GT.AND P1, PT, R34, -0x1, PT ;  /* 0xffffffff2200780c */ /* 0x000fda0003f24270 */
[----:B------:R-:W-:Y:S05]  /*2cb0*/  @P1 BRA `(.L_x_635) ;  /* 0x0000000000201947 */ /* 0x000fea0003800000 */
[----:B------:R-:W-:Y:S01]  /*2cc0*/  UISETP.NE.AND UP1, UPT, UR7, 0x1, UPT ;  /* 0x000000010700788c */ /* 0x000fe2000bf25270 */
[----:B------:R-:W-:-:S05]  /*2cd0*/  LOP3.LUT R34, RZ, R34, RZ, 0x33, !PT ;  /* 0x00000022ff227212 */ /* 0x000fca00078e33ff */
[----:B------:R-:W-:-:S05]  /*2ce0*/  PLOP3.LUT P1, PT, PT, PT, UP1, 0x80, 0x0 ;  /* 0x000000000000781c */ /* 0x000fca0003f2f018 */
[----:B------:R-:W-:-:S08]  /*2cf0*/  @UP1 ULDC.64 UR10, c[0x0][0x9e8] ;  /* 0x00027a00000a1ab9 */ /* 0x000fd00000000a00 */
[----:B------:R-:W-:-:S05]  /*2d00*/  @P1 IMAD.HI.U32 R35, R34, UR10, RZ ;  /* 0x0000000a22231c27 */ /* 0x000fca000f8e00ff */
[----:B------:R-:W-:-:S04]  /*2d10*/  @P1 SHF.R.U32.HI R34, RZ, UR11, R35 ;  /* 0x0000000bff221c19 */ /* 0x000fc80008011623 */
[----:B------:R-:W-:Y:S01]  /*2d20*/  LOP3.LUT R34, RZ, R34, RZ, 0x33, !PT ;  /* 0x00000022ff227212 */ /* 0x000fe200078e33ff */
[----:B------:R-:W-:Y:S06]  /*2d30*/  BRA `(.L_x_636) ;  /* 0x0000000000147947 */ /* 0x000fec0003800000 */
.L_x_635:
[----:B------:R-:W-:-:S06]  /*2d40*/  UISETP.NE.AND UP1, UPT, UR7, 0x1, UPT ;  /* 0x000000010700788c */ /* 0x000fcc000bf25270 */
[----:B------:R-:W-:-:S05]  /*2d50*/  PLOP3.LUT P1, PT, PT, PT, UP1, 0x80, 0x0 ;  /* 0x000000000000781c */ /* 0x000fca0003f2f018 */
[----:B------:R-:W-:-:S08]  /*2d60*/  @UP1 ULDC.64 UR10, c[0x0][0x9e8] ;  /* 0x00027a00000a1ab9 */ /* 0x000fd00000000a00 */
[----:B------:R-:W-:-:S05]  /*2d70*/  @P1 IMAD.HI.U32 R35, R34, UR10, RZ ;  /* 0x0000000a22231c27 */ /* 0x000fca000f8e00ff */
[----:B------:R-:W-:-:S07]  /*2d80*/  @P1 SHF.R.U32.HI R34, RZ, UR11, R35 ;  /* 0x0000000bff221c19 */ /* 0x000fce0008011623 */
.L_x_636:
[----:B------:R-:W-:Y:S05]  /*2d90*/  BSYNC B0 ;  /* 0x0000000000007941 */ /* 0x000fea0003800000 */
.L_x_634:
[----:B------:R-:W-:-:S05]  /*2da0*/  IMAD R34, R34, UR7, R111 ;  /* 0x0000000722227c24 */ /* 0x000fca000f8e026f */
[----:B------:R-:W-:Y:S02]  /*2db0*/  VIMNMX R113, R113, R34, !PT ;  /* 0x0000002271717248 */ /* 0x000fe40007fe0100 */
[----:B------:R-:W-:-:S07]  /*2dc0*/  VIADDMNMX R112, R34, UR7, R112, PT ;  /* 0x0000000722707c46 */ /* 0x000fce000b800170 */
.L_x_633:
[C---:B------:R-:W-:Y:S02]  /*2dd0*/  ISETP.GE.AND P5, PT, R114.reuse, 0x9, PT ;  /* 0x000000097200780c */ /* 0x040fe40003fa6270 */
[C---:B------:R-:W-:Y:S02]  /*2de0*/  ISETP.GE.AND P1, PT, R114.reuse, 0x2, PT ;  /* 0x000000027200780c */ /* 0x040fe40003f26270 */
[----:B------:R-:W-:Y:S02]  /*2df0*/  ISETP.GE.AND P4, PT, R114, 0xa, PT ;  /* 0x0000000a7200780c */ /* 0x000fe40003f86270 */
[----:B------:R-:W-:Y:S02]  /*2e00*/  ISETP.GT.AND P2, PT, R113, 0x1, !P1 ;  /* 0x000000017100780c */ /* 0x000fe40004f44270 */
[----:B------:R-:W-:Y:S02]  /*2e10*/  LOP3.LUT R16, R16, 0xfffffffd, RZ, 0xc0, !PT ;  /* 0xfffffffd10107812 */ /* 0x000fe400078ec0ff */
[----:B------:R-:W-:-:S02]  /*2e20*/  ISETP.LT.OR P3, PT, R112, 0x2, P2 ;  /* 0x000000027000780c */ /* 0x000fc40001761670 */
[C---:B------:R-:W-:Y:S02]  /*2e30*/  ISETP.GT.AND P2, PT, R113.reuse, 0x8, !P5 ;  /* 0x000000087100780c */ /* 0x040fe40006f44270 */
[----:B------:R-:W-:Y:S02]  /*2e40*/  @P5 LOP3.LUT R16, R16, 0x2, RZ, 0xfc, !PT ;  /* 0x0000000210105812 */ /* 0x000fe400078efcff */
[----:B------:R-:W-:Y:S02]  /*2e50*/  FSEL R88, R88, -INF , !P3 ;  /* 0xff80000058587808 */ /* 0x000fe40005800000 */
[----:B------:R-:W-:Y:S02]  /*2e60*/  LOP3.LUT R16, R16, 0xfffffffb, RZ, 0xc0, !PT ;  /* 0xfffffffb10107812 */ /* 0x000fe400078ec0ff */
[----:B------:R-:W-:Y:S02]  /*2e70*/  ISETP.GT.AND P3, PT, R113, 0x9, !P4 ;  /* 0x000000097100780c */ /* 0x000fe40006764270 */
[----:B------:R-:W-:-:S02]  /*2e80*/  ISETP.LT.OR P2, PT, R112, 0x9, P2 ;  /* 0x000000097000780c */ /* 0x000fc40001741670 */
[----:B------:R-:W-:Y:S02]  /*2e90*/  @P4 LOP3.LUT R16, R16, 0x4, RZ, 0xfc, !PT ;  /* 0x0000000410104812 */ /* 0x000fe400078efcff */
[----:B------:R-:W-:Y:S02]  /*2ea0*/  ISETP.LT.OR P3, PT, R112, 0xa, P3 ;  /* 0x0000000a7000780c */ /* 0x000fe40001f61670 */
[----:B------:R-:W-:Y:S02]  /*2eb0*/  FSEL R90, R90, -INF , !P2 ;  /* 0xff8000005a5a7808 */ /* 0x000fe40005000000 */
[C---:B------:R-:W-:Y:S02]  /*2ec0*/  ISETP.GE.AND P2, PT, R114.reuse, 0x11, PT ;  /* 0x000000117200780c */ /* 0x040fe40003f46270 */
[----:B------:R-:W-:Y:S02]  /*2ed0*/  ISETP.GE.AND P4, PT, R114, 0x12, PT ;  /* 0x000000127200780c */ /* 0x000fe40003f86270 */
[----:B------:R-:W-:-:S02]  /*2ee0*/  FSEL R89, R89, -INF , !P3 ;  /* 0xff80000059597808 */ /* 0x000fc40005800000 */
[----:B------:R-:W-:Y:S02]  /*2ef0*/  ISETP.GT.AND P3, PT, R113, 0x10, !P2 ;  /* 0x000000107100780c */ /* 0x000fe40005764270 */
[----:B------:R-:W-:Y:S02]  /*2f00*/  LOP3.LUT R2, R2, 0xfffffffe, RZ, 0xc0, !PT ;  /* 0xfffffffe02027812 */ /* 0x000fe400078ec0ff */
[----:B------:R-:W-:Y:S02]  /*2f10*/  ISETP.LT.OR P3, PT, R112, 0x11, P3 ;  /* 0x000000117000780c */ /* 0x000fe40001f61670 */
[----:B------:R-:W-:Y:S02]  /*2f20*/  LOP3.LUT R16, R16, 0x7fffffff, RZ, 0xc0, !PT ;  /* 0x7fffffff10107812 */ /* 0x000fe400078ec0ff */
[----:B------:R-:W-:Y:S02]  /*2f30*/  FSEL R65, R92, -INF , !P3 ;  /* 0xff8000005c417808 */ /* 0x000fe40005800000 */
[----:B------:R-:W-:-:S02]  /*2f40*/  @P4 LOP3.LUT R2, R2, 0x1, RZ, 0xfc, !PT ;  /* 0x0000000102024812 */ /* 0x000fc400078efcff */
[----:B------:R-:W-:Y:S02]  /*2f50*/  ISETP.GT.AND P3, PT, R113, 0x11, !P4 ;  /* 0x000000117100780c */ /* 0x000fe40006764270 */
[----:B------:R-:W-:Y:S02]  /*2f60*/  ISETP.GE.AND P4, PT, R114, 0x19, PT ;  /* 0x000000197200780c */ /* 0x000fe40003f86270 */
[----:B------:R-:W-:Y:S02]  /*2f70*/  ISETP.LT.OR P3, PT, R112, 0x12, P3 ;  /* 0x000000127000780c */ /* 0x000fe40001f61670 */
[----:B------:R-:W-:Y:S02]  /*2f80*/  LOP3.LUT R2, R2, 0xfffffffd, RZ, 0xc0, !PT ;  /* 0xfffffffd02027812 */ /* 0x000fe400078ec0ff */
[----:B------:R-:W-:Y:S02]  /*2f90*/  FSEL R66, R91, -INF , !P3 ;  /* 0xff8000005b427808 */ /* 0x000fe40005800000 */
[----:B------:R-:W-:-:S04]  /*2fa0*/  ISETP.GT.AND P3, PT, R113, 0x18, !P4 ;  /* 0x000000187100780c */ /* 0x000fc80006764270 */
[----:B------:R-:W-:Y:S02]  /*2fb0*/  ISETP.LT.OR P3, PT, R112, 0x19, P3 ;  /* 0x000000197000780c */ /* 0x000fe40001f61670 */
[----:B------:R-:W-:Y:S02]  /*2fc0*/  @P4 LOP3.LUT R16, R16, 0x80000000, RZ, 0xfc, !PT ;  /* 0x8000000010104812 */ /* 0x000fe400078efcff */
[----:B------:R-:W-:Y:S02]  /*2fd0*/  ISETP.GE.AND P4, PT, R114, 0x1a, PT ;  /* 0x0000001a7200780c */ /* 0x000fe40003f86270 */
[----:B------:R-:W-:Y:S02]  /*2fe0*/  LOP3.LUT R16, R16, 0xbfffffff, RZ, 0xc0, !PT ;  /* 0xbfffffff10107812 */ /* 0x000fe400078ec0ff */
[----:B------:R-:W-:Y:S02]  /*2ff0*/  FSEL R67, R94, -INF , !P3 ;  /* 0xff8000005e437808 */ /* 0x000fe40005800000 */
[----:B------:R-:W-:-:S04]  /*3000*/  ISETP.GT.AND P3, PT, R113, 0x19, !P4 ;  /* 0x000000197100780c */ /* 0x000fc80006764270 */
[----:B------:R-:W-:-:S03]  /*3010*/  ISETP.LT.OR P3, PT, R112, 0x1a, P3 ;  /* 0x0000001a7000780c */ /* 0x000fc60001f61670 */
        /* <DEDUP_REMOVED lines=45> */
[----:B-1----:R-:W-:Y:S02]  /*32f0*/  FSEL R79, R79, -INF , !P3 ;  /* 0xff8000004f4f7808 */ /* 0x002fe40005800000 */
        /* <DEDUP_REMOVED lines=112> */
[----:B------:R-:W-:Y:S02]  /*3a00*/  FSEL R51, R102, -INF , !P3 ;  /* 0xff80000066337808 */ /* 0x000fe40005800000 */
[----:B------:R-:W-:Y:S02]  /*3a10*/  LOP3.LUT R16, R16, 0xfffffff7, RZ, 0xc0, !PT ;  /* 0xfffffff710107812 */ /* 0x000fe400078ec0ff */
[----:B------:R-:W-:-:S04]  /*3a20*/  ISETP.GT.AND P3, PT, R113, 0x88, !P4 ;  /* 0x000000887100780c */ /* 0x000fc80006764270 */
[----:B------:R-:W-:-:S03]  /*3a30*/  ISETP.LT.OR P3, PT, R112, 0x89, P3 ;  /* 0x000000897000780c */ /* 0x000fc60001f61670 */
[----:B------:R-:W-:Y:S02]  /*3a40*/  @P4 LOP3.LUT R16, R16, 0x8, RZ, 0xfc, !PT ;  /* 0x0000000810104812 */ /* 0x000fe400078efcff */
[----:B------:R-:W-:Y:S02]  /*3a50*/  ISETP.GE.AND P4, PT, R114, 0x8a, PT ;  /* 0x0000008a7200780c */ /* 0x000fe40003f86270 */
[----:B------:R-:W-:Y:S02]  /*3a60*/  FSEL R50, R103, -INF , !P3 ;  /* 0xff80000067327808 */ /* 0x000fe40005800000 */
[----:B------:R-:W-:Y:S02]  /*3a70*/  ISETP.GT.AND P3, PT, R113, 0x89, !P4 ;  /* 0x000000897100780c */ /* 0x000fe40006764270 */
[----:B------:R-:W-:Y:S02]  /*3a80*/  LOP3.LUT R16, R16, 0xfffffffe, RZ, 0xc0, !PT ;  /* 0xfffffffe10107812 */ /* 0x000fe400078ec0ff */
[----:B------:R-:W-:-:S04]  /*3a90*/  ISETP.LT.OR P3, PT, R112, 0x8a, P3 ;  /* 0x0000008a7000780c */ /* 0x000fc80001f61670 */
[----:B------:R-:W-:Y:S02]  /*3aa0*/  FSEL R49, R106, -INF , !P3 ;  /* 0xff8000006a317808 */ /* 0x000fe40005800000 */
[----:B------:R-:W-:Y:S02]  /*3ab0*/  ISETP.GE.AND P3, PT, R114, 0x91, PT ;  /* 0x000000917200780c */ /* 0x000fe40003f66270 */
[----:B------:R-:W-:Y:S02]  /*3ac0*/  @P4 LOP3.LUT R2, R2, 0x2, RZ, 0xfc, !PT ;  /* 0x0000000202024812 */ /* 0x000fe400078efcff */
[----:B------:R-:W-:Y:S02]  /*3ad0*/  ISETP.GT.AND P4, PT, R113, 0x90, !P3 ;  /* 0x000000907100780c */ /* 0x000fe40005f84270 */
[----:B------:R-:W-:Y:S02]  /*3ae0*/  LOP3.LUT R2, R2, 0xfffffffb, RZ, 0xc0, !PT ;  /* 0xfffffffb02027812 */ /* 0x000fe400078ec0ff */
[----:B------:R-:W-:-:S04]  /*3af0*/  ISETP.LT.OR P4, PT, R112, 0x91, P4 ;  /* 0x000000917000780c */ /* 0x000fc80002781670 */
[----:B------:R-:W-:Y:S02]  /*3b00*/  FSEL R48, R32, -INF , !P4 ;  /* 0xff80000020307808 */ /* 0x000fe40006000000 */
[----:B------:R-:W-:-:S04]  /*3b10*/  ISETP.GE.AND P4, PT, R114, 0x92, PT ;  /* 0x000000927200780c */ /* 0x000fc80003f86270 */
[----:B------:R-:W-:-:S04]  /*3b20*/  ISETP.GT.AND P5, PT, R113, 0x91, !P4 ;  /* 0x000000917100780c */ /* 0x000fc800067a4270 */
[----:B------:R-:W-:-:S04]  /*3b30*/  ISETP.LT.OR P5, PT, R112, 0x92, P5 ;  /* 0x000000927000780c */ /* 0x000fc80002fa1670 */
[----:B------:R-:W-:Y:S02]  /*3b40*/  FSEL R39, R33, -INF , !P5 ;  /* 0xff80000021277808 */ /* 0x000fe40006800000 */
[----:B------:R-:W-:-:S04]  /*3b50*/  ISETP.GE.AND P5, PT, R114, 0x99, PT ;  /* 0x000000997200780c */ /* 0x000fc80003fa6270 */
[----:B------:R-:W-:-:S04]  /*3b60*/  ISETP.GT.AND P6, PT, R113, 0x98, !P5 ;  /* 0x000000987100780c */ /* 0x000fc80006fc4270 */
[----:B------:R-:W-:-:S04]  /*3b70*/  ISETP.LT.OR P6, PT, R112, 0x99, P6 ;  /* 0x000000997000780c */ /* 0x000fc800037c1670 */
[----:B------:R-:W-:Y:S02]  /*3b80*/  FSEL R32, R108, -INF , !P6 ;  /* 0xff8000006c207808 */ /* 0x000fe40007000000 */
[----:B------:R-:W-:-:S13]  /*3b90*/  ISETP.GE.AND P6, PT, R114, 0x1, PT ;  /* 0x000000017200780c */ /* 0x000fda0003fc6270 */
[----:B------:R-:W-:Y:S02]  /*3ba0*/  @P6 LOP3.LUT R16, R16, 0x1, RZ, 0xfc, !PT ;  /* 0x0000000110106812 */ /* 0x000fe400078efcff */
[----:B------:R-:W-:-:S04]  /*3bb0*/  ISETP.GT.AND P6, PT, R113, RZ, !P6 ;  /* 0x000000ff7100720c */ /* 0x000fc800077c4270 */
[----:B------:R-:W-:-:S04]  /*3bc0*/  ISETP.LT.OR P6, PT, R112, 0x1, P6 ;  /* 0x000000017000780c */ /* 0x000fc800037c1670 */
[----:B------:R-:W-:Y:S01]  /*3bd0*/  FSEL R97, R5, -INF , !P6 ;  /* 0xff80000005617808 */ /* 0x000fe20007000000 */
[----:B------:R-:W-:Y:S01]  /*3be0*/  VIADD R5, R4, 0x8 ;  /* 0x0000000804057836 */ /* 0x000fe20000000000 */
[----:B------:R-:W-:-:S03]  /*3bf0*/  ISETP.GE.AND P6, PT, R114, 0x9a, PT ;  /* 0x0000009a7200780c */ /* 0x000fc60003fc6270 */
[----:B------:R-:W-:Y:S01]  /*3c00*/  IMAD.IADD R92, R117, 0x1, R5 ;  /* 0x00000001755c7824 */ /* 0x000fe200078e0205 */
[----:B------:R-:W-:-:S09]  /*3c10*/  VIADDMNMX R64, R5, R116, R115, PT ;  /* 0x0000007405407246 */ /* 0x000fd20003800173 */
[----:B------:R-:W-:Y:S02]  /*3c20*/  @P6 LOP3.LUT R2, R2, 0x4, RZ, 0xfc, !PT ;  /* 0x0000000402026812 */ /* 0x000fe400078efcff */
[----:B------:R-:W-:-:S04]  /*3c30*/  ISETP.GT.AND P6, PT, R113, 0x99, !P6 ;  /* 0x000000997100780c */ /* 0x000fc800077c4270 */
[----:B------:R-:W-:-:S04]  /*3c40*/  ISETP.LT.OR P6, PT, R112, 0x9a, P6 ;  /* 0x0000009a7000780c */ /* 0x000fc800037c1670 */
[----:B------:R-:W-:Y:S02]  /*3c50*/  FSEL R33, R110, -INF , !P6 ;  /* 0xff8000006e217808 */ /* 0x000fe40007000000 */
[----:B------:R-:W-:-:S13]  /*3c60*/  PLOP3.LUT P6, PT, PT, PT, UP0, 0x40, 0x0 ;  /* 0x000000000000781c */ /* 0x000fda0003fce808 */
[----:B------:R-:W-:Y:S05]  /*3c70*/  @P6 BRA `(.L_x_637) ;  /* 0x0000000000606947 */ /* 0x000fea0003800000 */
        /* <DEDUP_REMOVED lines=9> */
[----:B------:R-:W-:Y:S01]  /*3d10*/  @P6 IMAD.HI.U32 R93, R94, UR10, RZ ;  /* 0x0000000a5e5d6c27 */ /* 0x000fe2000f8e00ff */
[----:B------:R-:W-:-:S13]  /*3d20*/  PLOP3.LUT P6, PT, PT, PT, UP1, 0x80, 0x0 ;  /* 0x000000000000781c */ /* 0x000fda0003fcf018 */
[----:B------:R-:W-:-:S04]  /*3d30*/  @P6 SHF.R.U32.HI R94, RZ, UR11, R93 ;  /* 0x0000000bff5e6c19 */ /* 0x000fc8000801165d */
[----:B------:R-:W-:Y:S01]  /*3d40*/  LOP3.LUT R94, RZ, R94, RZ, 0x33, !PT ;  /* 0x0000005eff5e7212 */ /* 0x000fe200078e33ff */
[----:B------:R-:W-:Y:S06]  /*3d50*/  BRA `(.L_x_640) ;  /* 0x0000000000187947 */ /* 0x000fec0003800000 */
.L_x_639:
[----:B------:R-:W-:-:S06]  /*3d60*/  UISETP.NE.AND UP1, UPT, UR7, 0x1, UPT ;  /* 0x000000010700788c */ /* 0x000fcc000bf25270 */
[----:B------:R-:W-:-:S05]  /*3d70*/  PLOP3.LUT P6, PT, PT, PT, UP1, 0x80, 0x0 ;  /* 0x000000000000781c */ /* 0x000fca0003fcf018 */
[----:B------:R-:W-:-:S08]  /*3d80*/  @UP1 ULDC.64 UR10, c[0x0][0x9e8] ;  /* 0x00027a00000a1ab9 */ /* 0x000fd00000000a00 */
[----:B------:R-:W-:Y:S01]  /*3d90*/  @P6 IMAD.HI.U32 R93, R94, UR10, RZ ;  /* 0x0000000a5e5d6c27 */ /* 0x000fe2000f8e00ff */
[----:B------:R-:W-:-:S13]  /*3da0*/  PLOP3.LUT P6, PT, PT, PT, UP1, 0x80, 0x0 ;  /* 0x000000000000781c */ /* 0x000fda0003fcf018 */
[----:B------:R-:W-:-:S07]  /*3db0*/  @P6 SHF.R.U32.HI R94, RZ, UR11, R93 ;  /* 0x0000000bff5e6c19 */ /* 0x000fce000801165d */
.L_x_640:
[----:B------:R-:W-:Y:S05]  /*3dc0*/  BSYNC B0 ;  /* 0x0000000000007941 */ /* 0x000fea0003800000 */
.L_x_638:
[----:B------:R-:W-:-:S05]  /*3dd0*/  IMAD R111, R94, UR7, R111 ;  /* 0x000000075e6f7c24 */ /* 0x000fca000f8e026f */
[----:B------:R-:W-:Y:S02]  /*3de0*/  VIMNMX R92, R92, R111, !PT ;  /* 0x0000006f5c5c7248 */ /* 0x000fe40007fe0100 */
[----:B------:R-:W-:-:S07]  /*3df0*/  VIADDMNMX R64, R111, UR7, R64, PT ;  /* 0x000000076f407c46 */ /* 0x000fce000b800140 */
.L_x_637:
[C---:B------:R-:W-:Y:S01]  /*3e00*/  ISETP.GT.AND P1, PT, R92.reuse, 0x1, !P1 ;  /* 0x000000015c00780c */ /* 0x040fe20004f24270 */
[----:B------:R-:W-:Y:S01]  /*3e10*/  ULDC UR21, c[0x0][0x988] ;  /* 0x0002620000157ab9 */ /* 0x000fe20000000800 */
[----:B------:R-:W-:Y:S01]  /*3e20*/  ISETP.GT.AND P2, PT, R92, 0x10, !P2 ;  /* 0x000000105c00780c */ /* 0x000fe20005744270 */
[----:B------:R-:W-:Y:S01]  /*3e30*/  IMAD.U32 R96, RZ, RZ, UR21 ;  /* 0x00000015ff607e24 */ /* 0x000fe2000f8e00ff */
[C---:B------:R-:W-:Y:S02]  /*3e40*/  ISETP.LT.OR P1, PT, R64.reuse, 0x2, P1 ;  /* 0x000000024000780c */ /* 0x040fe40000f21670 */
[----:B------:R-:W-:Y:S02]  /*3e50*/  ISETP.LT.OR P2, PT, R64, 0x11, P2 ;  /* 0x000000114000780c */ /* 0x000fe40001741670 */
[----:B------:R-:W-:Y:S02]  /*3e60*/  FSEL R6, R6, -INF , !P1 ;  /* 0xff80000006067808 */ /* 0x000fe40004800000 */
[----:B------:R-:W-:-:S02]  /*3e70*/  LOP3.LUT P1, RZ, R16, 0x2, RZ, 0xc0, !PT ;  /* 0x0000000210ff7812 */ /* 0x000fc4000782c0ff */
[----:B------:R-:W-:Y:S02]  /*3e80*/  FSEL R93, R10, -INF , !P2 ;  /* 0xff8000000a5d7808 */ /* 0x000fe40005000000 */
[----:B------:R-:W-:Y:S02]  /*3e90*/  ISETP.GT.AND P1, PT, R92, 0x8, !P1 ;  /* 0x000000085c00780c */ /* 0x000fe40004f24270 */
[----:B------:R-:W-:Y:S02]  /*3ea0*/  LOP3.LUT P2, RZ, R16, 0x4000000, RZ, 0xc0, !PT ;  /* 0x0400000010ff7812 */ /* 0x000fe4000784c0ff */
[----:B------:R-:W-:Y:S02]  /*3eb0*/  ISETP.LT.OR P1, PT, R64, 0x9, P1 ;  /* 0x000000094000780c */ /* 0x000fe40000f21670 */
[----:B------:R-:W-:Y:S02]  /*3ec0*/  LOP3.LUT P6, RZ, R16, 0x2000000, RZ, 0xc0, !PT ;  /* 0x0200000010ff7812 */ /* 0x000fe400078cc0ff */
[----:B------:R-:W-:-:S02]  /*3ed0*/  FSEL R9, R9, -INF , !P1 ;  /* 0xff80000009097808 */ /* 0x000fc40004800000 */
[----:B------:R-:W-:Y:S02]  /*3ee0*/  LOP3.LUT P1, RZ, R16, 0x4, RZ, 0xc0, !PT ;  /* 0x0000000410ff7812 */ /* 0x000fe4000782c0ff */
[C---:B------:R-:W-:Y:S02]  /*3ef0*/  ISETP.GT.AND P3, PT, R92.reuse, 0x90, !P3 ;  /* 0x000000905c00780c */ /* 0x040fe40005f64270 */
[C---:B------:R-:W-:Y:S02]  /*3f00*/  ISETP.GT.AND P1, PT, R92.reuse, 0x9, !P1 ;  /* 0x000000095c00780c */ /* 0x040fe40004f24270 */
[----:B------:R-:W-:Y:S02]  /*3f10*/  ISETP.GT.AND P4, PT, R92, 0x91, !P4 ;  /* 0x000000915c00780c */ /* 0x000fe40006784270 */
[C---:B------:R-:W-:Y:S02]  /*3f20*/  ISETP.LT.OR P1, PT, R64.reuse, 0xa, P1 ;  /* 0x0000000a4000780c */ /* 0x040fe40000f21670 */
[----:B------:R-:W-:-:S02]  /*3f30*/  ISETP.LT.OR P3, PT, R64, 0x91, P3 ;  /* 0x000000914000780c */ /* 0x000fc40001f61670 */
[----:B------:R-:W-:Y:S02]  /*3f40*/  FSEL R7, R7, -INF , !P1 ;  /* 0xff80000007077808 */ /* 0x000fe40004800000 */
[----:B------:R-:W-:Y:S02]  /*3f50*/  LOP3.LUT P1, RZ, R2, 0x1, RZ, 0xc0, !PT ;  /* 0x0000000102ff7812 */ /* 0x000fe4000782c0ff */
[C---:B------:R-:W-:Y:S02]  /*3f60*/  ISETP.GT.AND P5, PT, R92.reuse, 0x98, !P5 ;  /* 0x000000985c00780c */ /* 0x040fe40006fa4270 */
[----:B------:R-:W-:Y:S02]  /*3f70*/  ISETP.GT.AND P1, PT, R92, 0x11, !P1 ;  /* 0x000000115c00780c */ /* 0x000fe40004f24270 */
[C---:B------:R-:W-:Y:S02]  /*3f80*/  ISETP.LT.OR P4, PT, R64.reuse, 0x92, P4 ;  /* 0x000000924000780c */ /* 0x040fe40002781670 */
[----:B------:R-:W-:-:S02]  /*3f90*/  ISETP.LT.OR P1, PT, R64, 0x12, P1 ;  /* 0x000000124000780c */ /* 0x000fc40000f21670 */
[----:B------:R-:W-:Y:S02]  /*3fa0*/  FSEL R28, R28, -INF , !P3 ;  /* 0xff8000001c1c7808 */ /* 0x000fe40005800000 */
[----:B------:R-:W-:Y:S02]  /*3fb0*/  FSEL R94, R11, -INF , !P1 ;  /* 0xff8000000b5e7808 */ /* 0x000fe40004800000 */
[----:B------:R-:W-:Y:S02]  /*3fc0*/  LOP3.LUT P1, RZ, R16, 0x80000000, RZ, 0xc0, !PT ;  /* 0x8000000010ff7812 */ /* 0x000fe4000782c0ff */
[----:B------:R-:W-:Y:S02]  /*3fd0*/  FMNMX.FTZ R11, R97, R88, !PT ;  /* 0x00000058610b7209 */ /* 0x000fe40007810000 */
[----:B------:R-:W-:Y:S02]  /*3fe0*/  ISETP.GT.AND P1, PT, R92, 0x18, !P1 ;  /* 0x000000185c00780c */ /* 0x000fe40004f24270 */
[----:B------:R-:W-:-:S02]  /*3ff0*/  FMNMX.FTZ R10, R90, R11, !PT ;  /* 0x0000000b5a0a7209 */ /* 0x000fc40007810000 */
[----:B------:R-:W-:Y:S02]  /*4000*/  ISETP.LT.OR P1, PT, R64, 0x19, P1 ;  /* 0x000000194000780c */ /* 0x000fe40000f21670 */
[----:B------:R-:W-:Y:S02]  /*4010*/  FMNMX.FTZ R10, R89, R10, !PT ;  /* 0x0000000a590a7209 */ /* 0x000fe40007810000 */
[----:B------:R-:W-:Y:S02]  /*4020*/  FSEL R12, R12, -INF , !P1 ;  /* 0xff8000000c0c7808 */ /* 0x000fe40004800000 */
[----:B------:R-:W-:Y:S02]  /*4030*/  LOP3.LUT P1, RZ, R16, 0x40000000, RZ, 0xc0, !PT ;  /* 0x4000000010ff7812 */ /* 0x000fe4000782c0ff */
[----:B------:R-:W-:Y:S02]  /*4040*/  FMNMX.FTZ R11, R65, R10, !PT ;  /* 0x0000000a410b7209 */ /* 0x000fe40007810000 */
[----:B------:R-:W-:-:S02]  /*4050*/  ISETP.GT.AND P1, PT, R92, 0x19, !P1 ;  /* 0x000000195c00780c */ /* 0x000fc40004f24270 */
[----:B------:R-:W-:Y:S02]  /*4060*/  FMNMX.FTZ R10, R66, R11, !PT ;  /* 0x0000000b420a7209 */ /* 0x000fe40007810000 */
[----:B------:R-:W-:Y:S02]  /*4070*/  ISETP.LT.OR P1, PT, R64, 0x1a, P1 ;  /* 0x0000001a4000780c */ /* 0x000fe40000f21670 */
[----:B------:R-:W-:Y:S02]  /*4080*/  FMNMX.FTZ R11, R67, R10, !PT ;  /* 0x0000000a430b7209 */ /* 0x000fe40007810000 */
[----:B------:R-:W-:Y:S02]  /*4090*/  FSEL R13, R13, -INF , !P1 ;  /* 0xff8000000d0d7808 */ /* 0x000fe40004800000 */
[----:B------:R-:W-:Y:S02]  /*40a0*/  LOP3.LUT P1, RZ, R16, 0x20000000, RZ, 0xc0, !PT ;  /* 0x2000000010ff7812 */ /* 0x000fe4000782c0ff */
[----:B------:R-:W-:-:S02]  /*40b0*/  FMNMX.FTZ R10, R68, R11, !PT ;  /* 0x0000000b440a7209 */ /* 0x000fc40007810000 */
[----:B------:R-:W-:Y:S02]  /*40c0*/  ISETP.GT.AND P1, PT, R92, 0x20, !P1 ;  /* 0x000000205c00780c */ /* 0x000fe40004f24270 */
[----:B------:R-:W-:Y:S02]  /*40d0*/  FMNMX.FTZ R11, R69, R10, !PT ;  /* 0x0000000a450b7209 */ /* 0x000fe40007810000 */
[----:B------:R-:W-:Y:S02]  /*40e0*/  ISETP.LT.OR P1, PT, R64, 0x21, P1 ;  /* 0x000000214000780c */ /* 0x000fe40000f21670 */
[----:B------:R-:W-:Y:S02]  /*40f0*/  FMNMX.FTZ R10, R70, R11, !PT ;  /* 0x0000000b460a7209 */ /* 0x000fe40007810000 */
[----:B------:R-:W-:Y:S02]  /*4100*/  FSEL R14, R14, -INF , !P1 ;  /* 0xff8000000e0e7808 */ /* 0x000fe40004800000 */
[----:B------:R-:W-:-:S02]  /*4110*/  LOP3.LUT P1, RZ, R16, 0x10000000, RZ, 0xc0, !PT ;  /* 0x1000000010ff7812 */ /* 0x000fc4000782c0ff */
[----:B------:R-:W-:Y:S02]  /*4120*/  FMNMX.FTZ R11, R71, R10, !PT ;  /* 0x0000000a470b7209 */ /* 0x000fe40007810000 */
[----:B------:R-:W-:Y:S02]  /*4130*/  ISETP.GT.AND P1, PT, R92, 0x21, !P1 ;  /* 0x000000215c00780c */ /* 0x000fe40004f24270 */
[----:B------:R-:W-:Y:S02]  /*4140*/  FMNMX.FTZ R10, R76, R11, !PT ;  /* 0x0000000b4c0a7209 */ /* 0x000fe40007810000 */
[----:B------:R-:W-:Y:S02]  /*4150*/  ISETP.LT.OR P1, PT, R64, 0x22, P1 ;  /* 0x000000224000780c */ /* 0x000fe40000f21670 */
[----:B------:R-:W-:Y:S02]  /*4160*/  FMNMX.FTZ R11, R77, R10, !PT ;  /* 0x0000000a4d0b7209 */ /* 0x000fe40007810000 */
[----:B------:R-:W-:-:S02]  /*4170*/  FSEL R15, R15, -INF , !P1 ;  /* 0xff8000000f0f7808 */ /* 0x000fc40004800000 */
[----:B------:R-:W-:Y:S02]  /*4180*/  LOP3.LUT P1, RZ, R16, 0x8000000, RZ, 0xc0, !PT ;  /* 0x0800000010ff7812 */ /* 0x000fe4000782c0ff */
[----:B------:R-:W-:Y:S02]  /*4190*/  FMNMX.FTZ R10, R78, R11, !PT ;  /* 0x0000000b4e0a7209 */ /* 0x000fe40007810000 */
[----:B------:R-:W-:Y:S02]  /*41a0*/  ISETP.GT.AND P1, PT, R92, 0x28, !P1 ;  /* 0x000000285c00780c */ /* 0x000fe40004f24270 */
[----:B------:R-:W-:Y:S02]  /*41b0*/  FMNMX.FTZ R11, R79, R10, !PT ;  /* 0x0000000a4f0b7209 */ /* 0x000fe40007810000 */
[----:B------:R-:W-:Y:S02]  /*41c0*/  ISETP.LT.OR P1, PT, R64, 0x29, P1 ;  /* 0x000000294000780c */ /* 0x000fe40000f21670 */
[----:B------:R-:W-:-:S02]  /*41d0*/  FMNMX.FTZ R10, R80, R11, !PT ;  /* 0x0000000b500a7209 */ /* 0x000fc40007810000 */
[----:B------:R-:W-:Y:S02]  /*41e0*/  FSEL R20, R20, -INF , !P1 ;  /* 0xff80000014147808 */ /* 0x000fe40004800000 */
[----:B------:R-:W-:Y:S02]  /*41f0*/  ISETP.GT.AND P1, PT, R92, 0x29, !P2 ;  /* 0x000000295c00780c */ /* 0x000fe40005724270 */
[----:B------:R-:W-:Y:S02]  /*4200*/  LOP3.LUT P2, RZ, R16, 0x8000, RZ, 0xc0, !PT ;  /* 0x0000800010ff7812 */ /* 0x000fe4000784c0ff */
[----:B------:R-:W-:Y:S02]  /*4210*/  ISETP.LT.OR P1, PT, R64, 0x2a, P1 ;  /* 0x0000002a4000780c */ /* 0x000fe40000f21670 */
[----:B------:R-:W-:Y:S02]  /*4220*/  FMNMX.FTZ R11, R81, R10, !PT ;  /* 0x0000000a510b7209 */ /* 0x000fe40007810000 */
[----:B------:R-:W-:-:S02]  /*4230*/  FSEL R21, R21, -INF , !P1 ;  /* 0xff80000015157808 */ /* 0x000fc40004800000 */
[----:B------:R-:W-:Y:S02]  /*4240*/  ISETP.GT.AND P1, PT, R92, 0x30, !P6 ;  /* 0x000000305c00780c */ /* 0x000fe40007724270 */
[----:B------:R-:W-:Y:S02]  /*4250*/  FMNMX.FTZ R10, R82, R11, !PT ;  /* 0x0000000b520a7209 */ /* 0x000fe40007810000 */
[----:B------:R-:W-:Y:S02]  /*4260*/  ISETP.LT.OR P1, PT, R64, 0x31, P1 ;  /* 0x000000314000780c */ /* 0x000fe40000f21670 */
[----:B------:R-:W-:Y:S02]  /*4270*/  LOP3.LUT P6, RZ, R16, 0x4000, RZ, 0xc0, !PT ;  /* 0x0000400010ff7812 */ /* 0x000fe400078cc0ff */
        /* <DEDUP_REMOVED lines=15> */
[----:B------:R-:W-:Y:S02]  /*4370*/  LOP3.LUT P1, RZ, R16, 0x400000, RZ, 0xc0, !PT ;  /* 0x0040000010ff7812 */ /* 0x000fe4000782c0ff */
[----:B------:R-:W-:Y:S02]  /*4380*/  FMNMX.FTZ R10, R37, R10, !PT ;  /* 0x0000000a250a7209 */ /* 0x000fe40007810000 */
[----:B------:R-:W-:Y:S02]  /*4390*/  ISETP.GT.AND P1, PT, R92, 0x39, !P1 ;  /* 0x000000395c00780c */ /* 0x000fe40004f24270 */
[----:B------:R-:W-:Y:S02]  /*43a0*/  FMNMX.FTZ R10, R35, R10, !PT ;  /* 0x0000000a230a7209 */ /* 0x000fe40007810000 */
[----:B------:R-:W-:-:S02]  /*43b0*/  ISETP.LT.OR P1, PT, R64, 0x3a, P1 ;  /* 0x0000003a4000780c */ /* 0x000fc40000f21670 */
[----:B------:R-:W-:Y:S02]  /*43c0*/  FMNMX.FTZ R11, R55, R10, !PT ;  /* 0x0000000a370b7209 */ /* 0x000fe40007810000 */
        /* <DEDUP_REMOVED lines=32> */
[C---:B------:R-:W-:Y:S01]  /*45d0*/  ISETP.LT.OR P5, PT, R64.reuse, 0x99, P5 ;  /* 0x000000994000780c */ /* 0x040fe20002fa1670 */
[----:B------:R-:W1:Y:S01]  /*45e0*/  SHFL.BFLY PT, R11, R10, 0x2, 0x1f ;  /* 0x0c401f000a0b7f89 */ /* 0x000e6200000e0000 */
[----:B------:R-:W-:Y:S02]  /*45f0*/  ISETP.LT.OR P1, PT, R64, 0x51, P1 ;  /* 0x000000514000780c */ /* 0x000fe40000f21670 */
[----:B------:R-:W-:-:S02]  /*4600*/  FSEL R29, R29, -INF , !P4 ;  /* 0xff8000001d1d7808 */ /* 0x000fc40006000000 */
[----:B------:R-:W-:Y:S02]  /*4610*/  FSEL R60, R60, -INF , !P1 ;  /* 0xff8000003c3c7808 */ /* 0x000fe40004800000 */
[----:B------:R-:W-:Y:S02]  /*4620*/  LOP3.LUT P1, RZ, R16, 0x10000, RZ, 0xc0, !PT ;  /* 0x0001000010ff7812 */ /* 0x000fe4000782c0ff */
[----:B------:R-:W-:Y:S02]  /*4630*/  FSEL R30, R30, -INF , !P5 ;  /* 0xff8000001e1e7808 */ /* 0x000fe40006800000 */
[----:B------:R-:W-:Y:S02]  /*4640*/  ISETP.GT.AND P1, PT, R92, 0x51, !P1 ;  /* 0x000000515c00780c */ /* 0x000fe40004f24270 */
[----:B------:R-:W-:Y:S02]  /*4650*/  R2UR UR10, R105 ;  /* 0x00000000690a72ca */ /* 0x000fe400000e0000 */
[----:B------:R-:W-:-:S04]  /*4660*/  ISETP.LT.OR P1, PT, R64, 0x52, P1 ;  /* 0x000000524000780c */ /* 0x000fc80000f21670 */
[----:B------:R-:W-:Y:S02]  /*4670*/  FSEL R61, R61, -INF , !P1 ;  /* 0xff8000003d3d7808 */ /* 0x000fe40004800000 */
[----:B------:R-:W-:Y:S02]  /*4680*/  ISETP.GT.AND P1, PT, R92, 0x58, !P2 ;  /* 0x000000585c00780c */ /* 0x000fe40005724270 */
[----:B------:R-:W-:Y:S02]  /*4690*/  LOP3.LUT P2, RZ, R16, 0x10, RZ, 0xc0, !PT ;  /* 0x0000001010ff7812 */ /* 0x000fe4000784c0ff */
[----:B------:R-:W-:Y:S01]  /*46a0*/  ISETP.LT.OR P1, PT, R64, 0x59, P1 ;  /* 0x000000594000780c */ /* 0x000fe20000f21670 */
[----:B------:R-:W-:Y:S01]  /*46b0*/  UIADD3 UR6, UR10, UR6, URZ ;  /* 0x000000060a067290 */ /* 0x000fe2000fffe03f */
[----:B-1----:R-:W-:Y:S02]  /*46c0*/  FMNMX.FTZ R98, R10, R11, !PT ;  /* 0x0000000b0a627209 */ /* 0x002fe40007810000 */
[----:B------:R-:W-:-:S02]  /*46d0*/  FSEL R62, R62, -INF , !P1 ;  /* 0xff8000003e3e7808 */ /* 0x000fc40004800000 */
[----:B------:R-:W-:Y:S01]  /*46e0*/  ISETP.GT.AND P1, PT, R92, 0x59, !P6 ;  /* 0x000000595c00780c */ /* 0x000fe20007724270 */
[----:B------:R-:W1:Y:S01]  /*46f0*/  SHFL.BFLY PT, R11, R98, 0x1, 0x1f ;  /* 0x0c201f00620b7f89 */ /* 0x000e6200000e0000 */
[----:B------:R-:W-:Y:S02]  /*4700*/  LOP3.LUT P6, RZ, R16, 0x8, RZ, 0xc0, !PT ;  /* 0x0000000810ff7812 */ /* 0x000fe400078cc0ff */
[----:B------:R-:W-:-:S04]  /*4710*/  ISETP.LT.OR P1, PT, R64, 0x5a, P1 ;  /* 0x0000005a4000780c */ /* 0x000fc80000f21670 */
[----:B------:R-:W-:Y:S02]  /*4720*/  FSEL R63, R63, -INF , !P1 ;  /* 0xff8000003f3f7808 */ /* 0x000fe40004800000 */
[----:B------:R-:W-:-:S04]  /*4730*/  LOP3.LUT P1, RZ, R16, 0x2000, RZ, 0xc0, !PT ;  /* 0x0000200010ff7812 */ /* 0x000fc8000782c0ff */
[----:B------:R-:W-:-:S04]  /*4740*/  ISETP.GT.AND P1, PT, R92, 0x60, !P1 ;  /* 0x000000605c00780c */ /* 0x000fc80004f24270 */
[----:B------:R-:W-:-:S04]  /*4750*/  ISETP.LT.OR P1, PT, R64, 0x61, P1 ;  /* 0x000000614000780c */ /* 0x000fc80000f21670 */
[----:B------:R-:W-:Y:S02]  /*4760*/  FSEL R40, R40, -INF , !P1 ;  /* 0xff80000028287808 */ /* 0x000fe40004800000 */
[----:B------:R-:W-:Y:S02]  /*4770*/  LOP3.LUT P1, RZ, R16, 0x1000, RZ, 0xc0, !PT ;  /* 0x0000100010ff7812 */ /* 0x000fe4000782c0ff */
[----:B-1----:R-:W-:Y:S02]  /*4780*/  FMNMX.FTZ R11, R98, R11, !PT ;  /* 0x0000000b620b7209 */ /* 0x002fe40007810000 */
[----:B------:R-:W-:-:S03]  /*4790*/  ISETP.GT.AND P1, PT, R92, 0x61, !P1 ;  /* 0x000000615c00780c */ /* 0x000fc60004f24270 */
[----:B------:R-:W-:Y:S01]  /*47a0*/  FFMA.FTZ R96, R11, R96, -8 ;  /* 0xc10000000b607423 */ /* 0x000fe20000010060 */
[----:B------:R-:W-:-:S04]  /*47b0*/  ISETP.LT.OR P1, PT, R64, 0x62, P1 ;  /* 0x000000624000780c */ /* 0x000fc80000f21670 */
[----:B------:R-:W-:Y:S02]  /*47c0*/  FSEL R41, R41, -INF , !P1 ;  /* 0xff80000029297808 */ /* 0x000fe40004800000 */
[----:B------:R-:W-:-:S04]  /*47d0*/  LOP3.LUT P1, RZ, R16, 0x800, RZ, 0xc0, !PT ;  /* 0x0000080010ff7812 */ /* 0x000fc8000782c0ff */
[----:B------:R-:W-:-:S04]  /*47e0*/  ISETP.GT.AND P1, PT, R92, 0x68, !P1 ;  /* 0x000000685c00780c */ /* 0x000fc80004f24270 */
        /* <DEDUP_REMOVED lines=26> */
[----:B------:R-:W-:Y:S02]  /*4990*/  ISETP.GT.AND P1, PT, R92, 0x81, !P2 ;  /* 0x000000815c00780c */ /* 0x000fe40005724270 */
[----:B------:R-:W-:Y:S02]  /*49a0*/  LOP3.LUT P2, RZ, R2, 0x2, RZ, 0xc0, !PT ;  /* 0x0000000202ff7812 */ /* 0x000fe4000784c0ff */
[----:B------:R-:W-:-:S04]  /*49b0*/  ISETP.LT.OR P1, PT, R64, 0x82, P1 ;  /* 0x000000824000780c */ /* 0x000fc80000f21670 */
[----:B------:R-:W-:Y:S02]  /*49c0*/  FSEL R25, R25, -INF , !P1 ;  /* 0xff80000019197808 */ /* 0x000fe40004800000 */
[----:B------:R-:W-:Y:S02]  /*49d0*/  ISETP.GT.AND P1, PT, R92, 0x88, !P6 ;  /* 0x000000885c00780c */ /* 0x000fe40007724270 */
[----:B------:R-:W-:Y:S02]  /*49e0*/  LOP3.LUT P6, RZ, R16, 0x1, RZ, 0xc0, !PT ;  /* 0x0000000110ff7812 */ /* 0x000fe400078cc0ff */
[----:B------:R-:W-:-:S04]  /*49f0*/  ISETP.LT.OR P1, PT, R64, 0x89, P1 ;  /* 0x000000894000780c */ /* 0x000fc80000f21670 */
[----:B------:R-:W-:Y:S02]  /*4a00*/  FSEL R27, R27, -INF , !P1 ;  /* 0xff8000001b1b7808 */ /* 0x000fe40004800000 */
[----:B------:R-:W-:-:S04]  /*4a10*/  FSETP.NEU.FTZ.AND P1, PT, R11, -INF , PT ;  /* 0xff8000000b00780b */ /* 0x000fc80003f3d000 */
[----:B------:R-:W-:Y:S02]  /*4a20*/  FSEL R96, R96, RZ, P1 ;  /* 0x000000ff60607208 */ /* 0x000fe40000800000 */
[----:B------:R-:W-:Y:S02]  /*4a30*/  ISETP.GT.AND P1, PT, R92, RZ, !P6 ;  /* 0x000000ff5c00720c */ /* 0x000fe40007724270 */
[----:B------:R-:W-:Y:S01]  /*4a40*/  LOP3.LUT P6, RZ, R2, 0x4, RZ, 0xc0, !PT ;  /* 0x0000000402ff7812 */ /* 0x000fe200078cc0ff */
[----:B------:R-:W-:-:S01]  /*4a50*/  FFMA.FTZ R98, R91, UR21, -R96 ;  /* 0x000000155b627c23 */ /* 0x000fc20008010860 */
[----:B------:R-:W-:Y:S01]  /*4a60*/  ISETP.LT.OR P1, PT, R64, 0x1, P1 ;  /* 0x000000014000780c */ /* 0x000fe20000f21670 */
[----:B------:R-:W-:-:S01]  /*4a70*/  FFMA.FTZ R88, R88, UR21, -R96 ;  /* 0x0000001558587c23 */ /* 0x000fc20008010860 */
[--C-:B------:R-:W-:Y:S01]  /*4a80*/  FFMA.FTZ R90, R90, UR21, -R96.reuse ;  /* 0x000000155a5a7c23 */ /* 0x100fe20008010860 */
[----:B------:R-:W-:-:S01]  /*4a90*/  FFMA.FTZ R89, R89, UR21, -R96 ;  /* 0x0000001559597c23 */ /* 0x000fc20008010860 */
[----:B------:R-:W-:Y:S01]  /*4aa0*/  FSEL R95, R3, -INF , !P1 ;  /* 0xff800000035f7808 */ /* 0x000fe20004800000 */
[----:B------:R-:W-:-:S01]  /*4ab0*/  FFMA.FTZ R3, R97, UR21, -R96 ;  /* 0x0000001561037c23 */ /* 0x000fc20008010860 */
[----:B------:R-:W-:Y:S01]  /*4ac0*/  ISETP.GT.AND P1, PT, R92, 0x89, !P2 ;  /* 0x000000895c00780c */ /* 0x000fe20005724270 */
[----:B------:R-:W-:Y:S01]  /*4ad0*/  MUFU.EX2 R88, R88 ;  /* 0x0000005800587308 */ /* 0x000fe20000000800 */
[----:B------:R-:W-:Y:S01]  /*4ae0*/  FMNMX.FTZ R10, R95, R6, !PT ;  /* 0x000000065f0a7209 */ /* 0x000fe20007810000 */
[--C-:B------:R-:W-:Y:S01]  /*4af0*/  FFMA.FTZ R65, R65, UR21, -R96.reuse ;  /* 0x0000001541417c23 */ /* 0x100fe20008010860 */
[----:B------:R-:W-:Y:S01]  /*4b00*/  ISETP.LT.OR P1, PT, R64, 0x8a, P1 ;  /* 0x0000008a4000780c */ /* 0x000fe20000f21670 */
[--C-:B------:R-:W-:Y:S01]  /*4b10*/  FFMA.FTZ R66, R66, UR21, -R96.reuse ;  /* 0x0000001542427c23 */ /* 0x100fe20008010860 */
[----:B------:R-:W-:Y:S01]  /*4b20*/  FMNMX.FTZ R10, R9, R10, !PT ;  /* 0x0000000a090a7209 */ /* 0x000fe20007810000 */
[--C-:B------:R-:W-:Y:S01]  /*4b30*/  FFMA.FTZ R67, R67, UR21, -R96.reuse ;  /* 0x0000001543437c23 */ /* 0x100fe20008010860 */
[----:B------:R-:W-:Y:S01]  /*4b40*/  FSEL R26, R26, -INF , !P1 ;  /* 0xff8000001a1a7808 */ /* 0x000fe20004800000 */
[----:B------:R-:W-:Y:S01]  /*4b50*/  MUFU.EX2 R3, R3 ;  /* 0x0000000300037308 */ /* 0x000fe20000000800 */
[----:B------:R-:W-:Y:S01]  /*4b60*/  FMNMX.FTZ R10, R7, R10, !PT ;  /* 0x0000000a070a7209 */ /* 0x000fe20007810000 */
[--C-:B------:R-:W-:Y:S01]  /*4b70*/  FFMA.FTZ R68, R68, UR21, -R96.reuse ;  /* 0x0000001544447c23 */ /* 0x100fe20008010860 */
[----:B------:R-:W-:Y:S01]  /*4b80*/  ISETP.GT.AND P2, PT, R92, 0x99, !P6 ;  /* 0x000000995c00780c */ /* 0x000fe20007744270 */
[--C-:B------:R-:W-:Y:S01]  /*4b90*/  FFMA.FTZ R69, R69, UR21, -R96.reuse ;  /* 0x0000001545457c23 */ /* 0x100fe20008010860 */
[----:B------:R-:W-:Y:S01]  /*4ba0*/  FMNMX.FTZ R97, R93, R10, !PT ;  /* 0x0000000a5d617209 */ /* 0x000fe20007810000 */
[--C-:B------:R-:W-:Y:S01]  /*4bb0*/  FFMA.FTZ R70, R70, UR21, -R96.reuse ;  /* 0x0000001546467c23 */ /* 0x100fe20008010860 */
[----:B------:R-:W-:Y:S01]  /*4bc0*/  ISETP.LT.OR P2, PT, R64, 0x9a, P2 ;  /* 0x0000009a4000780c */ /* 0x000fe20001741670 */
[----:B------:R1:W-:Y:S01]  /*4bd0*/  MUFU.EX2 R92, R98 ;  /* 0x00000062005c7308 */ /* 0x0003e20000000800 */
[----:B------:R-:W-:Y:S01]  /*4be0*/  FMNMX.FTZ R97, R94, R97, !PT ;  /* 0x000000615e617209 */ /* 0x000fe20007810000 */
[--C-:B------:R-:W-:Y:S01]  /*4bf0*/  FFMA.FTZ R71, R71, UR21, -R96.reuse ;  /* 0x0000001547477c23 */ /* 0x100fe20008010860 */
[----:B------:R-:W-:Y:S01]  /*4c00*/  FSEL R31, R31, -INF , !P2 ;  /* 0xff8000001f1f7808 */ /* 0x000fe20005000000 */
[--C-:B------:R-:W-:Y:S01]  /*4c10*/  FFMA.FTZ R76, R76, UR21, -R96.reuse ;  /* 0x000000154c4c7c23 */ /* 0x100fe20008010860 */
[----:B------:R-:W-:Y:S01]  /*4c20*/  FMNMX.FTZ R10, R12, R97, !PT ;  /* 0x000000610c0a7209 */ /* 0x000fe20007810000 */
[--C-:B------:R-:W-:Y:S01]  /*4c30*/  FFMA.FTZ R77, R77, UR21, -R96.reuse ;  /* 0x000000154d4d7c23 */ /* 0x100fe20008010860 */
[----:B------:R-:W-:-:S01]  /*4c40*/  FFMA.FTZ R78, R78, UR21, -R96 ;  /* 0x000000154e4e7c23 */ /* 0x000fc20008010860 */
[----:B------:R-:W-:Y:S01]  /*4c50*/  MUFU.EX2 R90, R90 ;  /* 0x0000005a005a7308 */ /* 0x000fe20000000800 */
[----:B------:R-:W-:Y:S01]  /*4c60*/  FMNMX.FTZ R97, R13, R10, !PT ;  /* 0x0000000a0d617209 */ /* 0x000fe20007810000 */
[--C-:B-1----:R-:W-:Y:S01]  /*4c70*/  FFMA.FTZ R98, R55, UR21, -R96.reuse ;  /* 0x0000001537627c23 */ /* 0x102fe20008010860 */
[----:B------:R-:W-:-:S01]  /*4c80*/  FFMA.FTZ R55, R54, UR21, -R96 ;  /* 0x0000001536377c23 */ /* 0x000fc20008010860 */
[--C-:B------:R-:W-:Y:S01]  /*4c90*/  FFMA.FTZ R79, R79, UR21, -R96.reuse ;  /* 0x000000154f4f7c23 */ /* 0x100fe20008010860 */
[----:B------:R-:W-:Y:S01]  /*4ca0*/  FMNMX.FTZ R10, R14, R97, !PT ;  /* 0x000000610e0a7209 */ /* 0x000fe20007810000 */
[--C-:B------:R-:W-:Y:S01]  /*4cb0*/  FFMA.FTZ R80, R80, UR21, -R96.reuse ;  /* 0x0000001550507c23 */ /* 0x100fe20008010860 */
[----:B------:R-:W-:-:S01]  /*4cc0*/  FFMA.FTZ R81, R81, UR21, -R96 ;  /* 0x0000001551517c23 */ /* 0x000fc20008010860 */
[----:B------:R-:W1:Y:S01]  /*4cd0*/  MUFU.EX2 R89, R89 ;  /* 0x0000005900597308 */ /* 0x000e620000000800 */
        /* <DEDUP_REMOVED lines=25> */
[----:B------:R-:W-:Y:S01]  /*4e70*/  FFMA.FTZ R33, R33, UR21, -R96 ;  /* 0x0000001521217c23 */ /* 0x000fe20008010860 */
[----:B------:R-:W-:Y:S01]  /*4e80*/  MUFU.EX2 R65, R65 ;  /* 0x0000004100417308 */ /* 0x000fe20000000800 */
[----:B-1----:R-:W-:-:S02]  /*4e90*/  F2FP.SATFINITE.E4M3.F32.PACK_AB_MERGE_C R152, R89, R90, RZ ;  /* 0x0000005a5998723e */ /* 0x002fc400048070ff */
[----:B------:R-:W-:Y:S02]  /*4ea0*/  FMNMX.FTZ R10, R56, R97, !PT ;  /* 0x00000061380a7209 */ /* 0x000fe40007810000 */
[----:B------:R-:W-:Y:S02]  /*4eb0*/  F2FP.SATFINITE.E4M3.F32.PACK_AB_MERGE_C R152, R88, R3, R152 ;  /* 0x000000035898723e */ /* 0x000fe40004807098 */
[----:B------:R-:W-:Y:S01]  /*4ec0*/  FMNMX.FTZ R97, R57, R10, !PT ;  /* 0x0000000a39617209 */ /* 0x000fe20007810000 */
[----:B------:R-:W-:Y:S03]  /*4ed0*/  MUFU.EX2 R66, R66 ;  /* 0x0000004200427308 */ /* 0x000fe60000000800 */
[----:B------:R-:W-:-:S04]  /*4ee0*/  FMNMX.FTZ R10, R58, R97, !PT ;  /* 0x000000613a0a7209 */ /* 0x000fc80007810000 */
[----:B------:R-:W-:Y:S01]  /*4ef0*/  FMNMX.FTZ R97, R59, R10, !PT ;  /* 0x0000000a3b617209 */ /* 0x000fe20007810000 */
[----:B------:R-:W-:Y:S03]  /*4f00*/  MUFU.EX2 R67, R67 ;  /* 0x0000004300437308 */ /* 0x000fe60000000800 */
[----:B------:R-:W-:-:S04]  /*4f10*/  FMNMX.FTZ R10, R60, R97, !PT ;  /* 0x000000613c0a7209 */ /* 0x000fc80007810000 */
[----:B------:R-:W-:Y:S01]  /*4f20*/  FMNMX.FTZ R97, R61, R10, !PT ;  /* 0x0000000a3d617209 */ /* 0x000fe20007810000 */
[----:B------:R-:W1:Y:S03]  /*4f30*/  MUFU.EX2 R68, R68 ;  /* 0x0000004400447308 */ /* 0x000e660000000800 */
[----:B------:R-:W-:-:S04]  /*4f40*/  FMNMX.FTZ R10, R62, R97, !PT ;  /* 0x000000613e0a7209 */ /* 0x000fc80007810000 */
[----:B------:R-:W-:Y:S01]  /*4f50*/  FMNMX.FTZ R97, R63, R10, !PT ;  /* 0x0000000a3f617209 */ /* 0x000fe20007810000 */
[----:B------:R-:W-:Y:S03]  /*4f60*/  MUFU.EX2 R69, R69 ;  /* 0x0000004500457308 */ /* 0x000fe60000000800 */
[----:B------:R-:W-:-:S04]  /*4f70*/  FMNMX.FTZ R10, R40, R97, !PT ;  /* 0x00000061280a7209 */ /* 0x000fc80007810000 */
[----:B------:R-:W-:Y:S01]  /*4f80*/  FMNMX.FTZ R97, R41, R10, !PT ;  /* 0x0000000a29617209 */ /* 0x000fe20007810000 */
[----:B------:R-:W-:Y:S01]  /*4f90*/  MUFU.EX2 R70, R70 ;  /* 0x0000004600467308 */ /* 0x000fe20000000800 */
[----:B-1----:R-:W-:Y:S02]  /*4fa0*/  F2FP.SATFINITE.E4M3.F32.PACK_AB_MERGE_C R154, R68, R67, RZ ;  /* 0x00000043449a723e */ /* 0x002fe400048070ff */
[----:B------:R-:W-:Y:S02]  /*4fb0*/  FMNMX.FTZ R10, R42, R97, !PT ;  /* 0x000000612a0a7209 */ /* 0x000fe40007810000 */
[----:B------:R-:W-:Y:S02]  /*4fc0*/  F2FP.SATFINITE.E4M3.F32.PACK_AB_MERGE_C R154, R66, R65, R154 ;  /* 0x00000041429a723e */ /* 0x000fe4000480709a */
        /* <DEDUP_REMOVED lines=8> */
[----:B------:R-:W-:Y:S01]  /*5050*/  FMNMX.FTZ R10, R24, R97, !PT ;  /* 0x00000061180a7209 */ /* 0x000fe20007810000 */
[----:B------:R-:W-:-:S03]  /*5060*/  FFMA.FTZ R97, R35, UR21, -R96 ;  /* 0x0000001523617c23 */ /* 0x000fc60008010860 */
        /* <DEDUP_REMOVED lines=12> */
[----:B------:R-:W-:Y:S04]  /*5130*/  MUFU.EX2 R35, R98 ;  /* 0x0000006200237308 */ /* 0x000fe80000000800 */
[----:B------:R-:W2:Y:S04]  /*5140*/  SHFL.BFLY PT, R91, R10, 0x2, 0x1f ;  /* 0x0c401f000a5b7f89 */ /* 0x000ea800000e0000 */
[----:B------:R-:W-:Y:S01]  /*5150*/  MUFU.EX2 R81, R81 ;  /* 0x0000005100517308 */ /* 0x000fe20000000800 */
[----:B-1----:R-:W-:-:S04]  /*5160*/  F2FP.SATFINITE.E4M3.F32.PACK_AB_MERGE_C R150, R80, R79, RZ ;  /* 0x0000004f5096723e */ /* 0x002fc800048070ff */
[----:B------:R-:W-:-:S03]  /*5170*/  F2FP.SATFINITE.E4M3.F32.PACK_AB_MERGE_C R150, R78, R77, R150 ;  /* 0x0000004d4e96723e */ /* 0x000fc60004807096 */
[----:B------:R-:W-:Y:S08]  /*5180*/  MUFU.EX2 R82, R82 ;  /* 0x0000005200527308 */ /* 0x000ff00000000800 */
[----:B------:R-:W-:Y:S01]  /*5190*/  MUFU.EX2 R83, R83 ;  /* 0x0000005300537308 */ /* 0x000fe20000000800 */
[----:B--2---:R-:W-:-:S07]  /*51a0*/  FMNMX.FTZ R91, R10, R91, !PT ;  /* 0x0000005b0a5b7209 */ /* 0x004fce0007810000 */
[----:B------:R-:W1:Y:S01]  /*51b0*/  MUFU.EX2 R84, R84 ;  /* 0x0000005400547308 */ /* 0x000e620000000800 */
[----:B------:R-:W2:Y:S07]  /*51c0*/  SHFL.BFLY PT, R10, R91, 0x1, 0x1f ;  /* 0x0c201f005b0a7f89 */ /* 0x000eae00000e0000 */
[----:B------:R-:W-:Y:S08]  /*51d0*/  MUFU.EX2 R85, R85 ;  /* 0x0000005500557308 */ /* 0x000ff00000000800 */
[----:B------:R-:W-:Y:S01]  /*51e0*/  MUFU.EX2 R86, R86 ;  /* 0x0000005600567308 */ /* 0x000fe20000000800 */
[----:B-1----:R-:W-:-:S04]  /*51f0*/  F2FP.SATFINITE.E4M3.F32.PACK_AB_MERGE_C R144, R84, R83, RZ ;  /* 0x000000535490723e */ /* 0x002fc800048070ff */
[----:B------:R-:W-:-:S03]  /*5200*/  F2FP.SATFINITE.E4M3.F32.PACK_AB_MERGE_C R144, R82, R81, R144 ;  /* 0x000000515290723e */ /* 0x000fc60004807090 */
[----:B------:R-:W-:Y:S01]  /*5210*/  MUFU.EX2 R87, R87 ;  /* 0x0000005700577308 */ /* 0x000fe20000000800 */
[----:B--2---:R-:W-:Y:S01]  /*5220*/  FMNMX.FTZ R10, R91, R10, !PT ;  /* 0x0000000a5b0a7209 */ /* 0x004fe20007810000 */
[----:B------:R-:W-:-:S03]  /*5230*/  IMAD.U32 R91, RZ, RZ, UR21 ;  /* 0x00000015ff5b7e24 */ /* 0x000fc6000f8e00ff */
[C---:B------:R-:W-:Y:S01]  /*5240*/  FSETP.NEU.FTZ.AND P1, PT, R10.reuse, -INF , PT ;  /* 0xff8000000a00780b */ /* 0x040fe20003f3d000 */
[----:B------:R-:W-:-:S02]  /*5250*/  FFMA.FTZ R54, R10, R91, -8 ;  /* 0xc10000000a367423 */ /* 0x000fc4000001005b */
[----:B------:R-:W-:Y:S03]  /*5260*/  MUFU.EX2 R34, R34 ;  /* 0x0000002200227308 */ /* 0x000fe60000000800 */
[----:B------:R-:W-:Y:S02]  /*5270*/  FSEL R54, R54, RZ, P1 ;  /* 0x000000ff36367208 */ /* 0x000fe40000800000 */
        /* <DEDUP_REMOVED lines=13> */
[----:B------:R-:W-:Y:S01]  /*5350*/  FADD.FTZ R95, R3, R88 ;  /* 0x00000058035f7221 */ /* 0x000fe20000010000 */
[----:B------:R-:W-:-:S01]  /*5360*/  FFMA.FTZ R59, R60, UR21, -R54 ;  /* 0x000000153c3b7c23 */ /* 0x000fc20008010836 */
[----:B------:R-:W1:Y:S01]  /*5370*/  MUFU.EX2 R6, R6 ;  /* 0x0000000600067308 */ /* 0x000e620000000800 */
[----:B------:R-:W-:-:S01]  /*5380*/  FFMA.FTZ R60, R61, UR21, -R54 ;  /* 0x000000153d3c7c23 */ /* 0x000fc20008010836 */
[----:B------:R-:W-:Y:S01]  /*5390*/  FFMA.FTZ R61, R62, UR21, -R54 ;  /* 0x000000153e3d7c23 */ /* 0x000fe20008010836 */
[----:B------:R-:W-:-:S01]  /*53a0*/  FADD.FTZ R62, R90, R95 ;  /* 0x0000005f5a3e7221 */ /* 0x000fc20000010000 */
[--C-:B------:R-:W-:Y:S01]  /*53b0*/  FFMA.FTZ R94, R94, UR21, -R54.reuse ;  /* 0x000000155e5e7c23 */ /* 0x100fe20008010836 */
[----:B------:R-:W-:-:S01]  /*53c0*/  FFMA.FTZ R12, R12, UR21, -R54 ;  /* 0x000000150c0c7c23 */ /* 0x000fc20008010836 */
[----:B------:R-:W-:Y:S01]  /*53d0*/  FFMA.FTZ R13, R13, UR21, -R54 ;  /* 0x000000150d0d7c23 */ /* 0x000fe20008010836 */
[----:B------:R-:W-:-:S01]  /*53e0*/  FADD.FTZ R98, R89, R62 ;  /* 0x0000003e59627221 */ /* 0x000fc20000010000 */
[----:B------:R-:W2:Y:S01]  /*53f0*/  MUFU.EX2 R9, R9 ;  /* 0x0000000900097308 */ /* 0x000ea20000000800 */
[----:B------:R-:W-:-:S01]  /*5400*/  FFMA.FTZ R62, R63, UR21, -R54 ;  /* 0x000000153f3e7c23 */ /* 0x000fc20008010836 */
[----:B------:R-:W-:Y:S01]  /*5410*/  FFMA.FTZ R14, R14, UR21, -R54 ;  /* 0x000000150e0e7c23 */ /* 0x000fe20008010836 */
[----:B------:R-:W-:-:S01]  /*5420*/  FADD.FTZ R63, R65, R98 ;  /* 0x00000062413f7221 */ /* 0x000fc20000010000 */
[--C-:B------:R-:W-:Y:S01]  /*5430*/  FFMA.FTZ R15, R15, UR21, -R54.reuse ;  /* 0x000000150f0f7c23 */ /* 0x100fe20008010836 */
[----:B------:R-:W-:-:S01]  /*5440*/  FFMA.FTZ R20, R20, UR21, -R54 ;  /* 0x0000001514147c23 */ /* 0x000fc20008010836 */
[----:B------:R-:W-:Y:S01]  /*5450*/  FFMA.FTZ R56, R56, UR21, -R54 ;  /* 0x0000001538387c23 */ /* 0x000fe20008010836 */
[----:B------:R-:W-:-:S01]  /*5460*/  FADD.FTZ R100, R66, R63 ;  /* 0x0000003f42647221 */ /* 0x000fc20000010000 */
[----:B------:R-:W3:Y:S01]  /*5470*/  MUFU.EX2 R96, R96 ;  /* 0x0000006000607308 */ /* 0x000ee20000000800 */
[----:B-1----:R-:W-:-:S01]  /*5480*/  FADD.FTZ R98, R91, R6 ;  /* 0x000000065b627221 */ /* 0x002fc20000010000 */
[----:B------:R-:W-:Y:S01]  /*5490*/  FFMA.FTZ R57, R57, UR21, -R54 ;  /* 0x0000001539397c23 */ /* 0x000fe20008010836 */
[----:B------:R-:W-:-:S01]  /*54a0*/  FADD.FTZ R95, R67, R100 ;  /* 0x00000064435f7221 */ /* 0x000fc20000010000 */
[--C-:B------:R-:W-:Y:S01]  /*54b0*/  FFMA.FTZ R58, R58, UR21, -R54.reuse ;  /* 0x000000153a3a7c23 */ /* 0x100fe20008010836 */
[----:B------:R-:W-:-:S01]  /*54c0*/  FFMA.FTZ R3, R44, UR21, -R54 ;  /* 0x000000152c037c23 */ /* 0x000fc20008010836 */
[----:B------:R-:W-:Y:S01]  /*54d0*/  FFMA.FTZ R44, R45, UR21, -R54 ;  /* 0x000000152d2c7c23 */ /* 0x000fe20008010836 */
[----:B------:R-:W-:-:S01]  /*54e0*/  FADD.FTZ R100, R68, R95 ;  /* 0x0000005f44647221 */ /* 0x000fc20000010000 */
[----:B------:R-:W1:Y:S01]  /*54f0*/  MUFU.EX2 R7, R7 ;  /* 0x0000000700077308 */ /* 0x000e620000000800 */
[----:B--2---:R-:W-:-:S01]  /*5500*/  FADD.FTZ R63, R9, R98 ;  /* 0x00000062093f7221 */ /* 0x004fc20000010000 */
[----:B------:R-:W-:Y:S01]  /*5510*/  FFMA.FTZ R40, R40, UR21, -R54 ;  /* 0x0000001528287c23 */ /* 0x000fe20008010836 */
[----:B------:R-:W-:-:S01]  /*5520*/  FADD.FTZ R95, R69, R100 ;  /* 0x00000064455f7221 */ /* 0x000fc20000010000 */
[--C-:B------:R-:W-:Y:S01]  /*5530*/  FFMA.FTZ R41, R41, UR21, -R54.reuse ;  /* 0x0000001529297c23 */ /* 0x100fe20008010836 */
[----:B------:R-:W-:Y:S01]  /*5540*/  F2FP.SATFINITE.E4M3.F32.PACK_AB_MERGE_C R146, R92, R87, RZ ;  /* 0x000000575c92723e */ /* 0x000fe200048070ff */
[----:B------:R-:W-:Y:S01]  /*5550*/  FFMA.FTZ R42, R42, UR21, -R54 ;  /* 0x000000152a2a7c23 */ /* 0x000fe20008010836 */
[----:B------:R-:W-:-:S01]  /*5560*/  FADD.FTZ R100, R70, R95 ;  /* 0x0000005f46647221 */ /* 0x000fc20000010000 */
[----:B------:R-:W2:Y:S01]  /*5570*/  MUFU.EX2 R94, R94 ;  /* 0x0000005e005e7308 */ /* 0x000ea20000000800 */
[----:B---3--:R-:W-:-:S01]  /*5580*/  FADD.FTZ R98, R96, R63 ;  /* 0x0000003f60627221 */ /* 0x008fc20000010000 */
[----:B------:R-:W-:Y:S01]  /*5590*/  F2FP.SATFINITE.E4M3.F32.PACK_AB_MERGE_C R140, R34, R35, RZ ;  /* 0x00000023228c723e */ /* 0x000fe200048070ff */
        /* <DEDUP_REMOVED lines=15> */
[--C-:B------:R-:W-:Y:S01]  /*5690*/  FFMA.FTZ R28, R28, UR21, -R54.reuse ;  /* 0x000000151c1c7c23 */ /* 0x100fe20008010836 */
[----:B------:R-:W-:-:S01]  /*56a0*/  FFMA.FTZ R29, R29, UR21, -R54 ;  /* 0x000000151d1d7c23 */ /* 0x000fc20008010836 */
[--C-:B------:R-:W-:Y:S01]  /*56b0*/  FFMA.FTZ R30, R30, UR21, -R54.reuse ;  /* 0x000000151e1e7c23 */ /* 0x100fe20008010836 */
[----:B------:R-:W-:-:S01]  /*56c0*/  FFMA.FTZ R31, R31, UR21, -R54 ;  /* 0x000000151f1f7c23 */ /* 0x000fc20008010836 */
[----:B------:R-:W-:-:S02]  /*56d0*/  F2FP.SATFINITE.E4M3.F32.PACK_AB_MERGE_C R96, R96, R9, RZ ;  /* 0x000000096060723e */ /* 0x000fc400048070ff */
[----:B------:R-:W2:Y:S01]  /*56e0*/  MUFU.EX2 R14, R14 ;  /* 0x0000000e000e7308 */ /* 0x000ea20000000800 */
[----:B---3--:R-:W-:-:S01]  /*56f0*/  FADD.FTZ R98, R12, R63 ;  /* 0x0000003f0c627221 */ /* 0x008fc20000010000 */
[----:B------:R-:W-:Y:S02]  /*5700*/  F2FP.SATFINITE.E4M3.F32.PACK_AB_MERGE_C R153, R6, R91, R96 ;  /* 0x0000005b0699723e */ /* 0x000fe40004807060 */
[----:B------:R-:W-:-:S04]  /*5710*/  F2FP.SATFINITE.E4M3.F32.PACK_AB_MERGE_C R146, R86, R85, R146 ;  /* 0x000000555692723e */ /* 0x000fc80004807092 */
[----:B------:R-:W3:Y:S01]  /*5720*/  MUFU.EX2 R15, R15 ;  /* 0x0000000f000f7308 */ /* 0x000ee20000000800 */
[----:B-1----:R-:W-:-:S01]  /*5730*/  FADD.FTZ R63, R13, R98 ;  /* 0x000000620d3f7221 */ /* 0x002fc20000010000 */
[----:B------:R-:W-:-:S04]  /*5740*/  F2FP.SATFINITE.E4M3.F32.PACK_AB_MERGE_C R13, R13, R12, RZ ;  /* 0x0000000c0d0d723e */ /* 0x000fc800048070ff */
[----:B------:R-:W-:Y:S02]  /*5750*/  F2FP.SATFINITE.E4M3.F32.PACK_AB_MERGE_C R155, R94, R7, R13 ;  /* 0x000000075e9b723e */ /* 0x000fe4000480700d */
[----:B------:R-:W1:Y:S01]  /*5760*/  MUFU.EX2 R20, R20 ;  /* 0x0000001400147308 */ /* 0x000e620000000800 */
[----:B--2---:R-:W-:-:S07]  /*5770*/  FADD.FTZ R68, R14, R63 ;  /* 0x0000003f0e447221 */ /* 0x004fce0000010000 */
[----:B------:R-:W2:Y:S01]  /*5780*/  MUFU.EX2 R93, R93 ;  /* 0x0000005d005d7308 */ /* 0x000ea20000000800 */
[----:B---3--:R-:W-:-:S07]  /*5790*/  FADD.FTZ R63, R15, R68 ;  /* 0x000000440f3f7221 */ /* 0x008fce0000010000 */
[----:B------:R-:W3:Y:S01]  /*57a0*/  MUFU.EX2 R21, R21 ;  /* 0x0000001500157308 */ /* 0x000ee20000000800 */
[----:B-1----:R-:W-:-:S01]  /*57b0*/  FADD.FTZ R68, R20, R63 ;  /* 0x0000003f14447221 */ /* 0x002fc20000010000 */
[----:B------:R-:W-:-:S04]  /*57c0*/  FADD.FTZ R63, R79, R76 ;  /* 0x0000004c4f3f7221 */ /* 0x000fc80000010000 */
[----:B------:R-:W-:Y:S02]  /*57d0*/  FADD.FTZ R80, R80, R63 ;  /* 0x0000003f50507221 */ /* 0x000fe40000010000 */
[----:B------:R-:W1:Y:S01]  /*57e0*/  MUFU.EX2 R72, R72 ;  /* 0x0000004800487308 */ /* 0x000e620000000800 */
[----:B--2---:R-:W-:-:S01]  /*57f0*/  FADD.FTZ R68, R93, R68 ;  /* 0x000000445d447221 */ /* 0x004fc20000010000 */
[----:B------:R-:W-:Y:S01]  /*5800*/  FADD.FTZ R45, R81, R80 ;  /* 0x00000050512d7221 */ /* 0x000fe20000010000 */
[----:B------:R-:W-:-:S04]  /*5810*/  F2FP.SATFINITE.E4M3.F32.PACK_AB_MERGE_C R20, R93, R20, RZ ;  /* 0x000000145d14723e */ /* 0x000fc800048070ff */
[----:B------:R-:W-:Y:S01]  /*5820*/  F2FP.SATFINITE.E4M3.F32.PACK_AB_MERGE_C R149, R15, R14, R20 ;  /* 0x0000000e0f95723e */ /* 0x000fe20004807014 */
[----:B------:R-:W2:Y:S01]  /*5830*/  MUFU.EX2 R73, R73 ;  /* 0x0000004900497308 */ /* 0x000ea20000000800 */
[----:B---3--:R-:W-:-:S01]  /*5840*/  FADD.FTZ R63, R21, R68 ;  /* 0x00000044153f7221 */ /* 0x008fc20000010000 */
[----:B------:R-:W-:-:S06]  /*5850*/  FADD.FTZ R68, R82, R45 ;  /* 0x0000002d52447221 */ /* 0x000fcc0000010000 */
[----:B------:R-:W3:Y:S01]  /*5860*/  MUFU.EX2 R74, R74 ;  /* 0x0000004a004a7308 */ /* 0x000ee20000000800 */
[----:B-1----:R-:W-:-:S01]  /*5870*/  FADD.FTZ R66, R72, R63 ;  /* 0x0000003f48427221 */ /* 0x002fc20000010000 */
[----:B------:R-:W-:-:S04]  /*5880*/  FADD.FTZ R63, R83, R68 ;  /* 0x00000044533f7221 */ /* 0x000fc80000010000 */
[----:B------:R-:W-:Y:S02]  /*5890*/  FADD.FTZ R84, R84, R63 ;  /* 0x0000003f54547221 */ /* 0x000fe40000010000 */
[----:B------:R-:W1:Y:S01]  /*58a0*/  MUFU.EX2 R56, R56 ;  /* 0x0000003800387308 */ /* 0x000e620000000800 */
[----:B--2---:R-:W-:-:S01]  /*58b0*/  FADD.FTZ R45, R73, R66 ;  /* 0x00000042492d7221 */ /* 0x004fc20000010000 */
[----:B------:R-:W-:-:S04]  /*58c0*/  FADD.FTZ R63, R85, R84 ;  /* 0x00000054553f7221 */ /* 0x000fc80000010000 */
[----:B------:R-:W-:Y:S02]  /*58d0*/  FADD.FTZ R68, R86, R63 ;  /* 0x0000003f56447221 */ /* 0x000fe40000010000 */
[----:B------:R-:W2:Y:S01]  /*58e0*/  MUFU.EX2 R57, R57 ;  /* 0x0000003900397308 */ /* 0x000ea20000000800 */
[----:B---3--:R-:W-:-:S01]  /*58f0*/  FADD.FTZ R45, R74, R45 ;  /* 0x0000002d4a2d7221 */ /* 0x008fc20000010000 */
[----:B------:R-:W-:Y:S01]  /*5900*/  FADD.FTZ R87, R87, R68 ;  /* 0x0000004457577221 */ /* 0x000fe20000010000 */
[----:B------:R-:W-:-:S03]  /*5910*/  F2FP.SATFINITE.E4M3.F32.PACK_AB_MERGE_C R73, R74, R73, RZ ;  /* 0x000000494a49723e */ /* 0x000fc600048070ff */
[----:B------:R-:W-:Y:S01]  /*5920*/  FADD.FTZ R92, R92, R87 ;  /* 0x000000575c5c7221 */ /* 0x000fe20000010000 */
[----:B------:R-:W-:Y:S01]  /*5930*/  F2FP.SATFINITE.E4M3.F32.PACK_AB_MERGE_C R151, R72, R21, R73 ;  /* 0x000000154897723e */ /* 0x000fe20004807049 */
        /* <DEDUP_REMOVED lines=15> */
[----:B-1----:R-:W-:-:S07]  /*5a30*/  FADD.FTZ R63, R37, R92 ;  /* 0x0000005c253f7221 */ /* 0x002fce0000010000 */
[----:B------:R-:W1:Y:S01]  /*5a40*/  MUFU.EX2 R62, R62 ;  /* 0x0000003e003e7308 */ /* 0x000e620000000800 */
[C---:B--2---:R-:W-:Y:S01]  /*5a50*/  F2FP.SATFINITE.E4M3.F32.PACK_AB_MERGE_C R140, R64.reuse, R37, R140 ;  /* 0x00000025408c723e */ /* 0x044fe2000480708c */
[----:B------:R-:W-:-:S04]  /*5a60*/  FADD.FTZ R64, R64, R63 ;  /* 0x0000003f40407221 */ /* 0x000fc80000010000 */
[----:B------:R-:W-:Y:S02]  /*5a70*/  FADD.FTZ R35, R35, R64 ;  /* 0x0000004023237221 */ /* 0x000fe40000010000 */
[----:B------:R-:W2:Y:S01]  /*5a80*/  MUFU.EX2 R40, R40 ;  /* 0x0000002800287308 */ /* 0x000ea20000000800 */
[----:B---3--:R-:W-:-:S01]  /*5a90*/  FADD.FTZ R37, R61, R66 ;  /* 0x000000423d257221 */ /* 0x008fc20000010000 */
[----:B------:R-:W-:-:S06]  /*5aa0*/  FADD.FTZ R35, R34, R35 ;  /* 0x0000002322237221 */ /* 0x000fcc0000010000 */
[----:B------:R-:W3:Y:S01]  /*5ab0*/  MUFU.EX2 R41, R41 ;  /* 0x0000002900297308 */ /* 0x000ee20000000800 */
[----:B-1----:R-:W-:-:S01]  /*5ac0*/  FADD.FTZ R37, R62, R37 ;  /* 0x000000253e257221 */ /* 0x002fc20000010000 */
[----:B------:R-:W-:-:S04]  /*5ad0*/  F2FP.SATFINITE.E4M3.F32.PACK_AB_MERGE_C R61, R62, R61, RZ ;  /* 0x0000003d3e3d723e */ /* 0x000fc800048070ff */
[----:B------:R-:W-:Y:S02]  /*5ae0*/  F2FP.SATFINITE.E4M3.F32.PACK_AB_MERGE_C R147, R60, R59, R61 ;  /* 0x0000003b3c93723e */ /* 0x000fe4000480703d */
[----:B------:R-:W1:Y:S01]  /*5af0*/  MUFU.EX2 R42, R42 ;  /* 0x0000002a002a7308 */ /* 0x000e620000000800 */
[----:B--2---:R-:W-:-:S07]  /*5b00*/  FADD.FTZ R54, R40, R37 ;  /* 0x0000002528367221 */ /* 0x004fce0000010000 */
[----:B------:R-:W-:Y:S01]  /*5b10*/  MUFU.EX2 R53, R53 ;  /* 0x0000003500357308 */ /* 0x000fe20000000800 */
[----:B---3--:R-:W-:-:S07]  /*5b20*/  FADD.FTZ R9, R41, R54 ;  /* 0x0000003629097221 */ /* 0x008fce0000010000 */
[----:B------:R-:W2:Y:S01]  /*5b30*/  MUFU.EX2 R52, R52 ;  /* 0x0000003400347308 */ /* 0x000ea20000000800 */
[----:B-1----:R-:W-:-:S07]  /*5b40*/  FADD.FTZ R12, R42, R9 ;  /* 0x000000092a0c7221 */ /* 0x002fce0000010000 */
[----:B------:R-:W1:Y:S08]  /*5b50*/  MUFU.EX2 R43, R43 ;  /* 0x0000002b002b7308 */ /* 0x000e700000000800 */
[----:B------:R-:W-:Y:S01]  /*5b60*/  MUFU.EX2 R38, R38 ;  /* 0x0000002600267308 */ /* 0x000fe20000000800 */
[----:B--2---:R-:W-:-:S07]  /*5b70*/  F2FP.SATFINITE.E4M3.F32.PACK_AB_MERGE_C R37, R52, R53, RZ ;  /* 0x000000353425723e */ /* 0x004fce00048070ff */
[----:B------:R-:W2:Y:S01]  /*5b80*/  MUFU.EX2 R55, R55 ;  /* 0x0000003700377308 */ /* 0x000ea20000000800 */
[----:B-1----:R-:W-:-:S01]  /*5b90*/  FADD.FTZ R12, R43, R12 ;  /* 0x0000000c2b0c7221 */ /* 0x002fc20000010000 */
[----:B------:R-:W-:-:S04]  /*5ba0*/  F2FP.SATFINITE.E4M3.F32.PACK_AB_MERGE_C R42, R43, R42, RZ ;  /* 0x0000002a2b2a723e */ /* 0x000fc800048070ff */
[----:B------:R-:W-:Y:S02]  /*5bb0*/  F2FP.SATFINITE.E4M3.F32.PACK_AB_MERGE_C R141, R41, R40, R42 ;  /* 0x00000028298d723e */ /* 0x000fe4000480702a */
[----:B------:R-:W1:Y:S08]  /*5bc0*/  MUFU.EX2 R3, R3 ;  /* 0x0000000300037308 */ /* 0x000e700000000800 */
[----:B------:R-:W3:Y:S01]  /*5bd0*/  MUFU.EX2 R44, R44 ;  /* 0x0000002c002c7308 */ /* 0x000ee20000000800 */
[----:B--2---:R-:W-:Y:S01]  /*5be0*/  F2FP.SATFINITE.E4M3.F32.PACK_AB_MERGE_C R142, R55, R38, R37 ;  /* 0x00000026378e723e */ /* 0x004fe20004807025 */
[----:B------:R-:W-:-:S04]  /*5bf0*/  FADD.FTZ R38, R38, R35 ;  /* 0x0000002326267221 */ /* 0x000fc80000010000 */
[----:B------:R-:W-:Y:S02]  /*5c00*/  FADD.FTZ R38, R55, R38 ;  /* 0x0000002637267221 */ /* 0x000fe40000010000 */
[----:B------:R-:W2:Y:S01]  /*5c10*/  MUFU.EX2 R46, R46 ;  /* 0x0000002e002e7308 */ /* 0x000ea20000000800 */
[----:B-1----:R-:W-:-:S01]  /*5c20*/  FADD.FTZ R9, R3, R12 ;  /* 0x0000000c03097221 */ /* 0x002fc20000010000 */
[----:B------:R-:W-:-:S04]  /*5c30*/  FADD.FTZ R53, R53, R38 ;  /* 0x0000002635357221 */ /* 0x000fc80000010000 */
[----:B------:R-:W-:Y:S02]  /*5c40*/  FADD.FTZ R53, R52, R53 ;  /* 0x0000003534357221 */ /* 0x000fe40000010000 */
[----:B------:R-:W-:Y:S01]  /*5c50*/  MUFU.EX2 R50, R50 ;  /* 0x0000003200327308 */ /* 0x000fe20000000800 */
[----:B---3--:R-:W-:-:S07]  /*5c60*/  FADD.FTZ R9, R44, R9 ;  /* 0x000000092c097221 */ /* 0x008fce0000010000 */
[----:B------:R-:W1:Y:S01]  /*5c70*/  MUFU.EX2 R49, R49 ;  /* 0x0000003100317308 */ /* 0x000e620000000800 */
[----:B--2---:R-:W-:-:S07]  /*5c80*/  FADD.FTZ R12, R46, R9 ;  /* 0x000000092e0c7221 */ /* 0x004fce0000010000 */
[----:B------:R-:W2:Y:S08]  /*5c90*/  MUFU.EX2 R47, R47 ;  /* 0x0000002f002f7308 */ /* 0x000eb00000000800 */
[----:B------:R-:W-:Y:S01]  /*5ca0*/  MUFU.EX2 R36, R36 ;  /* 0x0000002400247308 */ /* 0x000fe20000000800 */
[----:B-1----:R-:W-:-:S07]  /*5cb0*/  F2FP.SATFINITE.E4M3.F32.PACK_AB_MERGE_C R34, R49, R50, RZ ;  /* 0x000000323122723e */ /* 0x002fce00048070ff */
[----:B------:R-:W1:Y:S01]  /*5cc0*/  MUFU.EX2 R51, R51 ;  /* 0x0000003300337308 */ /* 0x000e620000000800 */
[C---:B--2---:R-:W-:Y:S01]  /*5cd0*/  F2FP.SATFINITE.E4M3.F32.PACK_AB_MERGE_C R46, R47.reuse, R46, RZ ;  /* 0x0000002e2f2e723e */ /* 0x044fe200048070ff */
[----:B------:R-:W-:-:S03]  /*5ce0*/  FADD.FTZ R47, R47, R12 ;  /* 0x0000000c2f2f7221 */ /* 0x000fc60000010000 */
[----:B------:R-:W-:-:S03]  /*5cf0*/  F2FP.SATFINITE.E4M3.F32.PACK_AB_MERGE_C R143, R44, R3, R46 ;  /* 0x000000032c8f723e */ /* 0x000fc6000480702e */
[----:B------:R-:W2:Y:S08]  /*5d00*/  MUFU.EX2 R24, R24 ;  /* 0x0000001800187308 */ /* 0x000eb00000000800 */
[----:B------:R-:W3:Y:S01]  /*5d10*/  MUFU.EX2 R25, R25 ;  /* 0x0000001900197308 */ /* 0x000ee20000000800 */
[----:B-1----:R-:W-:Y:S01]  /*5d20*/  F2FP.SATFINITE.E4M3.F32.PACK_AB_MERGE_C R136, R51, R36, R34 ;  /* 0x000000243388723e */ /* 0x002fe20004807022 */
[----:B------:R-:W-:-:S04]  /*5d30*/  FADD.FTZ R36, R36, R53 ;  /* 0x0000003524247221 */ /* 0x000fc80000010000 */
[----:B------:R-:W-:Y:S02]  /*5d40*/  FADD.FTZ R51, R51, R36 ;  /* 0x0000002433337221 */ /* 0x000fe40000010000 */
[----:B------:R-:W1:Y:S01]  /*5d50*/  MUFU.EX2 R27, R27 ;  /* 0x0000001b001b7308 */ /* 0x000e620000000800 */
[----:B--2---:R-:W-:-:S01]  /*5d60*/  FADD.FTZ R6, R24, R47 ;  /* 0x0000002f18067221 */ /* 0x004fc20000010000 */
[----:B------:R-:W-:-:S04]  /*5d70*/  FADD.FTZ R50, R50, R51 ;  /* 0x0000003332327221 */ /* 0x000fc80000010000 */
[----:B------:R-:W-:Y:S02]  /*5d80*/  FADD.FTZ R49, R49, R50 ;  /* 0x0000003231317221 */ /* 0x000fe40000010000 */
        /* <DEDUP_REMOVED lines=18> */
[----:B------:R-:W-:-:S06]  /*5eb0*/  FADD.FTZ R32, R32, R39 ;  /* 0x0000002720207221 */ /* 0x000fcc0000010000 */
[----:B------:R-:W1:Y:S01]  /*5ec0*/  MUFU.EX2 R31, R31 ;  /* 0x0000001f001f7308 */ /* 0x000e620000000800 */
[----:B---3--:R-:W-:-:S04]  /*5ed0*/  FADD.FTZ R7, R29, R6 ;  /* 0x000000061d077221 */ /* 0x008fc80000010000 */
[----:B--2---:R-:W-:Y:S01]  /*5ee0*/  FADD.FTZ R6, R30, R7 ;  /* 0x000000071e067221 */ /* 0x004fe20000010000 */
[----:B------:R-:W-:-:S01]  /*5ef0*/  FADD.FTZ R7, R33, R32 ;  /* 0x0000002021077221 */ /* 0x000fc20000010000 */
[C---:B-1----:R-:W-:Y:S02]  /*5f00*/  F2FP.SATFINITE.E4M3.F32.PACK_AB_MERGE_C R3, R31.reuse, R30, RZ ;  /* 0x0000001e1f03723e */ /* 0x042fe400048070ff */
[----:B------:R-:W-:-:S02]  /*5f10*/  FADD.FTZ R6, R31, R6 ;  /* 0x000000061f067221 */ /* 0x000fc40000010000 */
[----:B------:R-:W-:Y:S01]  /*5f20*/  F2FP.SATFINITE.E4M3.F32.PACK_AB_MERGE_C R139, R29, R28, R3 ;  /* 0x0000001c1d8b723e */ /* 0x000fe20004807003 */
[----:B------:R-:W-:Y:S01]  /*5f30*/  VIADD R3, R104, 0xfffffffe ;  /* 0xfffffffe68037836 */ /* 0x000fe20000000000 */
[----:B------:R-:W-:Y:S06]  /*5f40*/  @P1 BRA `(.L_x_641) ;  /* 0x0000000000481947 */ /* 0x000fec0003800000 */
[C---:B------:R-:W-:Y:S01]  /*5f50*/  ISETP.GT.AND P1, PT, R105.reuse, RZ, PT ;  /* 0x000000ff6900720c */ /* 0x040fe20003f24270 */
[----:B------:R-:W-:-:S05]  /*5f60*/  VIADD R9, R105, 0xffffffff ;  /* 0xffffffff69097836 */ /* 0x000fca0000000000 */
[----:B------:R-:W-:-:S07]  /*5f70*/  R2UR UR12, R9 ;  /* 0x00000000090c72ca */ /* 0x000fce00000e0000 */
[----:B------:R-:W-:Y:S08]  /*5f80*/  @P1 BRA `(.L_x_642) ;  /* 0x00000000001c1947 */ /* 0x000ff00003800000 */
[----:B------:R-:W-:Y:S02]  /*5f90*/  UISETP.NE.AND UP1, UPT, UR7, 0x1, UPT ;  /* 0x000000010700788c */ /* 0x000fe4000bf25270 */
[----:B------:R-:W-:-:S09]  /*5fa0*/  UIADD3 UR12, -UR10, URZ, URZ ;  /* 0x0000003f0a0c7290 */ /* 0x000fd2000fffe13f */
[----:B------:R-:W-:Y:S02]  /*5fb0*/  @UP1 ULDC.64 UR14, c[0x0][0x9e8] ;  /* 0x00027a00000e1ab9 */ /* 0x000fe40000000a00 */
[----:B------:R-:W-:-:S04]  /*5fc0*/  UIMAD.WIDE.U32 UR10, UR12, UR14, URZ ;  /* 0x0000000e0c0a72a5 */ /* 0x000fc8000f8e003f */
[----:B------:R-:W-:-:S04]  /*5fd0*/  @UP1 USHF.R.U32.HI UR12, URZ, UR15, UR11 ;  /* 0x0000000f3f0c1299 */ /* 0x000fc8000801160b */
[----:B------:R-:W-:Y:S01]  /*5fe0*/  ULOP3.LUT UR12, URZ, UR12, URZ, 0x33, !UPT ;  /* 0x0000000c3f0c7292 */ /* 0x000fe2000f8e333f */
[----:B------:R-:W-:Y:S11]  /*5ff0*/  BRA `(.L_x_643) ;  /* 0x0000000000107947 */ /* 0x000ff60003800000 */
.L_x_642:
[----:B------:R-:W-:-:S11]  /*6000*/  UISETP.NE.AND UP1, UPT, UR7, 0x1, UPT ;  /* 0x000000010700788c */ /* 0x000fd6000bf25270 */
[----:B------:R-:W-:Y:S02]  /*6010*/  @UP1 ULDC.64 UR14, c[0x0][0x9e8] ;  /* 0x00027a00000e1ab9 */ /* 0x000fe40000000a00 */
[----:B------:R-:W-:-:S04]  /*6020*/  UIMAD.WIDE.U32 UR10, UR12, UR14, URZ ;  /* 0x0000000e0c0a72a5 */ /* 0x000fc8000f8e003f */
[----:B------:R-:W-:-:S12]  /*6030*/  @UP1 USHF.R.U32.HI UR12, URZ, UR15, UR11 ;  /* 0x0000000f3f0c1299 */ /* 0x000fd8000801160b */
.L_x_643:
[----:B------:R-:W-:-:S04]  /*6040*/  UIMAD UR7, UR12, UR7, UR7 ;  /* 0x000000070c0772a4 */ /* 0x000fc8000f8e0207 */
[----:B------:R-:W-:-:S04]  /*6050*/  UISETP.LT.AND UP1, UPT, UR6, UR7, UPT ;  /* 0x000000070600728c */ /* 0x000fc8000bf21270 */
[----:B------:R-:W-:-:S12]  /*6060*/  USEL UR6, UR6, UR7, UP1 ;  /* 0x0000000706067287 */ /* 0x000fd80008800000 */
.L_x_641:
[----:B------:R-:W-:Y:S01]  /*6070*/  UIMAD.WIDE UR6, UR6, 0x66666667, URZ ;  /* 0x66666667060678a5 */ /* 0x000fe2000f8e023f */
[----:B------:R-:W-:Y:S02]  /*6080*/  CS2R R54, SRZ ;  /* 0x0000000000367805 */ /* 0x000fe4000001ff00 */
[----:B------:R-:W-:Y:S02]  /*6090*/  CS2R R52, SRZ ;  /* 0x0000000000347805 */ /* 0x000fe4000001ff00 */
[----:B------:R-:W-:Y:S01]  /*60a0*/  CS2R R50, SRZ ;  /* 0x0000000000327805 */ /* 0x000fe2000001ff00 */
[----:B------:R-:W-:Y:S01]  /*60b0*/  USHF.R.U32.HI UR6, URZ, 0x1f, UR7 ;  /* 0x0000001f3f067899 */ /* 0x000fe20008011607 */
[----:B------:R-:W-:Y:S02]  /*60c0*/  CS2R R48, SRZ ;  /* 0x0000000000307805 */ /* 0x000fe4000001ff00 */
[----:B------:R-:W-:Y:S02]  /*60d0*/  CS2R R46, SRZ ;  /* 0x00000000002e7805 */ /* 0x000fe4000001ff00 */
[----:B------:R-:W-:Y:S01]  /*60e0*/  CS2R R44, SRZ ;  /* 0x00000000002c7805 */ /* 0x000fe2000001ff00 */
[----:B------:R-:W-:Y:S01]  /*60f0*/  ULEA.HI.SX32 UR6, UR7, UR6, 0x1a ;  /* 0x0000000607067291 */ /* 0x000fe2000f8fd23f */
[----:B------:R-:W-:-:S02]  /*6100*/  CS2R R42, SRZ ;  /* 0x00000000002a7805 */ /* 0x000fc4000001ff00 */
[----:B------:R-:W-:Y:S02]  /*6110*/  CS2R R40, SRZ ;  /* 0x0000000000287805 */ /* 0x000fe4000001ff00 */
[----:B------:R-:W-:Y:S01]  /*6120*/  CS2R R38, SRZ ;  /* 0x0000000000267805 */ /* 0x000fe2000001ff00 */
[----:B------:R-:W-:Y:S01]  /*6130*/  UISETP.LT.AND UP1, UPT, UR45, UR6, UPT ;  /* 0x000000062d00728c */ /* 0x000fe2000bf21270 */
[----:B------:R-:W-:Y:S02]  /*6140*/  CS2R R36, SRZ ;  /* 0x0000000000247805 */ /* 0x000fe4000001ff00 */
[----:B------:R-:W-:Y:S02]  /*6150*/  CS2R R34, SRZ ;  /* 0x0000000000227805 */ /* 0x000fe4000001ff00 */
[----:B------:R-:W-:Y:S01]  /*6160*/  CS2R R32, SRZ ;  /* 0x0000000000207805 */ /* 0x000fe2000001ff00 */
[----:B------:R-:W-:Y:S01]  /*6170*/  USEL UR27, UR45, UR6, !UP1 ;  /* 0x000000062d1b7287 */ /* 0x000fe2000c800000 */
[----:B------:R-:W-:-:S02]  /*6180*/  CS2R R30, SRZ ;  /* 0x00000000001e7805 */ /* 0x000fc4000001ff00 */
[----:B------:R-:W-:Y:S02]  /*6190*/  CS2R R28, SRZ ;  /* 0x00000000001c7805 */ /* 0x000fe4000001ff00 */
[----:B------:R-:W-:Y:S02]  /*61a0*/  CS2R R26, SRZ ;  /* 0x00000000001a7805 */ /* 0x000fe4000001ff00 */
[----:B------:R-:W-:Y:S02]  /*61b0*/  CS2R R24, SRZ ;  /* 0x0000000000187805 */ /* 0x000fe4000001ff00 */
[----:B------:R-:W-:-:S13]  /*61c0*/  ISETP.GE.AND P1, PT, R3, UR27, PT ;  /* 0x0000001b03007c0c */ /* 0x000fda000bf26270 */
[----:B------:R-:W-:Y:S05]  /*61d0*/  @!P1 BRA `(.L_x_644) ;  /* 0x00000048003c9947 */ /* 0x000fea0003800000 */
[----:B------:R-:W-:Y:S01]  /*61e0*/  IMAD.IADD R9, R19, 0x1, R4 ;  /* 0x0000000113097824 */ /* 0x000fe200078e0204 */
[----:B------:R-:W-:Y:S01]  /*61f0*/  ULDC UR22, c[0x0][0x9e4] ;  /* 0x0002790000167ab9 */ /* 0x000fe20000000800 */
[----:B------:R-:W-:Y:S01]  /*6200*/  IMAD.MOV.U32 R55, RZ, RZ, RZ ;  /* 0x000000ffff377224 */ /* 0x000fe200078e00ff */
[----:B------:R-:W-:Y:S01]  /*6210*/  ULDC UR21, c[0x0][0x988] ;  /* 0x0002620000157ab9 */ /* 0x000fe20000000800 */
[----:B------:R-:W-:-:S05]  /*6220*/  ULDC UR23, c[0x0][0x9e0] ;  /* 0x0002780000177ab9 */ /* 0x000fca0000000800 */
.L_x_662:
[----:B------:R-:W-:-:S04]  /*6230*/  UIADD3 UR26, UR38, 0x1, URZ ;  /* 0x00000001261a7890 */ /* 0x000fc8000fffe03f */
[----:B------:R-:W-:-:S04]  /*6240*/  UISETP.NE.AND UP1, UPT, UR26, 0x2, UPT ;  /* 0x000000021a00788c */ /* 0x000fc8000bf25270 */
[----:B------:R-:W-:Y:S02]  /*6250*/  USEL UR25, URZ, 0x1, UP1 ;  /* 0x000000013f197887 */ /* 0x000fe40008800000 */
[----:B------:R-:W-:Y:S02]  /*6260*/  USEL UR26, UR26, URZ, UP1 ;  /* 0x0000003f1a1a7287 */ /* 0x000fe40008800000 */
[----:B------:R-:W-:Y:S01]  /*6270*/  ULOP3.LUT UR25, UR37, UR25, URZ, 0x3c, !UPT ;  /* 0x0000001925197292 */ /* 0x000fe2000f8e3c3f */
[----:B------:R-:W-:Y:S11]  /*6280*/  @!P0 BRA `(.L_x_645) ;  /* 0x0000000000048947 */ /* 0x000ff60003800000 */
[----:B------:R-:W-:Y:S01]  /*6290*/  BPT.TRAP 0x1 ;  /* 0x000000040000795c */ /* 0x000fe20000300000 */
.L_x_645:
[----:B------:R-:W-:Y:S01]  /*62a0*/  ULEA UR24, UR26, UR40, 0x3 ;  /* 0x000000281a187291 */ /* 0x000fe2000f8e183f */
[----:B------:R-:W-:-:S05]  /*62b0*/  IMAD.U32 R12, RZ, RZ, UR25 ;  /* 0x00000019ff0c7e24 */ /* 0x000fca000f8e00ff */
[----:B------:R-:W-:-:S04]  /*62c0*/  SHF.L.U32 R12, R12, 0x1f, RZ ;  /* 0x0000001f0c0c7819 */ /* 0x000fc800000006ff */
[----:B------:R1:W2:Y:S01]  /*62d0*/  SYNCS.PHASECHK.TRANS64.TRYWAIT P1, [UR24+0x13230], R12 ;  /* 0x0132300cff0075a7 */ /* 0x0002a20008020158 */
[----:B------:R-:W-:Y:S05]  /*62e0*/  @!P0 BRA `(.L_x_646) ;  /* 0x0000000000048947 */ /* 0x000fea0003800000 */
[----:B------:R-:W-:Y:S01]  /*62f0*/  BPT.TRAP 0x1 ;  /* 0x000000040000795c */ /* 0x000fe20000300000 */
.L_x_646:
[----:B--2---:R-:W-:Y:S05]  /*6300*/  @P1 BRA `(.L_x_647) ;  /* 0x0000000000081947 */ /* 0x004fea0003800000 */
[----:B------:R-:W2:Y:S02]  /*6310*/  SYNCS.PHASECHK.TRANS64.TRYWAIT P1, [UR24+0x13230], R12 ;  /* 0x0132300cff0075a7 */ /* 0x000ea40008020158 */
[----:B--2---:R-:W-:Y:S05]  /*6320*/  @!P1 BRA `(.L_x_648) ;  /* 0x0000010800549947 */ /* 0x004fea0003800000 */
.L_x_647:
        /* <DEDUP_REMOVED lines=64> */
.L_x_649:
[----:B------:R-:W-:Y:S01]  /*6730*/  ULEA UR11, UR38, UR40, 0x3 ;  /* 0x00000028260b7291 */ /* 0x000fe2000f8e183f */
[----:B-12---:R-:W-:-:S05]  /*6740*/  IMAD.U32 R12, RZ, RZ, UR37 ;  /* 0x00000025ff0c7e24 */ /* 0x006fca000f8e00ff */
[----:B------:R-:W-:-:S04]  /*6750*/  SHF.L.U32 R12, R12, 0x1f, RZ ;  /* 0x0000001f0c0c7819 */ /* 0x000fc800000006ff */
[----:B------:R1:W2:Y:S01]  /*6760*/  SYNCS.PHASECHK.TRANS64.TRYWAIT P1, [UR11+0x13250], R12 ;  /* 0x0132500cff0075a7 */ /* 0x0002a2000802014b */
[----:B------:R-:W-:Y:S05]  /*6770*/  @!P0 BRA `(.L_x_650) ;  /* 0x0000000000048947 */ /* 0x000fea0003800000 */
[----:B------:R-:W-:Y:S01]  /*6780*/  BPT.TRAP 0x1 ;  /* 0x000000040000795c */ /* 0x000fe20000300000 */
.L_x_650:
[----:B--2---:R-:W-:Y:S05]  /*6790*/  @P1 BRA `(.L_x_651) ;  /* 0x0000000000081947 */ /* 0x004fea0003800000 */
[----:B------:R-:W2:Y:S02]  /*67a0*/  SYNCS.PHASECHK.TRANS64.TRYWAIT P1, [UR11+0x13250], R12 ;  /* 0x0132500cff0075a7 */ /* 0x000ea4000802014b */
[----:B--2---:R-:W-:Y:S05]  /*67b0*/  @!P1 BRA `(.L_x_652) ;  /* 0x0000010400489947 */ /* 0x004fea0003800000 */
.L_x_651:
[----:B------:R-:W-:Y:S01]  /*67c0*/  UIADD3 UR6, UR40, 0x1000, URZ ;  /* 0x0000100028067890 */ /* 0x000fe2000fffe03f */
[----:B------:R-:W-:Y:S01]  /*67d0*/  WARPGROUP.ARRIVE ;  /* 0x00000000000079c5 */ /* 0x000fe20000000000 */
[----:B------:R-:W-:Y:S01]  /*67e0*/  UMOV UR7, 0xc0000010 ;  /* 0xc000001000077882 */ /* 0x000fe20000000000 */
[C---:B------:R-:W-:Y:S01]  /*67f0*/  FMUL.FTZ R21, R0.reuse, R125 ;  /* 0x0000007d00157220 */ /* 0x040fe20000410000 */
[----:B------:R-:W-:Y:S01]  /*6800*/  USHF.R.U32.HI UR6, URZ, 0x4, UR6 ;  /* 0x000000043f067899 */ /* 0x000fe20008011606 */
[C---:B------:R-:W-:Y:S01]  /*6810*/  FMUL.FTZ R125, R0.reuse, R131 ;  /* 0x00000083007d7220 */ /* 0x040fe20000410000 */
[C---:B------:R-:W-:Y:S01]  /*6820*/  FMUL.FTZ R131, R0.reuse, R85 ;  /* 0x0000005500837220 */ /* 0x040fe20000410000 */
[C---:B------:R-:W-:Y:S01]  /*6830*/  FMUL.FTZ R85, R0.reuse, R87 ;  /* 0x0000005700557220 */ /* 0x040fe20000410000 */
[----:B------:R-:W-:Y:S01]  /*6840*/  ULOP3.LUT UR6, UR6, 0x3fff, URZ, 0xc0, !UPT ;  /* 0x00003fff06067892 */ /* 0x000fe2000f8ec03f */
[C---:B------:R-:W-:Y:S01]  /*6850*/  FMUL.FTZ R87, R0.reuse, R57 ;  /* 0x0000003900577220 */ /* 0x040fe20000410000 */
[C---:B------:R-:W-:Y:S01]  /*6860*/  FMUL.FTZ R20, R0.reuse, R124 ;  /* 0x0000007c00147220 */ /* 0x040fe20000410000 */
[----:B------:R-:W3:Y:S01]  /*6870*/  LDC R57, c[0x0][0x2e0] ;  /* 0x0000b800ff397b82 */ /* 0x000ee20000000800 */
[----:B------:R-:W-:Y:S01]  /*6880*/  ULOP3.LUT UR6, UR6, 0x10000, URZ, 0xfc, !UPT ;  /* 0x0001000006067892 */ /* 0x000fe2000f8efc3f */
[C---:B------:R-:W-:Y:S01]  /*6890*/  FMUL.FTZ R124, R0.reuse, R130 ;  /* 0x00000082007c7220 */ /* 0x040fe20000410000 */
[C---:B------:R-:W-:Y:S01]  /*68a0*/  FMUL.FTZ R130, R0.reuse, R84 ;  /* 0x0000005400827220 */ /* 0x040fe20000410000 */
[C---:B------:R-:W-:Y:S01]  /*68b0*/  FMUL.FTZ R84, R0.reuse, R86 ;  /* 0x0000005600547220 */ /* 0x040fe20000410000 */
[----:B------:R-:W-:Y:S01]  /*68c0*/  UIMAD UR10, UR38, 0x280, UR6 ;  /* 0x00000280260a78a4 */ /* 0x000fe2000f8e0206 */
[----:B------:R-:W-:Y:S01]  /*68d0*/  FMUL.FTZ R86, R0, R56 ;  /* 0x0000003800567220 */ /* 0x000fe20000410000 */
[----:B------:R-:W-:-:S02]  /*68e0*/  IMAD.U32 R56, RZ, RZ, UR24 ;  /* 0x00000018ff387e24 */ /* 0x000fc4000f8e00ff */
[C---:B------:R-:W-:Y:S01]  /*68f0*/  FMUL.FTZ R15, R0.reuse, R123 ;  /* 0x0000007b000f7220 */ /* 0x040fe20000410000 */
[C---:B-12---:R-:W-:Y:S01]  /*6900*/  FMUL.FTZ R12, R0.reuse, R120 ;  /* 0x00000078000c7220 */ /* 0x046fe20000410000 */
[C---:B------:R-:W-:Y:S01]  /*6910*/  FMUL.FTZ R123, R0.reuse, R129 ;  /* 0x00000081007b7220 */ /* 0x040fe20000410000 */
[C---:B------:R-:W-:Y:S01]  /*6920*/  FMUL.FTZ R120, R0.reuse, R126 ;  /* 0x0000007e00787220 */ /* 0x040fe20000410000 */
[----:B------:R-:W-:Y:S01]  /*6930*/  UMOV UR6, UR10 ;  /* 0x0000000a00067c82 */ /* 0x000fe20008000000 */
[C---:B------:R-:W-:Y:S01]  /*6940*/  FMUL.FTZ R129, R0.reuse, R135 ;  /* 0x0000008700817220 */ /* 0x040fe20000410000 */
[----:B------:R-:W-:Y:S01]  /*6950*/  QGMMA.64x64x32.F32.E4M3.E4M3 R24, R152, gdesc[UR4], R24, gsb0 ;  /* 0x00e0000498187df3 */ /* 0x000fe20008000818 */
[----:B------:R-:W-:Y:S01]  /*6960*/  UIADD3 UR6, UR10, 0x80, URZ ;  /* 0x000000800a067890 */ /* 0x000fe2000fffe03f */
[C---:B------:R-:W-:Y:S01]  /*6970*/  FMUL.FTZ R126, R0.reuse, R132 ;  /* 0x00000084007e7220 */ /* 0x040fe20000410000 */
[----:B------:R-:W-:Y:S01]  /*6980*/  UMOV UR7, 0xc0000010 ;  /* 0xc000001000077882 */ /* 0x000fe20000000000 */
[C---:B------:R-:W-:Y:S01]  /*6990*/  FMUL.FTZ R135, R0.reuse, R69 ;  /* 0x0000004500877220 */ /* 0x040fe20000410000 */
[C---:B------:R-:W-:Y:S01]  /*69a0*/  FMUL.FTZ R13, R0.reuse, R121 ;  /* 0x00000079000d7220 */ /* 0x040fe20000410000 */
[C---:B------:R-:W-:Y:S01]  /*69b0*/  FMUL.FTZ R14, R0.reuse, R122 ;  /* 0x0000007a000e7220 */ /* 0x040fe20000410000 */
[----:B------:R-:W-:Y:S01]  /*69c0*/  FMUL.FTZ R132, R0, R60 ;  /* 0x0000003c00847220 */ /* 0x000fe20000410000 */
[----:B------:R-:W-:-:S02]  /*69d0*/  IMAD R69, R3, -0xa0, RZ ;  /* 0xffffff6003457824 */ /* 0x000fc400078e02ff */
        /* <DEDUP_REMOVED lines=59> */
[----:B---3--:R-:W-:-:S02]  /*6d90*/  IMAD R57, R18, R57, R69 ;  /* 0x0000003912397224 */ /* 0x008fc400078e0245 */
[----:B------:R-:W-:Y:S01]  /*6da0*/  FMUL.FTZ R68, R0, R71 ;  /* 0x0000004700447220 */ /* 0x000fe20000410000 */
[----:B------:R-:W1:Y:S01]  /*6db0*/  MUFU.TANH R12, R12 ;  /* 0x0000000c000c7308 */ /* 0x000e620000002400 */
[----:B------:R-:W-:Y:S01]  /*6dc0*/  IMAD R67, R17, -0x2, R69 ;  /* 0xfffffffe11437824 */ /* 0x000fe200078e0245 */
[----:B------:R-:W-:Y:S02]  /*6dd0*/  WARPGROUP.DEPBAR.LE gsb0, 0x0 ;  /* 0x00008000000079c5 */ /* 0x000fe40000010000 */
[----:B------:R-:W-:-:S06]  /*6de0*/  WARPGROUP.ARRIVE ;  /* 0x00000000000079c5 */ /* 0x000fcc0000000000 */
[----:B------:R-:W2:Y:S01]  /*6df0*/  S2R R155, SR_TID.X ;  /* 0x00000000009b7919 */ /* 0x000ea20000002100 */
[----:B------:R-:W3:Y:S01]  /*6e00*/  MUFU.TANH R13, R13 ;  /* 0x0000000d000d7308 */ /* 0x000ee20000002400 */
[----:B------:R-:W-:Y:S01]  /*6e10*/  QGMMA.64x64x32.F32.E4M3.E4M3 R24, R148, gdesc[UR4], R24, gsb0 ;  /* 0x00e0000494187df3 */ /* 0x000fe20008000818 */
[----:B------:R-:W-:Y:S01]  /*6e20*/  UIADD3 UR6, UR10, 0x100, URZ ;  /* 0x000001000a067890 */ /* 0x000fe2000fffe03f */
[----:B------:R-:W-:-:S05]  /*6e30*/  UMOV UR7, 0xc0000010 ;  /* 0xc000001000077882 */ /* 0x000fca0000000000 */
[----:B------:R-:W4:Y:S08]  /*6e40*/  MUFU.TANH R14, R14 ;  /* 0x0000000e000e7308 */ /* 0x000f300000002400 */
[----:B------:R-:W1:Y:S08]  /*6e50*/  MUFU.TANH R15, R15 ;  /* 0x0000000f000f7308 */ /* 0x000e700000002400 */
[----:B------:R-:W1:Y:S01]  /*6e60*/  MUFU.TANH R20, R20 ;  /* 0x0000001400147308 */ /* 0x000e620000002400 */
[----:B--2---:R-:W-:-:S07]  /*6e70*/  LOP3.LUT P1, RZ, R155, 0x7f, RZ, 0xc0, !PT ;  /* 0x0000007f9bff7812 */ /* 0x004fce000782c0ff */
[----:B------:R-:W2:Y:S08]  /*6e80*/  MUFU.TANH R21, R21 ;  /* 0x0000001500157308 */ /* 0x000eb00000002400 */
[----:B------:R-:W1:Y:S01]  /*6e90*/  MUFU.TANH R120, R120 ;  /* 0x0000007800787308 */ /* 0x000e620000002400 */
[----:B------:R-:W-:-:S07]  /*6ea0*/  @!P1 VIADD R56, R56, 0x13240 ;  /* 0x0001324038389836 */ /* 0x000fce0000000000 */
[----:B------:R-:W1:Y:S01]  /*6eb0*/  MUFU.TANH R121, R121 ;  /* 0x0000007900797308 */ /* 0x000e620000002400 */
[----:B------:R-:W-:-:S07]  /*6ec0*/  @!P1 PRMT R56, RZ, 0x654, R56 ;  /* 0x00000654ff389816 */ /* 0x000fce0000000038 */
[----:B------:R-:W1:Y:S08]  /*6ed0*/  MUFU.TANH R122, R122 ;  /* 0x0000007a007a7308 */ /* 0x000e700000002400 */
[----:B------:R-:W1:Y:S08]  /*6ee0*/  MUFU.TANH R123, R123 ;  /* 0x0000007b007b7308 */ /* 0x000e700000002400 */
[----:B------:R-:W1:Y:S08]  /*6ef0*/  MUFU.TANH R124, R124 ;  /* 0x0000007c007c7308 */ /* 0x000e700000002400 */
[----:B------:R-:W1:Y:S01]  /*6f00*/  MUFU.TANH R125, R125 ;  /* 0x0000007d007d7308 */ /* 0x000e620000002400 */
[----:B------:R-:W-:-:S02]  /*6f10*/  WARPGROUP.DEPBAR.LE gsb0, 0x0 ;  /* 0x00008000000079c5 */ /* 0x000fc40000010000 */
[----:B------:R-:W-:-:S05]  /*6f20*/  WARPGROUP.ARRIVE ;  /* 0x00000000000079c5 */ /* 0x000fca0000000000 */
[----:B------:R-:W1:Y:S01]  /*6f30*/  MUFU.TANH R126, R126 ;  /* 0x0000007e007e7308 */ /* 0x000e620000002400 */
[----:B------:R-:W-:Y:S01]  /*6f40*/  QGMMA.64x64x32.F32.E4M3.E4M3 R24, R144, gdesc[UR4], R24, gsb0 ;  /* 0x00e0000490187df3 */ /* 0x000fe20008000818 */
[----:B------:R-:W-:Y:S01]  /*6f50*/  UIADD3 UR6, UR10, 0x180, URZ ;  /* 0x000001800a067890 */ /* 0x000fe2000fffe03f */
[----:B------:R-:W-:-:S05]  /*6f60*/  UMOV UR7, 0xc0000010 ;  /* 0xc000001000077882 */ /* 0x000fca0000000000 */
        /* <DEDUP_REMOVED lines=28> */
[----:B------:R-:W-:Y:S07]  /*7130*/  QGMMA.64x64x32.F32.E4M3.E4M3 R24, R136, gdesc[UR4], R24, gsb0 ;  /* 0x00e0000488187df3 */ /* 0x000fee0008000818 */
        /* <DEDUP_REMOVED lines=10> */
[----:B------:R-:W5:Y:S05]  /*71e0*/  LDC R136, c[0x0][0x288] ;  /* 0x0000a200ff887b82 */ /* 0x000f6a0000000800 */
[----:B------:R-:W1:Y:S01]  /*71f0*/  MUFU.TANH R99, R99 ;  /* 0x0000006300637308 */ /* 0x000e620000002400 */
[----:B------:R5:W-:Y:S01]  /*7200*/  @!P1 SYNCS.ARRIVE.TRANS64.RED.A1T0 RZ, [R56+URZ], RZ ;  /* 0x000000ff38ff99a7 */ /* 0x000be2000810043f */
[----:B------:R-:W-:-:S06]  /*7210*/  PLOP3.LUT P1, PT, PT, PT, UP0, 0x40, 0x0 ;  /* 0x000000000000781c */ /* 0x000fcc0003f2e808 */
[----:B------:R-:W1:Y:S08]  /*7220*/  MUFU.TANH R100, R100 ;  /* 0x0000006400647308 */ /* 0x000e700000002400 */
[----:B------:R-:W1:Y:S01]  /*7230*/  MUFU.TANH R101, R101 ;  /* 0x0000006500657308 */ /* 0x000e620000002400 */
[----:B-----5:R-:W-:-:S07]  /*7240*/  IADD3 R56, R57, 0x1, -R136 ;  /* 0x0000000139387810 */ /* 0x020fce0007ffe888 */
[----:B------:R-:W1:Y:S01]  /*7250*/  MUFU.TANH R102, R102 ;  /* 0x0000006600667308 */ /* 0x000e620000002400 */
[----:B------:R-:W-:-:S04]  /*7260*/  IMAD R56, R17, -0x2, R56 ;  /* 0xfffffffe11387824 */ /* 0x000fc800078e0238 */
[----:B------:R-:W-:-:S03]  /*7270*/  VIADD R137, R56, UR23 ;  /* 0x0000001738897c36 */ /* 0x000fc60008000000 */
[----:B------:R-:W1:Y:S01]  /*7280*/  MUFU.TANH R103, R103 ;  /* 0x0000006700677308 */ /* 0x000e620000002400 */
[----:B------:R-:W-:Y:S02]  /*7290*/  VIADD R136, R56, UR20 ;  /* 0x0000001438887c36 */ /* 0x000fe40008000000 */
[C---:B------:R-:W-:Y:S02]  /*72a0*/  IMAD.IADD R71, R4.reuse, 0x1, R137 ;  /* 0x0000000104477824 */ /* 0x040fe400078e0289 */
[----:B------:R-:W-:-:S03]  /*72b0*/  IMAD.IADD R70, R4, 0x1, R136 ;  /* 0x0000000104467824 */ /* 0x000fc600078e0288 */
        /* <DEDUP_REMOVED lines=33> */
[----:B------:R-:W-:Y:S01]  /*74d0*/  ISETP.GT.AND P1, PT, R9, -0x1, PT ;  /* 0xffffffff0900780c */ /* 0x000fe20003f24270 */
[----:B------:R-:W-:-:S12]  /*74e0*/  BSSY B0, `(.L_x_654) ;  /* 0x0000011000007945 */ /* 0x000fd80003800000 */
[----:B------:R-:W-:Y:S05]  /*74f0*/  @P1 BRA `(.L_x_655) ;  /* 0x0000000000201947 */ /* 0x000fea0003800000 */
[----:B------:R-:W-:Y:S01]  /*7500*/  IMAD.U32 R140, RZ, RZ, UR22 ;  /* 0x00000016ff8c7e24 */ /* 0x000fe2000f8e00ff */
[----:B------:R-:W-:-:S04]  /*7510*/  LOP3.LUT R139, RZ, R9, RZ, 0x33, !PT ;  /* 0x00000009ff8b7212 */ /* 0x000fc800078e33ff */
[----:B------:R-:W-:-:S13]  /*7520*/  ISETP.NE.AND P1, PT, R140, 0x1, PT ;  /* 0x000000018c00780c */ /* 0x000fda0003f25270 */
[----:B------:R-:W2:Y:S02]  /*7530*/  @P1 LDC.64 R56, c[0x0][0x9e8] ;  /* 0x00027a00ff381b82 */ /* 0x000ea40000000a00 */
[----:B--2---:R-:W-:-:S05]  /*7540*/  @P1 IMAD.HI.U32 R56, R139, R56, RZ ;  /* 0x000000388b381227 */ /* 0x004fca00078e00ff */
[----:B------:R-:W-:-:S04]  /*7550*/  @P1 SHF.R.U32.HI R139, RZ, R57, R56 ;  /* 0x00000039ff8b1219 */ /* 0x000fc80000011638 */
[----:B------:R-:W-:Y:S01]  /*7560*/  LOP3.LUT R56, RZ, R139, RZ, 0x33, !PT ;  /* 0x0000008bff387212 */ /* 0x000fe200078e33ff */
[----:B------:R-:W-:Y:S06]  /*7570*/  BRA `(.L_x_656) ;  /* 0x00000000001c7947 */ /* 0x000fec0003800000 */
.L_x_655:
[----:B------:R-:W-:-:S05]  /*7580*/  IMAD.U32 R140, RZ, RZ, UR22 ;  /* 0x00000016ff8c7e24 */ /* 0x000fca000f8e00ff */
[----:B------:R-:W-:-:S13]  /*7590*/  ISETP.NE.AND P1, PT, R140, 0x1, PT ;  /* 0x000000018c00780c */ /* 0x000fda0003f25270 */
[----:B------:R-:W2:Y:S01]  /*75a0*/  @P1 LDC.64 R56, c[0x0][0x9e8] ;  /* 0x00027a00ff381b82 */ /* 0x000ea20000000a00 */
[----:B------:R-:W-:-:S04]  /*75b0*/  @P1 IMAD.IADD R139, R19, 0x1, R4 ;  /* 0x00000001138b1824 */ /* 0x000fc800078e0204 */
[----:B--2---:R-:W-:-:S04]  /*75c0*/  @P1 IMAD.HI.U32 R138, R139, R56, RZ ;  /* 0x000000388b8a1227 */ /* 0x004fc800078e00ff */
[----:B------:R-:W-:Y:S01]  /*75d0*/  IMAD.MOV.U32 R56, RZ, RZ, R9 ;  /* 0x000000ffff387224 */ /* 0x000fe200078e0009 */
[----:B------:R-:W-:-:S07]  /*75e0*/  @P1 SHF.R.U32.HI R56, RZ, R57, R138 ;  /* 0x00000039ff381219 */ /* 0x000fce000001168a */
.L_x_656:
[----:B------:R-:W-:Y:S05]  /*75f0*/  BSYNC B0 ;  /* 0x0000000000007941 */ /* 0x000fea0003800000 */
.L_x_654:
[----:B------:R-:W-:-:S05]  /*7600*/  IMAD R56, R56, R140, R67 ;  /* 0x0000008c38387224 */ /* 0x000fca00078e0243 */
[----:B------:R-:W-:Y:S02]  /*7610*/  VIADDMNMX R71, R56, R140, R71, PT ;  /* 0x0000008c38477246 */ /* 0x000fe40003800147 */
[----:B------:R-:W-:-:S07]  /*7620*/  VIMNMX R70, R70, R56, !PT ;  /* 0x0000003846467248 */ /* 0x000fce0007fe0100 */
.L_x_653:
[----:B------:R-:W-:Y:S01]  /*7630*/  ISETP.GE.AND P3, PT, R69, 0x9, PT ;  /* 0x000000094500780c */ /* 0x000fe20003f66270 */
[----:B------:R-:W-:Y:S01]  /*7640*/  IMAD.IADD R137, R5, 0x1, R137 ;  /* 0x0000000105897824 */ /* 0x000fe200078e0289 */
[----:B------:R-:W-:Y:S01]  /*7650*/  ISETP.GE.AND P1, PT, R69, 0x2, PT ;  /* 0x000000024500780c */ /* 0x000fe20003f26270 */
[----:B------:R-:W-:Y:S01]  /*7660*/  IMAD.IADD R136, R5, 0x1, R136 ;  /* 0x0000000105887824 */ /* 0x000fe200078e0288 */
[----:B------:R-:W-:Y:S02]  /*7670*/  ISETP.GE.AND P4, PT, R69, 0xa, PT ;  /* 0x0000000a4500780c */ /* 0x000fe40003f86270 */
[----:B------:R-:W-:Y:S02]  /*7680*/  LOP3.LUT R16, R16, 0xfffffffd, RZ, 0xc0, !PT ;  /* 0xfffffffd10107812 */ /* 0x000fe400078ec0ff */
[----:B------:R-:W-:Y:S02]  /*7690*/  ISETP.GT.AND P2, PT, R70, 0x1, !P1 ;  /* 0x000000014600780c */ /* 0x000fe40004f44270 */
[----:B------:R-:W-:-:S02]  /*76a0*/  LOP3.LUT R2, R2, 0xfffffffd, RZ, 0xc0, !PT ;  /* 0xfffffffd02027812 */ /* 0x000fc400078ec0ff */
[----:B------:R-:W-:Y:S02]  /*76b0*/  ISETP.LT.OR P2, PT, R71, 0x2, P2 ;  /* 0x000000024700780c */ /* 0x000fe40001741670 */
[----:B------:R-:W-:Y:S02]  /*76c0*/  @P3 LOP3.LUT R16, R16, 0x2, RZ, 0xfc, !PT ;  /* 0x0000000210103812 */ /* 0x000fe400078efcff */
[----:B------:R-:W-:Y:S02]  /*76d0*/  FSEL R56, R13, -INF , !P2 ;  /* 0xff8000000d387808 */ /* 0x000fe40005000000 */
[----:B------:R-:W-:Y:S02]  /*76e0*/  LOP3.LUT R16, R16, 0xfffffffb, RZ, 0xc0, !PT ;  /* 0xfffffffb10107812 */ /* 0x000fe400078ec0ff */
[----:B------:R-:W-:Y:S02]  /*76f0*/  ISETP.GT.AND P3, PT, R70, 0x8, !P3 ;  /* 0x000000084600780c */ /* 0x000fe40005f64270 */
[----:B------:R-:W-:-:S02]  /*7700*/  @P4 LOP3.LUT R16, R16, 0x4, RZ, 0xfc, !PT ;  /* 0x0000000410104812 */ /* 0x000fc400078efcff */
[----:B------:R-:W-:Y:S02]  /*7710*/  ISETP.GT.AND P2, PT, R70, 0x9, !P4 ;  /* 0x000000094600780c */ /* 0x000fe40006744270 */
[----:B------:R-:W-:Y:S02]  /*7720*/  ISETP.GE.AND P4, PT, R69, 0x11, PT ;  /* 0x000000114500780c */ /* 0x000fe40003f86270 */
[C---:B------:R-:W-:Y:S02]  /*7730*/  ISETP.LT.OR P3, PT, R71.reuse, 0x9, P3 ;  /* 0x000000094700780c */ /* 0x040fe40001f61670 */
[----:B------:R-:W-:Y:S02]  /*7740*/  ISETP.LT.OR P2, PT, R71, 0xa, P2 ;  /* 0x0000000a4700780c */ /* 0x000fe40001741670 */
[----:B-1----:R-:W-:Y:S02]  /*7750*/  FSEL R20, R20, -INF , !P3 ;  /* 0xff80000014147808 */ /* 0x002fe40005800000 */
[----:B------:R-:W-:-:S02]  /*7760*/  ISETP.GE.AND P3, PT, R69, 0x12, PT ;  /* 0x000000124500780c */ /* 0x000fc40003f66270 */
[----:B------:R-:W-:Y:S02]  /*7770*/  LOP3.LUT R16, R16, 0xfffffff7, RZ, 0xc0, !PT ;  /* 0xfffffff710107812 */ /* 0x000fe400078ec0ff */
[----:B------:R-:W-:Y:S02]  /*7780*/  FSEL R21, R21, -INF , !P2 ;  /* 0xff80000015157808 */ /* 0x000fe40005000000 */
[----:B------:R-:W-:Y:S02]  /*7790*/  ISETP.GT.AND P2, PT, R70, 0x10, !P4 ;  /* 0x000000104600780c */ /* 0x000fe40006744270 */
[----:B------:R-:W-:Y:S02]  /*77a0*/  @P4 LOP3.LUT R16, R16, 0x8, RZ, 0xfc, !PT ;  /* 0x0000000810104812 */ /* 0x000fe400078efcff */
[----:B------:R-:W-:Y:S02]  /*77b0*/  ISETP.LT.OR P2, PT, R71, 0x11, P2 ;  /* 0x000000114700780c */ /* 0x000fe40001741670 */
[----:B------:R-:W-:-:S02]  /*77c0*/  LOP3.LUT R16, R16, 0xffffffef, RZ, 0xc0, !PT ;  /* 0xffffffef10107812 */ /* 0x000fc400078ec0ff */
[----:B------:R-:W-:Y:S02]  /*77d0*/  FSEL R122, R122, -INF , !P2 ;  /* 0xff8000007a7a7808 */ /* 0x000fe40005000000 */
[----:B------:R-:W-:Y:S02]  /*77e0*/  @P3 LOP3.LUT R16, R16, 0x10, RZ, 0xfc, !PT ;  /* 0x0000001010103812 */ /* 0x000fe400078efcff */
[----:B------:R-:W-:Y:S02]  /*77f0*/  ISETP.GT.AND P2, PT, R70, 0x11, !P3 ;  /* 0x000000114600780c */ /* 0x000fe40005f44270 */
[----:B------:R-:W-:Y:S02]  /*7800*/  ISETP.GE.AND P3, PT, R69, 0x19, PT ;  /* 0x000000194500780c */ /* 0x000fe40003f66270 */
[----:B------:R-:W-:Y:S02]  /*7810*/  ISETP.LT.OR P2, PT, R71, 0x12, P2 ;  /* 0x000000124700780c */ /* 0x000fe40001741670 */
[----:B------:R-:W-:-:S02]  /*7820*/  LOP3.LUT R16, R16, 0x7fffffff, RZ, 0xc0, !PT ;  /* 0x7fffffff10107812 */ /* 0x000fc400078ec0ff */
        /* <DEDUP_REMOVED lines=16> */
[----:B------:R-:W-:Y:S02]  /*7930*/  @P3 LOP3.LUT R16, R16, 0x80000000, RZ, 0xfc, !PT ;  /* 0x8000000010103812 */ /* 0x000fe400078efcff */
[----:B------:R-:W-:Y:S02]  /*7940*/  ISETP.GE.AND P3, PT, R69, 0x22, PT ;  /* 0x000000224500780c */ /* 0x000fe40003f66270 */
[----:B------:R-:W-:Y:S02]  /*7950*/  LOP3.LUT R16, R16, 0xbfffffff, RZ, 0xc0, !PT ;  /* 0xbfffffff10107812 */ /* 0x000fe400078ec0ff */
[----:B------:R-:W-:-:S04]  /*7960*/  ISETP.GT.AND P2, PT, R70, 0x21, !P3 ;  /* 0x000000214600780c */ /* 0x000fc80005f44270 */
        /* <DEDUP_REMOVED lines=174> */
[----:B------:R-:W-:Y:S02]  /*8450*/  FSEL R138, R12, -INF , !P6 ;  /* 0xff8000000c8a7808 */ /* 0x000fe40007000000 */
[----:B------:R-:W-:-:S13]  /*8460*/  ISETP.GE.AND P6, PT, R69, 0x9a, PT ;  /* 0x0000009a4500780c */ /* 0x000fda0003fc6270 */
[----:B------:R-:W-:Y:S02]  /*8470*/  @P6 LOP3.LUT R2, R2, 0x4, RZ, 0xfc, !PT ;  /* 0x0000000402026812 */ /* 0x000fe400078efcff */
[----:B------:R-:W-:-:S04]  /*8480*/  ISETP.GT.AND P6, PT, R70, 0x99, !P6 ;  /* 0x000000994600780c */ /* 0x000fc800077c4270 */
[----:B------:R-:W-:-:S04]  /*8490*/  ISETP.LT.OR P6, PT, R71, 0x9a, P6 ;  /* 0x0000009a4700780c */ /* 0x000fc800037c1670 */
[----:B------:R-:W-:Y:S02]  /*84a0*/  FSEL R135, R135, -INF , !P6 ;  /* 0xff80000087877808 */ /* 0x000fe40007000000 */
[----:B------:R-:W-:-:S13]  /*84b0*/  PLOP3.LUT P6, PT, PT, PT, UP0, 0x40, 0x0 ;  /* 0x000000000000781c */ /* 0x000fda0003fce808 */
[----:B------:R-:W-:Y:S05]  /*84c0*/  @P6 BRA `(.L_x_657) ;  /* 0x0000000000546947 */ /* 0x000fea0003800000 */
[----:B------:R-:W-:Y:S01]  /*84d0*/  IMAD.IADD R57, R19, 0x1, R5 ;  /* 0x0000000113397824 */ /* 0x000fe200078e0205 */
[----:B------:R-:W-:Y:S04]  /*84e0*/  BSSY B0, `(.L_x_658) ;  /* 0x0000010000007945 */ /* 0x000fe80003800000 */
[----:B------:R-:W-:-:S13]  /*84f0*/  ISETP.GT.AND P6, PT, R57, -0x1, PT ;  /* 0xffffffff3900780c */ /* 0x000fda0003fc4270 */
[----:B------:R-:W-:Y:S05]  /*8500*/  @P6 BRA `(.L_x_659) ;  /* 0x0000000000206947 */ /* 0x000fea0003800000 */
[----:B------:R-:W-:Y:S01]  /*8510*/  IMAD.U32 R70, RZ, RZ, UR22 ;  /* 0x00000016ff467e24 */ /* 0x000fe2000f8e00ff */
[----:B------:R-:W-:-:S04]  /*8520*/  LOP3.LUT R57, RZ, R57, RZ, 0x33, !PT ;  /* 0x00000039ff397212 */ /* 0x000fc800078e33ff */
[----:B------:R-:W-:-:S13]  /*8530*/  ISETP.NE.AND P6, PT, R70, 0x1, PT ;  /* 0x000000014600780c */ /* 0x000fda0003fc5270 */
[----:B------:R-:W1:Y:S02]  /*8540*/  @P6 LDC.64 R12, c[0x0][0x9e8] ;  /* 0x00027a00ff0c6b82 */ /* 0x000e640000000a00 */
[----:B-1----:R-:W-:-:S05]  /*8550*/  @P6 IMAD.HI.U32 R12, R57, R12, RZ ;  /* 0x0000000c390c6227 */ /* 0x002fca00078e00ff */
[----:B------:R-:W-:-:S04]  /*8560*/  @P6 SHF.R.U32.HI R57, RZ, R13, R12 ;  /* 0x0000000dff396219 */ /* 0x000fc8000001160c */
[----:B------:R-:W-:Y:S01]  /*8570*/  LOP3.LUT R57, RZ, R57, RZ, 0x33, !PT ;  /* 0x00000039ff397212 */ /* 0x000fe200078e33ff */
[----:B------:R-:W-:Y:S06]  /*8580*/  BRA `(.L_x_660) ;  /* 0x0000000000147947 */ /* 0x000fec0003800000 */
.L_x_659:
[----:B------:R-:W-:-:S05]  /*8590*/  IMAD.U32 R70, RZ, RZ, UR22 ;  /* 0x00000016ff467e24 */ /* 0x000fca000f8e00ff */
[----:B------:R-:W-:-:S13]  /*85a0*/  ISETP.NE.AND P6, PT, R70, 0x1, PT ;  /* 0x000000014600780c */ /* 0x000fda0003fc5270 */
[----:B------:R-:W1:Y:S02]  /*85b0*/  @P6 LDC.64 R12, c[0x0][0x9e8] ;  /* 0x00027a00ff0c6b82 */ /* 0x000e640000000a00 */
[----:B-1----:R-:W-:-:S05]  /*85c0*/  @P6 IMAD.HI.U32 R12, R57, R12, RZ ;  /* 0x0000000c390c6227 */ /* 0x002fca00078e00ff */
[----:B------:R-:W-:-:S07]  /*85d0*/  @P6 SHF.R.U32.HI R57, RZ, R13, R12 ;  /* 0x0000000dff396219 */ /* 0x000fce000001160c */
.L_x_660:
[----:B------:R-:W-:Y:S05]  /*85e0*/  BSYNC B0 ;  /* 0x0000000000007941 */ /* 0x000fea0003800000 */
.L_x_658:
[----:B------:R-:W-:-:S05]  /*85f0*/  IMAD R57, R57, R70, R67 ;  /* 0x0000004639397224 */ /* 0x000fca00078e0243 */
[----:B------:R-:W-:Y:S02]  /*8600*/  VIADDMNMX R137, R57, R70, R137, PT ;  /* 0x0000004639897246 */ /* 0x000fe40003800189 */
[----:B------:R-:W-:-:S07]  /*8610*/  VIMNMX R136, R136, R57, !PT ;  /* 0x0000003988887248 */ /* 0x000fce0007fe0100 */
.L_x_657:
[----:B------:R-:W-:Y:S01]  /*8620*/  ISETP.GT.AND P1, PT, R136, 0x1, !P1 ;  /* 0x000000018800780c */ /* 0x000fe20004f24270 */
[----:B------:R-:W-:Y:S01]  /*8630*/  IMAD.U32 R69, RZ, RZ, UR21 ;  /* 0x00000015ff457e24 */ /* 0x000fe2000f8e00ff */
[----:B------:R-:W-:Y:S02]  /*8640*/  LOP3.LUT P6, RZ, R16, 0x8000000, RZ, 0xc0, !PT ;  /* 0x0800000010ff7812 */ /* 0x000fe400078cc0ff */
        /* <DEDUP_REMOVED lines=73> */
[----:B------:R-:W-:Y:S02]  /*8ae0*/  ISETP.GT.AND P1, PT, R136, 0x30, !P6 ;  /* 0x000000308800780c */ /* 0x000fe40007724270 */
[----:B------:R-:W-:Y:S02]  /*8af0*/  LOP3.LUT P6, RZ, R16, 0x10000, RZ, 0xc0, !PT ;  /* 0x0001000010ff7812 */ /* 0x000fe400078cc0ff */
        /* <DEDUP_REMOVED lines=19> */
[C---:B------:R-:W-:Y:S02]  /*8c30*/  ISETP.GT.AND P1, PT, R136.reuse, 0x39, !P1 ;  /* 0x000000398800780c */ /* 0x040fe40004f24270 */
[----:B------:R-:W-:Y:S02]  /*8c40*/  FMNMX.FTZ R57, R135, R12, !PT ;  /* 0x0000000c87397209 */ /* 0x000fe40007810000 */
[----:B------:R-:W-:Y:S02]  /*8c50*/  ISETP.LT.OR P1, PT, R137, 0x3a, P1 ;  /* 0x0000003a8900780c */ /* 0x000fe40000f21670 */
[----:B------:R-:W-:Y:S01]  /*8c60*/  ISETP.GT.AND P2, PT, R136, 0x89, !P2 ;  /* 0x000000898800780c */ /* 0x000fe20005744270 */
[----:B------:R-:W1:Y:S01]  /*8c70*/  SHFL.BFLY PT, R12, R57, 0x2, 0x1f ;  /* 0x0c401f00390c7f89 */ /* 0x000e6200000e0000 */
[----:B------:R-:W-:Y:S02]  /*8c80*/  FSEL R119, R119, -INF , !P1 ;  /* 0xff80000077777808 */ /* 0x000fe40004800000 */
[----:B------:R-:W-:-:S02]  /*8c90*/  LOP3.LUT P1, RZ, R16, 0x800000, RZ, 0xc0, !PT ;  /* 0x0080000010ff7812 */ /* 0x000fc4000782c0ff */
[C---:B------:R-:W-:Y:S02]  /*8ca0*/  ISETP.LT.OR P2, PT, R137.reuse, 0x8a, P2 ;  /* 0x0000008a8900780c */ /* 0x040fe40001741670 */
[C---:B------:R-:W-:Y:S02]  /*8cb0*/  ISETP.GT.AND P1, PT, R136.reuse, 0x40, !P1 ;  /* 0x000000408800780c */ /* 0x040fe40004f24270 */
[----:B------:R-:W-:Y:S02]  /*8cc0*/  ISETP.GT.AND P3, PT, R136, 0x90, !P3 ;  /* 0x000000908800780c */ /* 0x000fe40005f64270 */
[----:B------:R-:W-:Y:S02]  /*8cd0*/  ISETP.LT.OR P1, PT, R137, 0x41, P1 ;  /* 0x000000418900780c */ /* 0x000fe40000f21670 */
[----:B------:R-:W-:Y:S02]  /*8ce0*/  FSEL R62, R62, -INF , !P2 ;  /* 0xff8000003e3e7808 */ /* 0x000fe40005000000 */
[----:B------:R-:W-:-:S02]  /*8cf0*/  FSEL R90, R90, -INF , !P1 ;  /* 0xff8000005a5a7808 */ /* 0x000fc40004800000 */
[----:B------:R-:W-:Y:S02]  /*8d00*/  LOP3.LUT P1, RZ, R16, 0x400000, RZ, 0xc0, !PT ;  /* 0x0040000010ff7812 */ /* 0x000fe4000782c0ff */
[C---:B------:R-:W-:Y:S02]  /*8d10*/  ISETP.GT.AND P4, PT, R136.reuse, 0x91, !P4 ;  /* 0x000000918800780c */ /* 0x040fe40006784270 */
[----:B------:R-:W-:Y:S02]  /*8d20*/  ISETP.GT.AND P1, PT, R136, 0x41, !P1 ;  /* 0x000000418800780c */ /* 0x000fe40004f24270 */
[C---:B------:R-:W-:Y:S02]  /*8d30*/  ISETP.LT.OR P3, PT, R137.reuse, 0x91, P3 ;  /* 0x000000918900780c */ /* 0x040fe40001f61670 */
[----:B------:R-:W-:Y:S02]  /*8d40*/  ISETP.LT.OR P1, PT, R137, 0x42, P1 ;  /* 0x000000428900780c */ /* 0x000fe40000f21670 */
[----:B-1----:R-:W-:-:S02]  /*8d50*/  FMNMX.FTZ R67, R57, R12, !PT ;  /* 0x0000000c39437209 */ /* 0x002fc40007810000 */
[----:B------:R-:W-:Y:S02]  /*8d60*/  FSEL R91, R91, -INF , !P1 ;  /* 0xff8000005b5b7808 */ /* 0x000fe40004800000 */
[----:B------:R-:W-:Y:S01]  /*8d70*/  LOP3.LUT P1, RZ, R16, 0x200000, RZ, 0xc0, !PT ;  /* 0x0020000010ff7812 */ /* 0x000fe2000782c0ff */
[----:B------:R-:W1:Y:S01]  /*8d80*/  SHFL.BFLY PT, R12, R67, 0x1, 0x1f ;  /* 0x0c201f00430c7f89 */ /* 0x000e6200000e0000 */
[C---:B------:R-:W-:Y:S02]  /*8d90*/  ISETP.GT.AND P5, PT, R136.reuse, 0x98, !P5 ;  /* 0x000000988800780c */ /* 0x040fe40006fa4270 */
[----:B------:R-:W-:Y:S02]  /*8da0*/  ISETP.GT.AND P1, PT, R136, 0x48, !P1 ;  /* 0x000000488800780c */ /* 0x000fe40004f24270 */
[C---:B------:R-:W-:Y:S02]  /*8db0*/  ISETP.LT.OR P4, PT, R137.reuse, 0x92, P4 ;  /* 0x000000928900780c */ /* 0x040fe40002781670 */
[----:B------:R-:W-:-:S02]  /*8dc0*/  ISETP.LT.OR P1, PT, R137, 0x49, P1 ;  /* 0x000000498900780c */ /* 0x000fc40000f21670 */
[----:B------:R-:W-:Y:S02]  /*8dd0*/  FSEL R63, R63, -INF , !P3 ;  /* 0xff8000003f3f7808 */ /* 0x000fe40005800000 */
[----:B------:R-:W-:Y:S02]  /*8de0*/  FSEL R94, R94, -INF , !P1 ;  /* 0xff8000005e5e7808 */ /* 0x000fe40004800000 */
[----:B------:R-:W-:Y:S02]  /*8df0*/  LOP3.LUT P1, RZ, R16, 0x100000, RZ, 0xc0, !PT ;  /* 0x0010000010ff7812 */ /* 0x000fe4000782c0ff */
[----:B------:R-:W-:Y:S02]  /*8e00*/  ISETP.LT.OR P5, PT, R137, 0x99, P5 ;  /* 0x000000998900780c */ /* 0x000fe40002fa1670 */
[----:B------:R-:W-:Y:S02]  /*8e10*/  ISETP.GT.AND P1, PT, R136, 0x49, !P1 ;  /* 0x000000498800780c */ /* 0x000fe40004f24270 */
[----:B------:R-:W-:-:S02]  /*8e20*/  FSEL R66, R66, -INF , !P5 ;  /* 0xff80000042427808 */ /* 0x000fc40006800000 */
[----:B------:R-:W-:Y:S02]  /*8e30*/  ISETP.LT.OR P1, PT, R137, 0x4a, P1 ;  /* 0x0000004a8900780c */ /* 0x000fe40000f21670 */
[----:B-1----:R-:W-:Y:S02]  /*8e40*/  FMNMX.FTZ R12, R67, R12, !PT ;  /* 0x0000000c430c7209 */ /* 0x002fe40007810000 */
        /* <DEDUP_REMOVED lines=61> */
[----:B------:R-:W-:Y:S02]  /*9220*/  ISETP.GT.AND P1, PT, R136, RZ, !P6 ;  /* 0x000000ff8800720c */ /* 0x000fe40007724270 */
[----:B------:R-:W-:Y:S02]  /*9230*/  LOP3.LUT P6, RZ, R2, 0x4, RZ, 0xc0, !PT ;  /* 0x0000000402ff7812 */ /* 0x000fe400078cc0ff */
[----:B------:R-:W-:Y:S02]  /*9240*/  ISETP.LT.OR P1, PT, R137, 0x1, P1 ;  /* 0x000000018900780c */ /* 0x000fe40000f21670 */
[----:B------:R-:W-:Y:S02]  /*9250*/  ISETP.GT.AND P2, PT, R136, 0x99, !P6 ;  /* 0x000000998800780c */ /* 0x000fe40007744270 */
[----:B------:R-:W-:Y:S01]  /*9260*/  FSEL R13, R14, -INF , !P1 ;  /* 0xff8000000e0d7808 */ /* 0x000fe20004800000 */
[----:B------:R-:W-:-:S01]  /*9270*/  FFMA.FTZ R14, R12, R69, -8 ;  /* 0xc10000000c0e7423 */ /* 0x000fc20000010045 */
[----:B------:R-:W-:-:S02]  /*9280*/  FSETP.NEU.FTZ.AND P1, PT, R12, -INF , PT ;  /* 0xff8000000c00780b */ /* 0x000fc40003f3d000 */
[----:B------:R-:W-:Y:S02]  /*9290*/  ISETP.LT.OR P2, PT, R137, 0x9a, P2 ;  /* 0x0000009a8900780c */ /* 0x000fe40001741670 */
[----:B------:R-:W-:Y:S02]  /*92a0*/  FSEL R14, R14, RZ, P1 ;  /* 0x000000ff0e0e7208 */ /* 0x000fe40000800000 */
[----:B------:R-:W-:-:S03]  /*92b0*/  FSEL R68, R68, -INF , !P2 ;  /* 0xff80000044447808 */ /* 0x000fc60005000000 */
        /* <DEDUP_REMOVED lines=13> */
[----:B------:R1:W-:Y:S01]  /*9390*/  MUFU.EX2 R104, R127 ;  /* 0x0000007f00687308 */ /* 0x0003e20000000800 */
        /* <DEDUP_REMOVED lines=9> */
[--C-:B-1----:R-:W-:Y:S01]  /*9430*/  FFMA.FTZ R127, R113, UR21, -R14.reuse ;  /* 0x00000015717f7c23 */ /* 0x102fe2000801080e */
        /* <DEDUP_REMOVED lines=19> */
[----:B------:R-:W-:-:S03]  /*9570*/  FFMA.FTZ R113, R116, UR21, -R14 ;  /* 0x0000001574717c23 */ /* 0x000fc6000801080e */
[----:B------:R-:W-:Y:S02]  /*9580*/  FMNMX.FTZ R123, R111, R126, !PT ;  /* 0x0000007e6f7b7209 */ /* 0x000fe40007810000 */
[----:B------:R-:W-:Y:S01]  /*9590*/  MUFU.EX2 R70, R70 ;  /* 0x0000004600467308 */ /* 0x000fe20000000800 */
[----:B-1----:R-:W-:-:S01]  /*95a0*/  FFMA.FTZ R127, R76, UR21, -R14 ;  /* 0x000000154c7f7c23 */ /* 0x002fc2000801080e */
[----:B------:R-:W-:Y:S01]  /*95b0*/  FMNMX.FTZ R116, R114, R123, !PT ;  /* 0x0000007b72747209 */ /* 0x000fe20007810000 */
[----:B------:R-:W-:-:S01]  /*95c0*/  FFMA.FTZ R123, R117, UR21, -R14 ;  /* 0x00000015757b7c23 */ /* 0x000fc2000801080e */
[----:B------:R-:W-:Y:S02]  /*95d0*/  FSEL R76, R64, -INF , !P4 ;  /* 0xff800000404c7808 */ /* 0x000fe40006000000 */
[----:B------:R-:W-:Y:S02]  /*95e0*/  FMNMX.FTZ R117, R115, R116, !PT ;  /* 0x0000007473757209 */ /* 0x000fe40007810000 */
[----:B------:R1:W-:Y:S02]  /*95f0*/  MUFU.EX2 R116, R123 ;  /* 0x0000007b00747308 */ /* 0x0003e40000000800 */
[----:B------:R-:W-:-:S04]  /*9600*/  FMNMX.FTZ R126, R118, R117, !PT ;  /* 0x00000075767e7209 */ /* 0x000fc80007810000 */
[----:B------:R-:W-:Y:S02]  /*9610*/  FMNMX.FTZ R117, R119, R126, !PT ;  /* 0x0000007e77757209 */ /* 0x000fe40007810000 */
[----:B------:R2:W-:Y:S02]  /*9620*/  MUFU.EX2 R64, R127 ;  /* 0x0000007f00407308 */ /* 0x0005e40000000800 */
[----:B------:R-:W-:-:S04]  /*9630*/  FMNMX.FTZ R126, R90, R117, !PT ;  /* 0x000000755a7e7209 */ /* 0x000fc80007810000 */
[----:B------:R-:W-:Y:S02]  /*9640*/  FMNMX.FTZ R117, R91, R126, !PT ;  /* 0x0000007e5b757209 */ /* 0x000fe40007810000 */
[----:B------:R-:W-:Y:S02]  /*9650*/  MUFU.EX2 R57, R57 ;  /* 0x0000003900397308 */ /* 0x000fe40000000800 */
        /* <DEDUP_REMOVED lines=27> */
[----:B------:R-:W-:Y:S01]  /*9810*/  FMNMX.FTZ R117, R63, R126, !PT ;  /* 0x0000007e3f757209 */ /* 0x000fe20007810000 */
[----:B------:R-:W-:-:S03]  /*9820*/  FFMA.FTZ R126, R131, UR21, -R14 ;  /* 0x00000015837e7c23 */ /* 0x000fc6000801080e */
[----:B------:R-:W-:Y:S02]  /*9830*/  FMNMX.FTZ R117, R76, R117, !PT ;  /* 0x000000754c757209 */ /* 0x000fe40007810000 */
[----:B------:R-:W-:Y:S02]  /*9840*/  MUFU.EX2 R109, R109 ;  /* 0x0000006d006d7308 */ /* 0x000fe40000000800 */
[----:B------:R-:W-:-:S04]  /*9850*/  FMNMX.FTZ R117, R66, R117, !PT ;  /* 0x0000007542757209 */ /* 0x000fc80007810000 */
[----:B-1----:R-:W-:Y:S01]  /*9860*/  FMNMX.FTZ R123, R68, R117, !PT ;  /* 0x00000075447b7209 */ /* 0x002fe20007810000 */
[----:B------:R-:W-:-:S01]  /*9870*/  FFMA.FTZ R117, R130, UR21, -R14 ;  /* 0x0000001582757c23 */ /* 0x000fc2000801080e */
[--C-:B------:R-:W-:Y:S01]  /*9880*/  FFMA.FTZ R130, R61, UR21, -R14.reuse ;  /* 0x000000153d827c23 */ /* 0x100fe2000801080e */
[----:B------:R-:W-:-:S01]  /*9890*/  FFMA.FTZ R61, R133, UR21, -R14 ;  /* 0x00000015853d7c23 */ /* 0x000fc2000801080e */
[----:B------:R-:W-:Y:S01]  /*98a0*/  MUFU.EX2 R113, R113 ;  /* 0x0000007100717308 */ /* 0x000fe20000000800 */
[----:B------:R-:W1:Y:S07]  /*98b0*/  SHFL.BFLY PT, R136, R123, 0x2, 0x1f ;  /* 0x0c401f007b887f89 */ /* 0x000e6e00000e0000 */
[----:B------:R-:W-:Y:S08]  /*98c0*/  MUFU.EX2 R88, R88 ;  /* 0x0000005800587308 */ /* 0x000ff00000000800 */
[----:B------:R-:W-:Y:S08]  /*98d0*/  MUFU.EX2 R89, R89 ;  /* 0x0000005900597308 */ /* 0x000ff00000000800 */
[----:B------:R-:W-:Y:S01]  /*98e0*/  MUFU.EX2 R92, R92 ;  /* 0x0000005c005c7308 */ /* 0x000fe20000000800 */
[----:B-1----:R-:W-:Y:S01]  /*98f0*/  FMNMX.FTZ R136, R123, R136, !PT ;  /* 0x000000887b887209 */ /* 0x002fe20007810000 */
[--C-:B------:R-:W-:Y:S01]  /*9900*/  FFMA.FTZ R123, R132, UR21, -R14.reuse ;  /* 0x00000015847b7c23 */ /* 0x100fe2000801080e */
[----:B------:R-:W-:-:S01]  /*9910*/  FFMA.FTZ R132, R65, UR21, -R14 ;  /* 0x0000001541847c23 */ /* 0x000fc2000801080e */
[----:B------:R-:W-:Y:S01]  /*9920*/  FFMA.FTZ R65, R134, UR21, -R14 ;  /* 0x0000001586417c23 */ /* 0x000fe2000801080e */
[----:B------:R-:W-:Y:S01]  /*9930*/  FSEL R134, R12, RZ, P1 ;  /* 0x000000ff0c867208 */ /* 0x000fe20000800000 */
[----:B--2---:R-:W1:Y:S02]  /*9940*/  SHFL.BFLY PT, R127, R136, 0x1, 0x1f ;  /* 0x0c201f00887f7f89 */ /* 0x004e6400000e0000 */
[----:B------:R-:W-:Y:S02]  /*9950*/  MUFU.EX2 R93, R93 ;  /* 0x0000005d005d7308 */ /* 0x000fe40000000800 */
[----:B------:R-:W-:-:S04]  /*9960*/  FADD.FTZ R11, -R134, R11 ;  /* 0x0000000b860b7221 */ /* 0x000fc80000010100 */
[----:B------:R-:W-:Y:S02]  /*9970*/  FMUL.FTZ R11, R11, UR21 ;  /* 0x000000150b0b7c20 */ /* 0x000fe40008410000 */
[----:B------:R-:W-:Y:S08]  /*9980*/  MUFU.EX2 R96, R96 ;  /* 0x0000006000607308 */ /* 0x000ff00000000800 */
[----:B------:R-:W2:Y:S01]  /*9990*/  MUFU.EX2 R11, R11 ;  /* 0x0000000b000b7308 */ /* 0x000ea20000000800 */
[----:B-1----:R-:W-:Y:S01]  /*99a0*/  FMNMX.FTZ R14, R136, R127, !PT ;  /* 0x0000007f880e7209 */ /* 0x002fe20007810000 */
[----:B------:R-:W-:-:S06]  /*99b0*/  IMAD.U32 R127, RZ, RZ, UR21 ;  /* 0x00000015ff7f7e24 */ /* 0x000fcc000f8e00ff */
[----:B------:R-:W-:Y:S01]  /*99c0*/  MUFU.EX2 R97, R97 ;  /* 0x0000006100617308 */ /* 0x000fe20000000800 */
[C---:B------:R-:W-:Y:S01]  /*99d0*/  FSETP.NEU.FTZ.AND P1, PT, R14.reuse, -INF , PT ;  /* 0xff8000000e00780b */ /* 0x040fe20003f3d000 */
[----:B------:R-:W-:-:S05]  /*99e0*/  FFMA.FTZ R127, R14, R127, -8 ;  /* 0xc10000000e7f7423 */ /* 0x000fca000001007f */
[----:B------:R-:W-:Y:S01]  /*99f0*/  FSEL R127, R127, RZ, P1 ;  /* 0x000000ff7f7f7208 */ /* 0x000fe20000800000 */
[----:B--2---:R-:W-:-:S01]  /*9a00*/  FFMA.FTZ R138, R11, R7, R70 ;  /* 0x000000070b8a7223 */ /* 0x004fc20000010046 */
[----:B------:R-:W-:Y:S03]  /*9a10*/  MUFU.EX2 R100, R100 ;  /* 0x0000006400647308 */ /* 0x000fe60000000800 */
[----:B------:R-:W-:-:S01]  /*9a20*/  FFMA.FTZ R136, R15, UR21, -R127 ;  /* 0x000000150f887c23 */ /* 0x000fc2000801087f */
[--C-:B------:R-:W-:Y:S01]  /*9a30*/  FFMA.FTZ R15, R120, UR21, -R127.reuse ;  /* 0x00000015780f7c23 */ /* 0x100fe2000801087f */
[----:B------:R-:W-:-:S01]  /*9a40*/  FFMA.FTZ R120, R121, UR21, -R127 ;  /* 0x0000001579787c23 */ /* 0x000fc2000801087f */
[--C-:B------:R-:W-:Y:S01]  /*9a50*/  FFMA.FTZ R121, R124, UR21, -R127.reuse ;  /* 0x000000157c797c23 */ /* 0x100fe2000801087f */
[----:B------:R-:W-:-:S01]  /*9a60*/  FFMA.FTZ R124, R125, UR21, -R127 ;  /* 0x000000157d7c7c23 */ /* 0x000fc2000801087f */
[--C-:B------:R-:W-:Y:S01]  /*9a70*/  FFMA.FTZ R125, R128, UR21, -R127.reuse ;  /* 0x00000015807d7c23 */ /* 0x100fe2000801087f */
[----:B------:R-:W-:-:S01]  /*9a80*/  FFMA.FTZ R128, R129, UR21, -R127 ;  /* 0x0000001581807c23 */ /* 0x000fc2000801087f */
[----:B------:R-:W-:Y:S01]  /*9a90*/  FSEL R129, R14, RZ, P1 ;  /* 0x000000ff0e817208 */ /* 0x000fe20000800000 */
[----:B------:R-:W-:-:S01]  /*9aa0*/  FFMA.FTZ R131, R94, UR21, -R127 ;  /* 0x000000155e837c23 */ /* 0x000fc2000801087f */
[--C-:B------:R-:W-:Y:S01]  /*9ab0*/  FFMA.FTZ R13, R13, UR21, -R127.reuse ;  /* 0x000000150d0d7c23 */ /* 0x100fe2000801087f */
[----:B------:R-:W-:Y:S01]  /*9ac0*/  MUFU.EX2 R136, R136 ;  /* 0x0000008800887308 */ /* 0x000fe20000000800 */
[----:B------:R-:W-:-:S01]  /*9ad0*/  FFMA.FTZ R106, R106, UR21, -R127 ;  /* 0x000000156a6a7c23 */ /* 0x000fc2000801087f */
[----:B------:R-:W-:Y:S01]  /*9ae0*/  FADD.FTZ R129, -R129, R10 ;  /* 0x0000000a81817221 */ /* 0x000fe20000010100 */
[----:B------:R-:W-:-:S01]  /*9af0*/  FFMA.FTZ R107, R107, UR21, -R127 ;  /* 0x000000156b6b7c23 */ /* 0x000fc2000801087f */
[--C-:B------:R-:W-:Y:S01]  /*9b00*/  FFMA.FTZ R110, R110, UR21, -R127.reuse ;  /* 0x000000156e6e7c23 */ /* 0x100fe2000801087f */
[----:B------:R-:W-:-:S01]  /*9b10*/  FFMA.FTZ R111, R111, UR21, -R127 ;  /* 0x000000156f6f7c23 */ /* 0x000fc2000801087f */
[----:B------:R-:W-:Y:S01]  /*9b20*/  FMUL.FTZ R94, R129, UR21 ;  /* 0x00000015815e7c20 */ /* 0x000fe20008410000 */
[----:B------:R-:W-:-:S01]  /*9b30*/  FADD.FTZ R129, R57, R138 ;  /* 0x0000008a39817221 */ /* 0x000fc20000010000 */
[----:B------:R-:W-:Y:S01]  /*9b40*/  MUFU.EX2 R13, R13 ;  /* 0x0000000d000d7308 */ /* 0x000fe20000000800 */
[----:B------:R-:W-:-:S01]  /*9b50*/  FFMA.FTZ R114, R114, UR21, -R127 ;  /* 0x0000001572727c23 */ /* 0x000fc2000801087f */
[----:B------:R-:W-:Y:S01]  /*9b60*/  FFMA.FTZ R115, R115, UR21, -R127 ;  /* 0x0000001573737c23 */ /* 0x000fe2000801087f */
[----:B------:R-:W-:-:S01]  /*9b70*/  FADD.FTZ R138, R20, R129 ;  /* 0x00000081148a7221 */ /* 0x000fc20000010000 */
[--C-:B------:R-:W-:Y:S01]  /*9b80*/  FFMA.FTZ R118, R118, UR21, -R127.reuse ;  /* 0x0000001576767c23 */ /* 0x100fe2000801087f */
[----:B------:R-:W-:-:S01]  /*9b90*/  FFMA.FTZ R119, R119, UR21, -R127 ;  /* 0x0000001577777c23 */ /* 0x000fc2000801087f */
[----:B------:R-:W-:Y:S01]  /*9ba0*/  FFMA.FTZ R90, R90, UR21, -R127 ;  /* 0x000000155a5a7c23 */ /* 0x000fe2000801087f */
[----:B------:R-:W-:-:S01]  /*9bb0*/  FADD.FTZ R129, R21, R138 ;  /* 0x0000008a15817221 */ /* 0x000fc20000010000 */
        /* <DEDUP_REMOVED lines=17> */
[----:B-1----:R-:W-:-:S01]  /*9cd0*/  FFMA.FTZ R7, R94, R6, R13 ;  /* 0x000000065e077223 */ /* 0x002fc2000001000d */
[--C-:B------:R-:W-:Y:S01]  /*9ce0*/  FFMA.FTZ R84, R84, UR21, -R127.reuse ;  /* 0x0000001554547c23 */ /* 0x100fe2000801087f */
[----:B------:R-:W-:-:S01]  /*9cf0*/  FFMA.FTZ R85, R85, UR21, -R127 ;  /* 0x0000001555557c23 */ /* 0x000fc2000801087f */
[----:B------:R-:W-:Y:S01]  /*9d00*/  FFMA.FTZ R58, R58, UR21, -R127 ;  /* 0x000000153a3a7c23 */ /* 0x000fe2000801087f */
[----:B------:R-:W-:-:S01]  /*9d10*/  FADD.FTZ R6, R136, R7 ;  /* 0x0000000788067221 */ /* 0x000fc20000010000 */
[--C-:B------:R-:W-:Y:S01]  /*9d20*/  FFMA.FTZ R59, R59, UR21, -R127.reuse ;  /* 0x000000153b3b7c23 */ /* 0x100fe2000801087f */
[----:B------:R-:W-:-:S01]  /*9d30*/  FFMA.FTZ R60, R60, UR21, -R127 ;  /* 0x000000153c3c7c23 */ /* 0x000fc2000801087f */
[----:B------:R-:W1:Y:S01]  /*9d40*/  MUFU.EX2 R121, R121 ;  /* 0x0000007900797308 */ /* 0x000e620000000800 */
[----:B--2---:R-:W-:-:S01]  /*9d50*/  FADD.FTZ R7, R15, R6 ;  /* 0x000000060f077221 */ /* 0x004fc20000010000 */
[----:B------:R-:W-:-:S06]  /*9d60*/  FFMA.FTZ R66, R66, UR21, -R127 ;  /* 0x0000001542427c23 */ /* 0x000fcc000801087f */
[----:B------:R-:W2:Y:S01]  /*9d70*/  MUFU.EX2 R124, R124 ;  /* 0x0000007c007c7308 */ /* 0x000ea20000000800 */
[----:B---3--:R-:W-:-:S07]  /*9d80*/  FADD.FTZ R6, R120, R7 ;  /* 0x0000000778067221 */ /* 0x008fce0000010000 */
[----:B------:R-:W3:Y:S01]  /*9d90*/  MUFU.EX2 R125, R125 ;  /* 0x0000007d007d7308 */ /* 0x000ee20000000800 */
[----:B-1----:R-:W-:-:S07]  /*9da0*/  FADD.FTZ R7, R121, R6 ;  /* 0x0000000679077221 */ /* 0x002fce0000010000 */
[----:B------:R-:W1:Y:S01]  /*9db0*/  MUFU.EX2 R128, R128 ;  /* 0x0000008000807308 */ /* 0x000e620000000800 */
[----:B--2---:R-:W-:-:S01]  /*9dc0*/  FADD.FTZ R6, R124, R7 ;  /* 0x000000077c067221 */ /* 0x004fc20000010000 */
[----:B------:R-:W-:-:S06]  /*9dd0*/  FADD.FTZ R7, R69, R138 ;  /* 0x0000008a45077221 */ /* 0x000fcc0000010000 */
[----:B------:R-:W2:Y:S01]  /*9de0*/  MUFU.EX2 R106, R106 ;  /* 0x0000006a006a7308 */ /* 0x000ea20000000800 */
[----:B---3--:R-:W-:-:S01]  /*9df0*/  FADD.FTZ R129, R125, R6 ;  /* 0x000000067d817221 */ /* 0x008fc20000010000 */
[----:B------:R-:W-:-:S04]  /*9e00*/  FADD.FTZ R6, R122, R7 ;  /* 0x000000077a067221 */ /* 0x000fc80000010000 */
[----:B------:R-:W-:Y:S02]  /*9e10*/  FADD.FTZ R7, R71, R6 ;  /* 0x0000000647077221 */ /* 0x000fe40000010000 */
[----:B------:R-:W3:Y:S01]  /*9e20*/  MUFU.EX2 R107, R107 ;  /* 0x0000006b006b7308 */ /* 0x000ee20000000800 */
[----:B-1----:R-:W-:-:S01]  /*9e30*/  FADD.FTZ R129, R128, R129 ;  /* 0x0000008180817221 */ /* 0x002fc20000010000 */
[----:B------:R-:W-:-:S06]  /*9e40*/  FADD.FTZ R138, R104, R7 ;  /* 0x00000007688a7221 */ /* 0x000fcc0000010000 */
[----:B------:R-:W1:Y:S01]  /*9e50*/  MUFU.EX2 R110, R110 ;  /* 0x0000006e006e7308 */ /* 0x000e620000000800 */
[----:B--2---:R-:W-:-:S01]  /*9e60*/  FADD.FTZ R6, R106, R129 ;  /* 0x000000816a067221 */ /* 0x004fc20000010000 */
[----:B------:R-:W-:-:S04]  /*9e70*/  FADD.FTZ R129, R105, R138 ;  /* 0x0000008a69817221 */ /* 0x000fc80000010000 */
[----:B------:R-:W-:Y:S02]  /*9e80*/  FADD.FTZ R138, R108, R129 ;  /* 0x000000816c8a7221 */ /* 0x000fe40000010000 */
[----:B------:R-:W2:Y:S01]  /*9e90*/  MUFU.EX2 R111, R111 ;  /* 0x0000006f006f7308 */ /* 0x000ea20000000800 */
[----:B---3--:R-:W-:-:S01]  /*9ea0*/  FADD.FTZ R7, R107, R6 ;  /* 0x000000066b077221 */ /* 0x008fc20000010000 */
[----:B------:R-:W-:-:S04]  /*9eb0*/  FADD.FTZ R129, R109, R138 ;  /* 0x0000008a6d817221 */ /* 0x000fc80000010000 */
[----:B------:R-:W-:Y:S02]  /*9ec0*/  FADD.FTZ R138, R112, R129 ;  /* 0x00000081708a7221 */ /* 0x000fe40000010000 */
[----:B------:R-:W3:Y:S01]  /*9ed0*/  MUFU.EX2 R114, R114 ;  /* 0x0000007200727308 */ /* 0x000ee20000000800 */
[----:B-1----:R-:W-:-:S01]  /*9ee0*/  FADD.FTZ R6, R110, R7 ;  /* 0x000000076e067221 */ /* 0x002fc20000010000 */
[----:B------:R-:W-:-:S04]  /*9ef0*/  FADD.FTZ R129, R113, R138 ;  /* 0x0000008a71817221 */ /* 0x000fc80000010000 */
[----:B------:R-:W-:Y:S02]  /*9f00*/  FADD.FTZ R129, R116, R129 ;  /* 0x0000008174817221 */ /* 0x000fe40000010000 */
        /* <DEDUP_REMOVED lines=38> */
[----:B--2---:R-:W-:-:S01]  /*a170*/  FADD.FTZ R138, R74, R129 ;  /* 0x000000814a8a7221 */ /* 0x004fc20000010000 */
[----:B------:R-:W-:-:S06]  /*a180*/  FFMA.FTZ R129, R62, UR21, -R127 ;  /* 0x000000153e817c23 */ /* 0x000fcc000801087f */
[----:B------:R-:W2:Y:S01]  /*a190*/  MUFU.EX2 R78, R78 ;  /* 0x0000004e004e7308 */ /* 0x000ea20000000800 */
[----:B---3--:R-:W-:-:S04]  /*a1a0*/  FADD.FTZ R7, R73, R6 ;  /* 0x0000000649077221 */ /* 0x008fc80000010000 */
[----:B------:R-:W-:-:S03]  /*a1b0*/  FADD.FTZ R6, R64, R7 ;  /* 0x0000000740067221 */ /* 0x000fc60000010000 */
        /* <DEDUP_REMOVED lines=8> */
[--C-:B------:R-:W-:Y:S01]  /*a240*/  FFMA.FTZ R62, R63, UR21, -R127.reuse ;  /* 0x000000153f3e7c23 */ /* 0x100fe2000801087f */
[----:B------:R-:W-:-:S01]  /*a250*/  FFMA.FTZ R63, R76, UR21, -R127 ;  /* 0x000000154c3f7c23 */ /* 0x000fc2000801087f */
[----:B------:R-:W-:-:S04]  /*a260*/  FFMA.FTZ R127, R68, UR21, -R127 ;  /* 0x00000015447f7c23 */ /* 0x000fc8000801087f */
        /* <DEDUP_REMOVED lines=44> */
[----:B---3--:R-:W-:-:S03]  /*a530*/  FADD.FTZ R7, R134, R131 ;  /* 0x0000008386077221 */ /* 0x008fc60000010000 */
[----:B-1----:R-:W-:Y:S01]  /*a540*/  FADD.FTZ R6, R127, R6 ;  /* 0x000000067f067221 */ /* 0x002fe20000010000 */
[----:B------:R-:W-:Y:S06]  /*a550*/  @!P0 BRA `(.L_x_661) ;  /* 0x0000000000048947 */ /* 0x000fec0003800000 */
[----:B------:R-:W-:Y:S01]  /*a560*/  BPT.TRAP 0x1 ;  /* 0x000000040000795c */ /* 0x000fe20000300000 */
.L_x_661:
[----:B------:R-:W-:Y:S01]  /*a570*/  UIADD3 UR6, UR11, 0x13260, URZ ;  /* 0x000132600b067890 */ /* 0x000fe2000fffe03f */
[----:B------:R-:W-:Y:S01]  /*a580*/  ISETP.GT.AND P1, PT, R3, UR27, PT ;  /* 0x0000001b03007c0c */ /* 0x000fe2000bf24270 */
[----:B------:R-:W-:Y:S01]  /*a590*/  UMOV UR37, UR25 ;  /* 0x0000001900257c82 */ /* 0x000fe20008000000 */
[----:B------:R-:W-:Y:S01]  /*a5a0*/  F2FP.SATFINITE.E4M3.F32.PACK_AB_MERGE_C R15, R120, R15, RZ ;  /* 0x0000000f780f723e */ /* 0x000fe200048070ff */
[----:B------:R-:W-:Y:S01]  /*a5b0*/  UPRMT UR6, UR39, 0x654, UR6 ;  /* 0x0000065427067896 */ /* 0x000fe20008000006 */
[----:B------:R-:W-:Y:S01]  /*a5c0*/  F2FP.SATFINITE.E4M3.F32.PACK_AB_MERGE_C R10, R95, R10, RZ ;  /* 0x0000000a5f0a723e */ /* 0x000fe200048070ff */
[----:B------:R-:W-:Y:S01]  /*a5d0*/  UMOV UR38, UR26 ;  /* 0x0000001a00267c82 */ /* 0x000fe20008000000 */
[----:B------:R-:W-:Y:S01]  /*a5e0*/  F2FP.SATFINITE.E4M3.F32.PACK_AB_MERGE_C R20, R21, R20, RZ ;  /* 0x000000141514723e */ /* 0x000fe200048070ff */
[----:B------:R-:W-:Y:S01]  /*a5f0*/  FMUL.FTZ R24, R24, R11 ;  /* 0x0000000b18187220 */ /* 0x000fe20000410000 */
[----:B------:R-:W-:Y:S01]  /*a600*/  F2FP.SATFINITE.E4M3.F32.PACK_AB_MERGE_C R69, R122, R69, RZ ;  /* 0x000000457a45723e */ /* 0x000fe200048070ff */
[----:B------:R-:W-:Y:S01]  /*a610*/  FMUL.FTZ R25, R25, R11 ;  /* 0x0000000b19197220 */ /* 0x000fe20000410000 */
[----:B------:R-:W-:Y:S01]  /*a620*/  F2FP.SATFINITE.E4M3.F32.PACK_AB_MERGE_C R125, R128, R125, RZ ;  /* 0x0000007d807d723e */ /* 0x000fe200048070ff */
[----:B------:R-:W-:Y:S01]  /*a630*/  FMUL.FTZ R28, R28, R11 ;  /* 0x0000000b1c1c7220 */ /* 0x000fe20000410000 */
[----:B------:R-:W-:Y:S01]  /*a640*/  F2FP.SATFINITE.E4M3.F32.PACK_AB_MERGE_C R105, R108, R105, RZ ;  /* 0x000000696c69723e */ /* 0x000fe200048070ff */
[----:B------:R-:W-:Y:S01]  /*a650*/  SYNCS.ARRIVE.TRANS64.RED.A1T0 RZ, [UR6], RZ ;  /* 0x000000ffffff79a7 */ /* 0x000fe20008100406 */
        /* <DEDUP_REMOVED lines=27> */
[----:B------:R-:W-:Y:S01]  /*a810*/  VIADD R3, R3, 0xffffffff ;  /* 0xffffffff03037836 */ /* 0x000fe20000000000 */
[----:B------:R-:W-:Y:S01]  /*a820*/  F2FP.SATFINITE.E4M3.F32.PACK_AB_MERGE_C R153, R136, R13, R15 ;  /* 0x0000000d8899723e */ /* 0x000fe2000480700f */
[----:B------:R-:W-:Y:S01]  /*a830*/  FMUL.FTZ R26, R26, R94 ;  /* 0x0000005e1a1a7220 */ /* 0x000fe20000410000 */
[----:B------:R-:W-:Y:S01]  /*a840*/  F2FP.SATFINITE.E4M3.F32.PACK_AB_MERGE_C R145, R91, R90, R10 ;  /* 0x0000005a5b91723e */ /* 0x000fe2000480700a */
[----:B------:R-:W-:Y:S01]  /*a850*/  FMUL.FTZ R27, R27, R94 ;  /* 0x0000005e1b1b7220 */ /* 0x000fe20000410000 */
[----:B------:R-:W-:Y:S01]  /*a860*/  F2FP.SATFINITE.E4M3.F32.PACK_AB_MERGE_C R152, R57, R70, R20 ;  /* 0x000000463998723e */ /* 0x000fe20004807014 */
[----:B------:R-:W-:Y:S01]  /*a870*/  FMUL.FTZ R30, R30, R94 ;  /* 0x0000005e1e1e7220 */ /* 0x000fe20000410000 */
[----:B------:R-:W-:Y:S01]  /*a880*/  F2FP.SATFINITE.E4M3.F32.PACK_AB_MERGE_C R154, R67, R56, R69 ;  /* 0x00000038439a723e */ /* 0x000fe20004807045 */
[-C--:B------:R-:W-:Y:S01]  /*a890*/  FMUL.FTZ R31, R31, R94.reuse ;  /* 0x0000005e1f1f7220 */ /* 0x080fe20000410000 */
[----:B------:R-:W-:Y:S01]  /*a8a0*/  F2FP.SATFINITE.E4M3.F32.PACK_AB_MERGE_C R155, R124, R121, R125 ;  /* 0x000000797c9b723e */ /* 0x000fe2000480707d */
[-C--:B------:R-:W-:Y:S01]  /*a8b0*/  FMUL.FTZ R34, R34, R94.reuse ;  /* 0x0000005e22227220 */ /* 0x080fe20000410000 */
[----:B------:R-:W-:Y:S01]  /*a8c0*/  F2FP.SATFINITE.E4M3.F32.PACK_AB_MERGE_C R148, R104, R71, R105 ;  /* 0x000000476894723e */ /* 0x000fe20004807069 */
[----:B------:R-:W-:Y:S01]  /*a8d0*/  FMUL.FTZ R35, R35, R94 ;  /* 0x0000005e23237220 */ /* 0x000fe20000410000 */
[----:B------:R-:W-:Y:S01]  /*a8e0*/  F2FP.SATFINITE.E4M3.F32.PACK_AB_MERGE_C R149, R107, R106, R110 ;  /* 0x0000006a6b95723e */ /* 0x000fe2000480706e */
[-C--:B------:R-:W-:Y:S01]  /*a8f0*/  FMUL.FTZ R38, R38, R94.reuse ;  /* 0x0000005e26267220 */ /* 0x080fe20000410000 */
[----:B------:R-:W-:Y:S01]  /*a900*/  F2FP.SATFINITE.E4M3.F32.PACK_AB_MERGE_C R150, R112, R109, R113 ;  /* 0x0000006d7096723e */ /* 0x000fe20004807071 */
[----:B------:R-:W-:Y:S01]  /*a910*/  FMUL.FTZ R39, R39, R94 ;  /* 0x0000005e27277220 */ /* 0x000fe20000410000 */
        /* <DEDUP_REMOVED lines=17> */
[----:B------:R-:W-:Y:S01]  /*aa30*/  IMAD.MOV.U32 R10, RZ, RZ, R14 ;  /* 0x000000ffff0a7224 */ /* 0x000fe200078e000e */
[----:B------:R-:W-:Y:S01]  /*aa40*/  F2FP.SATFINITE.E4M3.F32.PACK_AB_MERGE_C R137, R59, R58, R60 ;  /* 0x0000003a3b89723e */ /* 0x000fe2000480703c */
[----:B------:R-:W-:Y:S01]  /*aa50*/  IMAD.MOV.U32 R11, RZ, RZ, R12 ;  /* 0x000000ffff0b7224 */ /* 0x000fe200078e000c */
[----:B------:R-:W-:-:S02]  /*aa60*/  F2FP.SATFINITE.E4M3.F32.PACK_AB_MERGE_C R138, R132, R61, R65 ;  /* 0x0000003d848a723e */ /* 0x000fc40004807041 */
[----:B------:R-:W-:Y:S01]  /*aa70*/  F2FP.SATFINITE.E4M3.F32.PACK_AB_MERGE_C R139, R63, R62, R66 ;  /* 0x0000003e3f8b723e */ /* 0x000fe20004807042 */
[----:B------:R-:W-:Y:S06]  /*aa80*/  @P1 BRA `(.L_x_662) ;  /* 0xffffffb400e81947 */ /* 0x000fec000383ffff */
[----:B------:R-:W-:Y:S01]  /*aa90*/  IMAD.MOV.U32 R10, RZ, RZ, R14 ;  /* 0x000000ffff0a7224 */ /* 0x000fe200078e000e */
[----:B------:R-:W-:Y:S01]  /*aaa0*/  UMOV UR38, UR26 ;  /* 0x0000001a00267c82 */ /* 0x000fe20008000000 */
[----:B------:R-:W-:Y:S01]  /*aab0*/  IMAD.MOV.U32 R11, RZ, RZ, R12 ;  /* 0x000000ffff0b7224 */ /* 0x000fe200078e000c */
[----:B------:R-:W-:-:S06]  /*aac0*/  UMOV UR37, UR25 ;  /* 0x0000001900257c82 */ /* 0x000fcc0008000000 */
.L_x_644:
[----:B------:R-:W1:Y:S01]  /*aad0*/  LDC R9, c[0x0][0x9e4] ;  /* 0x00027900ff097b82 */ /* 0x000e620000000800 */
[----:B------:R-:W-:Y:S01]  /*aae0*/  ULDC UR6, c[0x0][0x9dc] ;  /* 0x0002770000067ab9 */ /* 0x000fe20000000800 */
[----:B------:R-:W-:Y:S01]  /*aaf0*/  LOP3.LUT R2, R2, 0xffffffef, RZ, 0xc0, !PT ;  /* 0xffffffef02027812 */ /* 0x000fe200078ec0ff */
[----:B------:R-:W-:-:S05]  /*ab00*/  VIADD R12, R22, -UR6 ;  /* 0x80000006160c7c36 */ /* 0x000fca0008000000 */
[----:B------:R-:W-:Y:S02]  /*ab10*/  R2UR UR6, R12 ;  /* 0x000000000c0672ca */ /* 0x000fe400000e0000 */
[----:B-1----:R-:W-:-:S13]  /*ab20*/  ISETP.GE.AND P1, PT, R9, 0x1, PT ;  /* 0x000000010900780c */ /* 0x002fda0003f26270 */
[----:B------:R-:W-:Y:S01]  /*ab30*/  @P1 LOP3.LUT R2, R2, 0x10, RZ, 0xfc, !PT ;  /* 0x0000001002021812 */ /* 0x000fe200078efcff */
[----:B------:R-:W-:Y:S06]  /*ab40*/  @!P1 BRA `(.L_x_663) ;  /* 0x0000000000449947 */ /* 0x000fec0003800000 */
        /* <DEDUP_REMOVED lines=9> */
.L_x_664:
[----:B------:R-:W-:-:S13]  /*abe0*/  ISETP.NE.AND P1, PT, R9, 0x1, PT ;  /* 0x000000010900780c */ /* 0x000fda0003f25270 */
[----:B------:R-:W1:Y:S02]  /*abf0*/  @P1 LDC.64 R12, c[0x0][0x9e8] ;  /* 0x00027a00ff0c1b82 */ /* 0x000e640000000a00 */
[----:B-1----:R-:W-:-:S05]  /*ac00*/  @P1 IMAD.HI.U32 R12, R22, R12, RZ ;  /* 0x0000000c160c1227 */ /* 0x002fca00078e00ff */
[----:B------:R-:W-:-:S07]  /*ac10*/  @P1 SHF.R.U32.HI R22, RZ, R13, R12 ;  /* 0x0000000dff161219 */ /* 0x000fce000001160c */
.L_x_665:
[----:B------:R-:W-:-:S05]  /*ac20*/  IMAD R22, R22, R9, RZ ;  /* 0x0000000916167224 */ /* 0x000fca00078e02ff */
[----:B------:R-:W-:-:S13]  /*ac30*/  R2UR UR7, R22 ;  /* 0x00000000160772ca */ /* 0x000fda00000e0000 */
[----:B------:R-:W-:-:S04]  /*ac40*/  UISETP.LT.AND UP0, UPT, UR6, UR7, UPT ;  /* 0x000000070600728c */ /* 0x000fc8000bf01270 */
[----:B------:R-:W-:-:S12]  /*ac50*/  USEL UR6, UR6, UR7, !UP0 ;  /* 0x0000000706067287 */ /* 0x000fd8000c000000 */
.L_x_663:
[----:B------:R-:W-:-:S04]  /*ac60*/  UIADD3 UR6, UR6, 0x9f, URZ ;  /* 0x0000009f06067890 */ /* 0x000fc8000fffe03f */
[----:B------:R-:W-:-:S04]  /*ac70*/  UIMAD.WIDE UR6, UR6, 0x66666667, URZ ;  /* 0x66666667060678a5 */ /* 0x000fc8000f8e023f */
[----:B------:R-:W-:-:S04]  /*ac80*/  USHF.R.U32.HI UR6, URZ, 0x1f, UR7 ;  /* 0x0000001f3f067899 */ /* 0x000fc80008011607 */
[----:B------:R-:W-:-:S04]  /*ac90*/  ULEA.HI.SX32 UR6, UR7, UR6, 0x1a ;  /* 0x0000000607067291 */ /* 0x000fc8000f8fd23f */
[----:B------:R-:W-:-:S04]  /*aca0*/  UISETP.LT.AND UP0, UPT, UR45, UR6, UPT ;  /* 0x000000062d00728c */ /* 0x000fc8000bf01270 */
[----:B------:R-:W-:-:S06]  /*acb0*/  USEL UR22, UR45, UR6, !UP0 ;  /* 0x000000062d167287 */ /* 0x000fcc000c000000 */
[----:B------:R-:W-:-:S13]  /*acc0*/  ISETP.GE.AND P1, PT, R3, UR22, PT ;  /* 0x0000001603007c0c */ /* 0x000fda000bf26270 */
[----:B------:R-:W-:Y:S05]  /*acd0*/  @!P1 BRA `(.L_x_666) ;  /* 0x0000002c00249947 */ /* 0x000fea0003800000 */
[----:B------:R-:W-:Y:S01]  /*ace0*/  IMAD.MOV.U32 R13, RZ, RZ, R10 ;  /* 0x000000ffff0d7224 */ /* 0x000fe200078e000a */
[----:B------:R-:W-:Y:S01]  /*acf0*/  UMOV UR24, UR37 ;  /* 0x0000002500187c82 */ /* 0x000fe20008000000 */
[----:B------:R-:W-:Y:S01]  /*ad00*/  IMAD.MOV.U32 R12, RZ, RZ, R11 ;  /* 0x000000ffff0c7224 */ /* 0x000fe200078e000b */
[----:B------:R-:W-:Y:S01]  /*ad10*/  UMOV UR23, UR38 ;  /* 0x0000002600177c82 */ /* 0x000fe20008000000 */
[----:B------:R-:W-:-:S05]  /*ad20*/  ULDC UR21, c[0x0][0x988] ;  /* 0x0002620000157ab9 */ /* 0x000fca0000000800 */
.L_x_676:
[----:B------:R-:W-:-:S04]  /*ad30*/  UIADD3 UR38, UR23, 0x1, URZ ;  /* 0x0000000117267890 */ /* 0x000fc8000fffe03f */
[----:B------:R-:W-:-:S04]  /*ad40*/  UISETP.NE.AND UP0, UPT, UR38, 0x2, UPT ;  /* 0x000000022600788c */ /* 0x000fc8000bf05270 */
[----:B------:R-:W-:Y:S02]  /*ad50*/  USEL UR37, URZ, 0x1, UP0 ;  /* 0x000000013f257887 */ /* 0x000fe40008000000 */
[----:B------:R-:W-:Y:S02]  /*ad60*/  USEL UR38, UR38, URZ, UP0 ;  /* 0x0000003f26267287 */ /* 0x000fe40008000000 */
[----:B------:R-:W-:Y:S01]  /*ad70*/  ULOP3.LUT UR37, UR24, UR37, URZ, 0x3c, !UPT ;  /* 0x0000002518257292 */ /* 0x000fe2000f8e3c3f */
[----:B------:R-:W-:Y:S11]  /*ad80*/  @!P0 BRA `(.L_x_667) ;  /* 0x0000000000048947 */ /* 0x000ff60003800000 */
[----:B------:R-:W-:Y:S01]  /*ad90*/  BPT.TRAP 0x1 ;  /* 0x000000040000795c */ /* 0x000fe20000300000 */
.L_x_667:
[----:B------:R-:W-:Y:S01]  /*ada0*/  ULEA UR6, UR38, UR40, 0x3 ;  /* 0x0000002826067291 */ /* 0x000fe2000f8e183f */
[----:B------:R-:W-:-:S05]  /*adb0*/  IMAD.U32 R10, RZ, RZ, UR37 ;  /* 0x00000025ff0a7e24 */ /* 0x000fca000f8e00ff */
[----:B------:R-:W-:-:S04]  /*adc0*/  SHF.L.U32 R10, R10, 0x1f, RZ ;  /* 0x0000001f0a0a7819 */ /* 0x000fc800000006ff */
[----:B------:R1:W2:Y:S01]  /*add0*/  SYNCS.PHASECHK.TRANS64.TRYWAIT P1, [UR6+0x13230], R10 ;  /* 0x0132300aff0075a7 */ /* 0x0002a20008020146 */
[----:B------:R-:W-:Y:S05]  /*ade0*/  @!P0 BRA `(.L_x_668) ;  /* 0x0000000000048947 */ /* 0x000fea0003800000 */
[----:B------:R-:W-:Y:S01]  /*adf0*/  BPT.TRAP 0x1 ;  /* 0x000000040000795c */ /* 0x000fe20000300000 */
.L_x_668:
[----:B--2---:R-:W-:Y:S05]  /*ae00*/  @P1 BRA `(.L_x_669) ;  /* 0x0000000000081947 */ /* 0x004fea0003800000 */
[----:B------:R-:W2:Y:S02]  /*ae10*/  SYNCS.PHASECHK.TRANS64.TRYWAIT P1, [UR6+0x13230], R10 ;  /* 0x0132300aff0075a7 */ /* 0x000ea40008020146 */
[----:B--2---:R-:W-:Y:S05]  /*ae20*/  @!P1 BRA `(.L_x_670) ;  /* 0x000000bc00c49947 */ /* 0x004fea0003800000 */
.L_x_669:
        /* <DEDUP_REMOVED lines=64> */
.L_x_671:
[----:B------:R-:W-:Y:S01]  /*b230*/  ULEA UR11, UR23, UR40, 0x3 ;  /* 0x00000028170b7291 */ /* 0x000fe2000f8e183f */
[----:B-12---:R-:W-:-:S05]  /*b240*/  IMAD.U32 R10, RZ, RZ, UR24 ;  /* 0x00000018ff0a7e24 */ /* 0x006fca000f8e00ff */
[----:B------:R-:W-:-:S04]  /*b250*/  SHF.L.U32 R10, R10, 0x1f, RZ ;  /* 0x0000001f0a0a7819 */ /* 0x000fc800000006ff */
[----:B------:R1:W2:Y:S01]  /*b260*/  SYNCS.PHASECHK.TRANS64.TRYWAIT P1, [UR11+0x13250], R10 ;  /* 0x0132500aff0075a7 */ /* 0x0002a2000802014b */
[----:B------:R-:W-:Y:S05]  /*b270*/  @!P0 BRA `(.L_x_672) ;  /* 0x0000000000048947 */ /* 0x000fea0003800000 */
[----:B------:R-:W-:Y:S01]  /*b280*/  BPT.TRAP 0x1 ;  /* 0x000000040000795c */ /* 0x000fe20000300000 */
.L_x_672:
[----:B--2---:R-:W-:Y:S05]  /*b290*/  @P1 BRA `(.L_x_673) ;  /* 0x0000000000081947 */ /* 0x004fea0003800000 */
[----:B------:R-:W2:Y:S02]  /*b2a0*/  SYNCS.PHASECHK.TRANS64.TRYWAIT P1, [UR11+0x13250], R10 ;  /* 0x0132500aff0075a7 */ /* 0x000ea4000802014b */
[----:B--2---:R-:W-:Y:S05]  /*b2b0*/  @!P1 BRA `(.L_x_674) ;  /* 0x000000b800b89947 */ /* 0x004fea0003800000 */
.L_x_673:
        /* <DEDUP_REMOVED lines=16> */
[----:B------:R-:W-:Y:S01]  /*b3c0*/  UIADD3 UR6, UR40, 0x1000, URZ ;  /* 0x0000100028067890 */ /* 0x000fe2000fffe03f */
[C---:B------:R-:W-:Y:S01]  /*b3d0*/  FMUL.FTZ R127, R0.reuse, R133 ;  /* 0x00000085007f7220 */ /* 0x040fe20000410000 */
[C---:B------:R-:W-:Y:S01]  /*b3e0*/  FMUL.FTZ R129, R0.reuse, R135 ;  /* 0x0000008700817220 */ /* 0x040fe20000410000 */
[C---:B------:R-:W-:Y:S01]  /*b3f0*/  FMUL.FTZ R104, R0.reuse, R104 ;  /* 0x0000006800687220 */ /* 0x040fe20000410000 */
[----:B------:R-:W-:Y:S01]  /*b400*/  USHF.R.U32.HI UR6, URZ, 0x4, UR6 ;  /* 0x000000043f067899 */ /* 0x000fe20008011606 */
[C---:B------:R-:W-:Y:S01]  /*b410*/  FMUL.FTZ R106, R0.reuse, R106 ;  /* 0x0000006a006a7220 */ /* 0x040fe20000410000 */
[----:B------:R-:W3:Y:S01]  /*b420*/  MUFU.TANH R18, R18 ;  /* 0x0000001200127308 */ /* 0x000ee20000002400 */
[----:B--2---:R-:W-:Y:S01]  /*b430*/  FMNMX.FTZ R11, R15, R12, !PT ;  /* 0x0000000c0f0b7209 */ /* 0x004fe20007810000 */
[----:B------:R-:W-:Y:S01]  /*b440*/  ULOP3.LUT UR6, UR6, 0x3fff, URZ, 0xc0, !UPT ;  /* 0x00003fff06067892 */ /* 0x000fe2000f8ec03f */
[C---:B------:R-:W-:Y:S01]  /*b450*/  FMUL.FTZ R105, R0.reuse, R105 ;  /* 0x0000006900697220 */ /* 0x040fe20000410000 */
[C---:B------:R-:W-:Y:S01]  /*b460*/  FMUL.FTZ R107, R0.reuse, R107 ;  /* 0x0000006b006b7220 */ /* 0x040fe20000410000 */
[C---:B------:R-:W-:Y:S01]  /*b470*/  FMUL.FTZ R108, R0.reuse, R108 ;  /* 0x0000006c006c7220 */ /* 0x040fe20000410000 */
[----:B------:R-:W-:Y:S01]  /*b480*/  ULOP3.LUT UR6, UR6, 0x10000, URZ, 0xfc, !UPT ;  /* 0x0001000006067892 */ /* 0x000fe2000f8efc3f */
[----:B------:R-:W-:Y:S01]  /*b490*/  FMUL.FTZ R110, R0, R110 ;  /* 0x0000006e006e7220 */ /* 0x000fe20000410000 */
[----:B------:R-:W2:Y:S01]  /*b4a0*/  MUFU.TANH R20, R20 ;  /* 0x0000001400147308 */ /* 0x000ea20000002400 */
[----:B-1----:R-:W-:Y:S01]  /*b4b0*/  FMNMX.FTZ R10, R14, R11, !PT ;  /* 0x0000000b0e0a7209 */ /* 0x002fe20007810000 */
[----:B------:R-:W-:Y:S01]  /*b4c0*/  UIMAD UR10, UR23, 0x280, UR6 ;  /* 0x00000280170a78a4 */ /* 0x000fe2000f8e0206 */
[C---:B------:R-:W-:Y:S01]  /*b4d0*/  FMUL.FTZ R109, R0.reuse, R109 ;  /* 0x0000006d006d7220 */ /* 0x040fe20000410000 */
[C---:B------:R-:W-:Y:S01]  /*b4e0*/  FMUL.FTZ R111, R0.reuse, R111 ;  /* 0x0000006f006f7220 */ /* 0x040fe20000410000 */
[----:B------:R-:W-:Y:S01]  /*b4f0*/  WARPGROUP.ARRIVE ;  /* 0x00000000000079c5 */ /* 0x000fe20000000000 */
[C---:B------:R-:W-:Y:S01]  /*b500*/  FMUL.FTZ R112, R0.reuse, R112 ;  /* 0x0000007000707220 */ /* 0x040fe20000410000 */
[----:B------:R-:W-:Y:S01]  /*b510*/  FMUL.FTZ R114, R0, R114 ;  /* 0x0000007200727220 */ /* 0x000fe20000410000 */
[----:B------:R-:W1:Y:S01]  /*b520*/  MUFU.TANH R21, R21 ;  /* 0x0000001500157308 */ /* 0x000e620000002400 */
[----:B---3--:R-:W-:Y:S01]  /*b530*/  FMNMX.FTZ R11, R18, R13, !PT ;  /* 0x0000000d120b7209 */ /* 0x008fe20007810000 */
[----:B------:R-:W-:Y:S01]  /*b540*/  UMOV UR6, UR10 ;  /* 0x0000000a00067c82 */ /* 0x000fe20008000000 */
[----:B------:R-:W-:Y:S01]  /*b550*/  UMOV UR7, 0xc0000010 ;  /* 0xc000001000077882 */ /* 0x000fe20000000000 */
[C---:B------:R-:W-:Y:S01]  /*b560*/  FMUL.FTZ R113, R0.reuse, R113 ;  /* 0x0000007100717220 */ /* 0x040fe20000410000 */
[----:B------:R-:W-:Y:S01]  /*b570*/  QGMMA.64x64x32.F32.E4M3.E4M3 R24, R152, gdesc[UR4], R24, gsb0 ;  /* 0x00e0000498187df3 */ /* 0x000fe20008000818 */
[C---:B------:R-:W-:Y:S01]  /*b580*/  FMUL.FTZ R115, R0.reuse, R115 ;  /* 0x0000007300737220 */ /* 0x040fe20000410000 */
[----:B------:R-:W-:Y:S01]  /*b590*/  FMUL.FTZ R116, R0, R116 ;  /* 0x0000007400747220 */ /* 0x000fe20000410000 */
[----:B------:R-:W3:Y:S01]  /*b5a0*/  MUFU.TANH R120, R120 ;  /* 0x0000007800787308 */ /* 0x000ee20000002400 */
        /* <DEDUP_REMOVED lines=16> */
[----:B---3--:R-:W-:Y:S01]  /*b6b0*/  FMNMX.FTZ R10, R120, R11, !PT ;  /* 0x0000000b780a7209 */ /* 0x008fe20007810000 */
[C---:B------:R-:W-:Y:S01]  /*b6c0*/  FMUL.FTZ R98, R0.reuse, R98 ;  /* 0x0000006200627220 */ /* 0x040fe20000410000 */
[C---:B------:R-:W-:Y:S01]  /*b6d0*/  FMUL.FTZ R97, R0.reuse, R97 ;  /* 0x0000006100617220 */ /* 0x040fe20000410000 */
[C---:B------:R-:W-:Y:S01]  /*b6e0*/  FMUL.FTZ R99, R0.reuse, R99 ;  /* 0x0000006300637220 */ /* 0x040fe20000410000 */
[C---:B------:R-:W-:Y:S01]  /*b6f0*/  FMUL.FTZ R100, R0.reuse, R100 ;  /* 0x0000006400647220 */ /* 0x040fe20000410000 */
        /* <DEDUP_REMOVED lines=21> */
[----:B------:R-:W-:Y:S01]  /*b850*/  UIADD3 UR6, UR10, 0x80, URZ ;  /* 0x000000800a067890 */ /* 0x000fe2000fffe03f */
[C---:B------:R-:W-:Y:S01]  /*b860*/  FMUL.FTZ R84, R0.reuse, R84 ;  /* 0x0000005400547220 */ /* 0x040fe20000410000 */
[C---:B------:R-:W-:Y:S01]  /*b870*/  FMUL.FTZ R86, R0.reuse, R86 ;  /* 0x0000005600567220 */ /* 0x040fe20000410000 */
[----:B------:R-:W-:Y:S01]  /*b880*/  FMUL.FTZ R85, R0, R85 ;  /* 0x0000005500557220 */ /* 0x000fe20000410000 */
[----:B------:R-:W-:Y:S01]  /*b890*/  UMOV UR7, 0xc0000010 ;  /* 0xc000001000077882 */ /* 0x000fe20000000000 */
        /* <DEDUP_REMOVED lines=17> */
[----:B---3--:R-:W-:Y:S01]  /*b9b0*/  FMNMX.FTZ R131, R125, R130, !PT ;  /* 0x000000827d837209 */ /* 0x008fe20007810000 */
[C---:B------:R-:W-:Y:S01]  /*b9c0*/  FMUL.FTZ R67, R0.reuse, R67 ;  /* 0x0000004300437220 */ /* 0x040fe20000410000 */
[C---:B------:R-:W-:Y:S01]  /*b9d0*/  FMUL.FTZ R68, R0.reuse, R68 ;  /* 0x0000004400447220 */ /* 0x040fe20000410000 */
[C---:B------:R-:W-:Y:S01]  /*b9e0*/  FMUL.FTZ R70, R0.reuse, R70 ;  /* 0x0000004600467220 */ /* 0x040fe20000410000 */
[C---:B------:R-:W-:Y:S01]  /*b9f0*/  FMUL.FTZ R69, R0.reuse, R69 ;  /* 0x0000004500457220 */ /* 0x040fe20000410000 */
[----:B------:R-:W-:-:S02]  /*ba00*/  FMUL.FTZ R71, R0, R71 ;  /* 0x0000004700477220 */ /* 0x000fc40000410000 */
[----:B------:R-:W3:Y:S01]  /*ba10*/  MUFU.TANH R127, R127 ;  /* 0x0000007f007f7308 */ /* 0x000ee20000002400 */
[----:B--2---:R-:W-:Y:S01]  /*ba20*/  FMNMX.FTZ R10, R126, R11, !PT ;  /* 0x0000000b7e0a7209 */ /* 0x004fe20007810000 */
[----:B------:R-:W-:Y:S02]  /*ba30*/  WARPGROUP.DEPBAR.LE gsb0, 0x0 ;  /* 0x00008000000079c5 */ /* 0x000fe40000010000 */
[----:B------:R-:W-:-:S06]  /*ba40*/  WARPGROUP.ARRIVE ;  /* 0x00000000000079c5 */ /* 0x000fcc0000000000 */
[----:B------:R-:W2:Y:S01]  /*ba50*/  S2R R155, SR_TID.X ;  /* 0x00000000009b7919 */ /* 0x000ea20000002100 */
[----:B------:R-:W4:Y:S01]  /*ba60*/  MUFU.TANH R129, R129 ;  /* 0x0000008100817308 */ /* 0x000f220000002400 */
[----:B-1----:R-:W-:Y:S01]  /*ba70*/  FMNMX.FTZ R130, R128, R131, !PT ;  /* 0x0000008380827209 */ /* 0x002fe20007810000 */
[----:B------:R-:W-:Y:S01]  /*ba80*/  QGMMA.64x64x32.F32.E4M3.E4M3 R24, R148, gdesc[UR4], R24, gsb0 ;  /* 0x00e0000494187df3 */ /* 0x000fe20008000818 */
[----:B------:R-:W-:Y:S01]  /*ba90*/  UIADD3 UR6, UR10, 0x100, URZ ;  /* 0x000001000a067890 */ /* 0x000fe2000fffe03f */
[----:B------:R-:W-:-:S04]  /*baa0*/  UMOV UR7, 0xc0000010 ;  /* 0xc000001000077882 */ /* 0x000fc80000000000 */
[----:B------:R-:W1:Y:S01]  /*bab0*/  MUFU.TANH R104, R104 ;  /* 0x0000006800687308 */ /* 0x000e620000002400 */
[----:B---3--:R-:W-:-:S07]  /*bac0*/  FMNMX.FTZ R11, R127, R10, !PT ;  /* 0x0000000a7f0b7209 */ /* 0x008fce0007810000 */
[----:B------:R-:W3:Y:S01]  /*bad0*/  MUFU.TANH R106, R106 ;  /* 0x0000006a006a7308 */ /* 0x000ee20000002400 */
[----:B----4-:R-:W-:-:S07]  /*bae0*/  FMNMX.FTZ R131, R129, R130, !PT ;  /* 0x0000008281837209 */ /* 0x010fce0007810000 */
[----:B------:R-:W4:Y:S01]  /*baf0*/  MUFU.TANH R105, R105 ;  /* 0x0000006900697308 */ /* 0x000f220000002400 */
[----:B-1----:R-:W-:Y:S02]  /*bb00*/  FMNMX.FTZ R10, R104, R11, !PT ;  /* 0x0000000b680a7209 */ /* 0x002fe40007810000 */
[----:B--2---:R-:W-:-:S05]  /*bb10*/  LOP3.LUT P1, RZ, R155, 0x7f, RZ, 0xc0, !PT ;  /* 0x0000007f9bff7812 */ /* 0x004fca000782c0ff */
[----:B------:R-:W1:Y:S01]  /*bb20*/  MUFU.TANH R107, R107 ;  /* 0x0000006b006b7308 */ /* 0x000e620000002400 */
[----:B---3--:R-:W-:-:S07]  /*bb30*/  FMNMX.FTZ R130, R106, R131, !PT ;  /* 0x000000836a827209 */ /* 0x008fce0007810000 */
[----:B------:R-:W2:Y:S01]  /*bb40*/  MUFU.TANH R108, R108 ;  /* 0x0000006c006c7308 */ /* 0x000ea20000002400 */
[----:B----4-:R-:W-:-:S07]  /*bb50*/  FMNMX.FTZ R11, R105, R10, !PT ;  /* 0x0000000a690b7209 */ /* 0x010fce0007810000 */
[----:B------:R-:W3:Y:S01]  /*bb60*/  MUFU.TANH R110, R110 ;  /* 0x0000006e006e7308 */ /* 0x000ee20000002400 */
[----:B-1----:R-:W-:-:S07]  /*bb70*/  FMNMX.FTZ R131, R107, R130, !PT ;  /* 0x000000826b837209 */ /* 0x002fce0007810000 */
[----:B------:R-:W1:Y:S01]  /*bb80*/  MUFU.TANH R109, R109 ;  /* 0x0000006d006d7308 */ /* 0x000e620000002400 */
[----:B--2---:R-:W-:-:S07]  /*bb90*/  FMNMX.FTZ R10, R108, R11, !PT ;  /* 0x0000000b6c0a7209 */ /* 0x004fce0007810000 */
[----:B------:R-:W2:Y:S01]  /*bba0*/  MUFU.TANH R111, R111 ;  /* 0x0000006f006f7308 */ /* 0x000ea20000002400 */
[----:B---3--:R-:W-:-:S07]  /*bbb0*/  FMNMX.FTZ R130, R110, R131, !PT ;  /* 0x000000836e827209 */ /* 0x008fce0007810000 */
[----:B------:R-:W3:Y:S01]  /*bbc0*/  MUFU.TANH R112, R112 ;  /* 0x0000007000707308 */ /* 0x000ee20000002400 */
[----:B-1----:R-:W-:-:S07]  /*bbd0*/  FMNMX.FTZ R11, R109, R10, !PT ;  /* 0x0000000a6d0b7209 */ /* 0x002fce0007810000 */
[----:B------:R-:W1:Y:S01]  /*bbe0*/  MUFU.TANH R114, R114 ;  /* 0x0000007200727308 */ /* 0x000e620000002400 */
[----:B--2---:R-:W-:Y:S01]  /*bbf0*/  FMNMX.FTZ R131, R111, R130, !PT ;  /* 0x000000826f837209 */ /* 0x004fe20007810000 */
[----:B------:R-:W-:Y:S02]  /*bc00*/  WARPGROUP.DEPBAR.LE gsb0, 0x0 ;  /* 0x00008000000079c5 */ /* 0x000fe40000010000 */
[----:B------:R-:W-:-:S04]  /*bc10*/  WARPGROUP.ARRIVE ;  /* 0x00000000000079c5 */ /* 0x000fc80000000000 */
[----:B------:R-:W2:Y:S01]  /*bc20*/  MUFU.TANH R113, R113 ;  /* 0x0000007100717308 */ /* 0x000ea20000002400 */
[----:B---3--:R-:W-:Y:S01]  /*bc30*/  FMNMX.FTZ R10, R112, R11, !PT ;  /* 0x0000000b700a7209 */ /* 0x008fe20007810000 */
[----:B------:R-:W-:Y:S01]  /*bc40*/  QGMMA.64x64x32.F32.E4M3.E4M3 R24, R144, gdesc[UR4], R24, gsb0 ;  /* 0x00e0000490187df3 */ /* 0x000fe20008000818 */
[----:B------:R-:W-:Y:S01]  /*bc50*/  UIADD3 UR6, UR10, 0x180, URZ ;  /* 0x000001800a067890 */ /* 0x000fe2000fffe03f */
[----:B------:R-:W-:-:S04]  /*bc60*/  UMOV UR7, 0xc0000010 ;  /* 0xc000001000077882 */ /* 0x000fc80000000000 */
        /* <DEDUP_REMOVED lines=19> */
[----:B-1----:R-:W-:Y:S01]  /*bda0*/  FMNMX.FTZ R11, R89, R10, !PT ;  /* 0x0000000a590b7209 */ /* 0x002fe20007810000 */
[----:B------:R-:W-:Y:S02]  /*bdb0*/  WARPGROUP.DEPBAR.LE gsb0, 0x0 ;  /* 0x00008000000079c5 */ /* 0x000fe40000010000 */
[----:B------:R-:W-:-:S04]  /*bdc0*/  WARPGROUP.ARRIVE ;  /* 0x00000000000079c5 */ /* 0x000fc80000000000 */
[----:B------:R-:W1:Y:S01]  /*bdd0*/  MUFU.TANH R94, R94 ;  /* 0x0000005e005e7308 */ /* 0x000e620000002400 */
[----:B--2---:R-:W-:Y:S01]  /*bde0*/  FMNMX.FTZ R131, R91, R130, !PT ;  /* 0x000000825b837209 */ /* 0x004fe20007810000 */
[----:B------:R-:W-:Y:S01]  /*bdf0*/  QGMMA.64x64x32.F32.E4M3.E4M3 R24, R140, gdesc[UR4], R24, gsb0 ;  /* 0x00e000048c187df3 */ /* 0x000fe20008000818 */
[----:B------:R-:W-:Y:S01]  /*be00*/  UIADD3 UR6, UR10, 0x200, URZ ;  /* 0x000002000a067890 */ /* 0x000fe2000fffe03f */
[----:B------:R-:W-:-:S04]  /*be10*/  UMOV UR7, 0xc0000010 ;  /* 0xc000001000077882 */ /* 0x000fc80000000000 */
        /* <DEDUP_REMOVED lines=19> */
[----:B---3--:R-:W-:Y:S01]  /*bf50*/  FMNMX.FTZ R130, R102, R131, !PT ;  /* 0x0000008366827209 */ /* 0x008fe20007810000 */
[----:B------:R-:W-:Y:S02]  /*bf60*/  WARPGROUP.DEPBAR.LE gsb0, 0x0 ;  /* 0x00008000000079c5 */ /* 0x000fe40000010000 */
[----:B------:R-:W-:-:S04]  /*bf70*/  WARPGROUP.ARRIVE ;  /* 0x00000000000079c5 */ /* 0x000fc80000000000 */
[----:B------:R-:W3:Y:S01]  /*bf80*/  MUFU.TANH R72, R72 ;  /* 0x0000004800487308 */ /* 0x000ee20000002400 */
[----:B-1----:R-:W-:Y:S01]  /*bf90*/  FMNMX.FTZ R11, R101, R10, !PT ;  /* 0x0000000a650b7209 */ /* 0x002fe20007810000 */
[----:B------:R-:W-:Y:S06]  /*bfa0*/  QGMMA.64x64x32.F32.E4M3.E4M3 R24, R136, gdesc[UR4], R24, gsb0 ;  /* 0x00e0000488187df3 */ /* 0x000fec0008000818 */
        /* <DEDUP_REMOVED lines=20> */
[----:B------:R-:W-:-:S06]  /*c0f0*/  WARPGROUP.DEPBAR.LE gsb0, 0x0 ;  /* 0x00008000000079c5 */ /* 0x000fcc0000010000 */
        /* <DEDUP_REMOVED lines=41> */
[----:B--2---:R-:W-:Y:S02]  /*c390*/  FMNMX.FTZ R130, R70, R131, !PT ;  /* 0x0000008346827209 */ /* 0x004fe40007810000 */
[----:B---3--:R-:W-:-:S05]  /*c3a0*/  FMNMX.FTZ R131, R69, R10, !PT ;  /* 0x0000000a45837209 */ /* 0x008fca0007810000 */
[----:B------:R-:W2:Y:S01]  /*c3b0*/  SHFL.BFLY PT, R10, R131, 0x2, 0x1f ;  /* 0x0c401f00830a7f89 */ /* 0x000ea200000e0000 */
[----:B-1----:R-:W-:-:S05]  /*c3c0*/  FMNMX.FTZ R130, R71, R130, !PT ;  /* 0x0000008247827209 */ /* 0x002fca0007810000 */
[----:B------:R-:W1:Y:S01]  /*c3d0*/  SHFL.BFLY PT, R11, R130, 0x2, 0x1f ;  /* 0x0c401f00820b7f89 */ /* 0x000e6200000e0000 */
[----:B--2---:R-:W-:Y:S01]  /*c3e0*/  FMNMX.FTZ R132, R131, R10, !PT ;  /* 0x0000000a83847209 */ /* 0x004fe20007810000 */
[----:B------:R-:W-:Y:S01]  /*c3f0*/  IMAD.U32 R131, RZ, RZ, UR21 ;  /* 0x00000015ff837e24 */ /* 0x000fe2000f8e00ff */
[----:B-1----:R-:W-:Y:S01]  /*c400*/  FMNMX.FTZ R133, R130, R11, !PT ;  /* 0x0000000b82857209 */ /* 0x002fe20007810000 */
[----:B------:R-:W-:Y:S02]  /*c410*/  IMAD.U32 R130, RZ, RZ, UR21 ;  /* 0x00000015ff827e24 */ /* 0x000fe4000f8e00ff */
[----:B------:R-:W1:Y:S04]  /*c420*/  SHFL.BFLY PT, R11, R132, 0x1, 0x1f ;  /* 0x0c201f00840b7f89 */ /* 0x000e6800000e0000 */
[----:B------:R-:W2:Y:S01]  /*c430*/  SHFL.BFLY PT, R10, R133, 0x1, 0x1f ;  /* 0x0c201f00850a7f89 */ /* 0x000ea200000e0000 */
[----:B-1----:R-:W-:-:S02]  /*c440*/  FMNMX.FTZ R11, R132, R11, !PT ;  /* 0x0000000b840b7209 */ /* 0x002fc40007810000 */
[----:B--2---:R-:W-:-:S03]  /*c450*/  FMNMX.FTZ R10, R133, R10, !PT ;  /* 0x0000000a850a7209 */ /* 0x004fc60007810000 */
[C---:B------:R-:W-:Y:S01]  /*c460*/  FADD.FTZ R12, -R11.reuse, R12 ;  /* 0x0000000c0b0c7221 */ /* 0x040fe20000010100 */
[----:B------:R-:W-:-:S01]  /*c470*/  FFMA.FTZ R130, R11, R130, -8 ;  /* 0xc10000000b827423 */ /* 0x000fc20000010082 */
[C---:B------:R-:W-:Y:S01]  /*c480*/  FADD.FTZ R13, -R10.reuse, R13 ;  /* 0x0000000d0a0d7221 */ /* 0x040fe20000010100 */
[----:B------:R-:W-:-:S01]  /*c490*/  FFMA.FTZ R131, R10, R131, -8 ;  /* 0xc10000000a837423 */ /* 0x000fc20000010083 */
[----:B------:R-:W-:Y:S01]  /*c4a0*/  FMUL.FTZ R12, R12, UR21 ;  /* 0x000000150c0c7c20 */ /* 0x000fe20008410000 */
[----:B------:R-:W-:-:S01]  /*c4b0*/  FFMA.FTZ R15, R15, UR21, -R130 ;  /* 0x000000150f0f7c23 */ /* 0x000fc20008010882 */
[----:B------:R-:W-:Y:S01]  /*c4c0*/  FMUL.FTZ R13, R13, UR21 ;  /* 0x000000150d0d7c20 */ /* 0x000fe20008410000 */
[----:B------:R-:W-:-:S01]  /*c4d0*/  FFMA.FTZ R18, R18, UR21, -R131 ;  /* 0x0000001512127c23 */ /* 0x000fc20008010883 */
[----:B------:R-:W-:Y:S01]  /*c4e0*/  FFMA.FTZ R14, R14, UR21, -R130 ;  /* 0x000000150e0e7c23 */ /* 0x000fe20008010882 */
[----:B------:R-:W-:-:S01]  /*c4f0*/  FFMA.FTZ R133, R20, UR21, -R131 ;  /* 0x0000001514857c23 */ /* 0x000fc20008010883 */
[----:B------:R-:W-:Y:S01]  /*c500*/  MUFU.EX2 R12, R12 ;  /* 0x0000000c000c7308 */ /* 0x000fe20000000800 */
[----:B------:R-:W-:-:S01]  /*c510*/  FFMA.FTZ R21, R21, UR21, -R130 ;  /* 0x0000001515157c23 */ /* 0x000fc20008010882 */
[----:B------:R-:W-:Y:S01]  /*c520*/  FFMA.FTZ R20, R120, UR21, -R131 ;  /* 0x0000001578147c23 */ /* 0x000fe20008010883 */
[----:B------:R-:W-:-:S01]  /*c530*/  FFMA.FTZ R22, R22, UR21, -R130 ;  /* 0x0000001516167c23 */ /* 0x000fc20008010882 */
[----:B------:R-:W-:Y:S01]  /*c540*/  FFMA.FTZ R121, R121, UR21, -R131 ;  /* 0x0000001579797c23 */ /* 0x000fe20008010883 */
[----:B------:R-:W-:-:S01]  /*c550*/  FFMA.FTZ R122, R122, UR21, -R130 ;  /* 0x000000157a7a7c23 */ /* 0x000fc20008010882 */
[----:B------:R-:W-:Y:S01]  /*c560*/  FFMA.FTZ R120, R124, UR21, -R131 ;  /* 0x000000157c787c23 */ /* 0x000fe20008010883 */
[----:B------:R-:W-:-:S01]  /*c570*/  FFMA.FTZ R123, R123, UR21, -R130 ;  /* 0x000000157b7b7c23 */ /* 0x000fc20008010882 */
[----:B------:R-:W1:Y:S01]  /*c580*/  MUFU.EX2 R15, R15 ;  /* 0x0000000f000f7308 */ /* 0x000e620000000800 */
[----:B------:R-:W-:-:S01]  /*c590*/  FFMA.FTZ R125, R125, UR21, -R131 ;  /* 0x000000157d7d7c23 */ /* 0x000fc20008010883 */
[----:B------:R-:W-:Y:S01]  /*c5a0*/  FFMA.FTZ R126, R126, UR21, -R130 ;  /* 0x000000157e7e7c23 */ /* 0x000fe20008010882 */
[----:B------:R-:W-:-:S01]  /*c5b0*/  FFMA.FTZ R124, R128, UR21, -R131 ;  /* 0x00000015807c7c23 */ /* 0x000fc20008010883 */
[----:B------:R-:W-:Y:S01]  /*c5c0*/  FFMA.FTZ R127, R127, UR21, -R130 ;  /* 0x000000157f7f7c23 */ /* 0x000fe20008010882 */
        /* <DEDUP_REMOVED lines=11> */
[----:B------:R-:W2:Y:S01]  /*c680*/  MUFU.EX2 R18, R18 ;  /* 0x0000001200127308 */ /* 0x000ea20000000800 */
        /* <DEDUP_REMOVED lines=15> */
[----:B------:R-:W3:Y:S01]  /*c780*/  MUFU.EX2 R133, R133 ;  /* 0x0000008500857308 */ /* 0x000ee20000000800 */
[----:B--2---:R-:W-:-:S01]  /*c790*/  FFMA.FTZ R6, R13, R6, R18 ;  /* 0x000000060d067223 */ /* 0x004fc20000010012 */
[----:B------:R-:W-:Y:S01]  /*c7a0*/  FFMA.FTZ R93, R93, UR21, -R130 ;  /* 0x000000155d5d7c23 */ /* 0x000fe20008010882 */
[----:B------:R-:W-:-:S01]  /*c7b0*/  FFMA.FTZ R95, R95, UR21, -R131 ;  /* 0x000000155f5f7c23 */ /* 0x000fc20008010883 */
[----:B------:R-:W-:Y:S01]  /*c7c0*/  FFMA.FTZ R96, R96, UR21, -R130 ;  /* 0x0000001560607c23 */ /* 0x000fe20008010882 */
[----:B------:R-:W-:-:S01]  /*c7d0*/  FFMA.FTZ R98, R98, UR21, -R131 ;  /* 0x0000001562627c23 */ /* 0x000fc20008010883 */
[----:B------:R-:W-:Y:S01]  /*c7e0*/  FFMA.FTZ R97, R97, UR21, -R130 ;  /* 0x0000001561617c23 */ /* 0x000fe20008010882 */
[----:B------:R-:W-:-:S01]  /*c7f0*/  FFMA.FTZ R99, R99, UR21, -R131 ;  /* 0x0000001563637c23 */ /* 0x000fc20008010883 */
[----:B------:R-:W2:Y:S01]  /*c800*/  MUFU.EX2 R21, R21 ;  /* 0x0000001500157308 */ /* 0x000ea20000000800 */
        /* <DEDUP_REMOVED lines=8> */
[----:B---3--:R-:W-:-:S01]  /*c890*/  FADD.FTZ R7, R133, R6 ;  /* 0x0000000685077221 */ /* 0x008fc20000010000 */
[----:B------:R-:W-:Y:S01]  /*c8a0*/  FFMA.FTZ R73, R73, UR21, -R130 ;  /* 0x0000001549497c23 */ /* 0x000fe20008010882 */
[----:B------:R-:W-:-:S01]  /*c8b0*/  FFMA.FTZ R75, R75, UR21, -R131 ;  /* 0x000000154b4b7c23 */ /* 0x000fc20008010883 */
[----:B------:R-:W-:Y:S01]  /*c8c0*/  FFMA.FTZ R76, R76, UR21, -R130 ;  /* 0x000000154c4c7c23 */ /* 0x000fe20008010882 */
[----:B------:R-:W-:-:S01]  /*c8d0*/  FFMA.FTZ R78, R78, UR21, -R131 ;  /* 0x000000154e4e7c23 */ /* 0x000fc20008010883 */
[----:B------:R-:W-:Y:S01]  /*c8e0*/  FFMA.FTZ R77, R77, UR21, -R130 ;  /* 0x000000154d4d7c23 */ /* 0x000fe20008010882 */
[----:B------:R-:W-:-:S01]  /*c8f0*/  FFMA.FTZ R79, R79, UR21, -R131 ;  /* 0x000000154f4f7c23 */ /* 0x000fc20008010883 */
[----:B------:R-:W3:Y:S01]  /*c900*/  MUFU.EX2 R22, R22 ;  /* 0x0000001600167308 */ /* 0x000ee20000000800 */
        /* <DEDUP_REMOVED lines=21> */
[--C-:B------:R-:W-:Y:S01]  /*ca60*/  FFMA.FTZ R64, R64, UR21, -R130.reuse ;  /* 0x0000001540407c23 */ /* 0x100fe20008010882 */
[----:B------:R-:W-:-:S01]  /*ca70*/  FFMA.FTZ R65, R65, UR21, -R130 ;  /* 0x0000001541417c23 */ /* 0x000fc20008010882 */
[----:B------:R-:W3:Y:S01]  /*ca80*/  MUFU.EX2 R120, R120 ;  /* 0x0000007800787308 */ /* 0x000ee20000000800 */
[----:B--2---:R-:W-:-:S01]  /*ca90*/  FADD.FTZ R7, R121, R6 ;  /* 0x0000000679077221 */ /* 0x004fc20000010000 */
[--C-:B------:R-:W-:Y:S01]  /*caa0*/  FFMA.FTZ R68, R68, UR21, -R130.reuse ;  /* 0x0000001544447c23 */ /* 0x100fe20008010882 */
[----:B------:R-:W-:-:S01]  /*cab0*/  FFMA.FTZ R69, R69, UR21, -R130 ;  /* 0x0000001545457c23 */ /* 0x000fc20008010882 */
[----:B------:R-:W-:Y:S01]  /*cac0*/  FFMA.FTZ R66, R66, UR21, -R131 ;  /* 0x0000001542427c23 */ /* 0x000fe20008010883 */
[----:B------:R-:W-:-:S02]  /*cad0*/  IMAD.U32 R130, RZ, RZ, UR38 ;  /* 0x00000026ff827e24 */ /* 0x000fc4000f8e00ff */
[--C-:B------:R-:W-:Y:S01]  /*cae0*/  FFMA.FTZ R67, R67, UR21, -R131.reuse ;  /* 0x0000001543437c23 */ /* 0x100fe20008010883 */
[----:B------:R-:W-:-:S01]  /*caf0*/  FFMA.FTZ R70, R70, UR21, -R131 ;  /* 0x0000001546467c23 */ /* 0x000fc20008010883 */
[----:B------:R-:W2:Y:S01]  /*cb00*/  MUFU.EX2 R123, R123 ;  /* 0x0000007b007b7308 */ /* 0x000ea20000000800 */
[----:B-1----:R-:W-:-:S01]  /*cb10*/  FADD.FTZ R6, R122, R135 ;  /* 0x000000877a067221 */ /* 0x002fc20000010000 */
[----:B------:R-:W-:-:S06]  /*cb20*/  FFMA.FTZ R71, R71, UR21, -R131 ;  /* 0x0000001547477c23 */ /* 0x000fcc0008010883 */
        /* <DEDUP_REMOVED lines=108> */
[----:B------:R-:W-:-:S05]  /*d1f0*/  @!P1 LEA R6, R130, UR40, 0x3 ;  /* 0x0000002882069c11 */ /* 0x000fca000f8e18ff */
[----:B------:R-:W-:Y:S01]  /*d200*/  @!P1 VIADD R6, R6, 0x13240 ;  /* 0x0001324006069836 */ /* 0x000fe20000000000 */
[----:B------:R-:W1:Y:S01]  /*d210*/  MUFU.EX2 R58, R58 ;  /* 0x0000003a003a7308 */ /* 0x000e620000000800 */
[----:B---3--:R-:W-:-:S03]  /*d220*/  FADD.FTZ R135, R87, R128 ;  /* 0x0000008057877221 */ /* 0x008fc60000010000 */
[----:B------:R-:W-:-:S04]  /*d230*/  @!P1 PRMT R6, RZ, 0x654, R6 ;  /* 0x00000654ff069816 */ /* 0x000fc80000000006 */
[----:B------:R-:W3:Y:S01]  /*d240*/  MUFU.EX2 R57, R57 ;  /* 0x0000003900397308 */ /* 0x000ee20000000800 */
[----:B--2---:R-:W-:-:S01]  /*d250*/  FADD.FTZ R128, R56, R7 ;  /* 0x0000000738807221 */ /* 0x004fc20000010000 */
[----:B------:R2:W-:Y:S06]  /*d260*/  @!P1 SYNCS.ARRIVE.TRANS64.RED.A1T0 RZ, [R6+URZ], RZ ;  /* 0x000000ff06ff99a7 */ /* 0x0005ec000810043f */
[----:B------:R-:W4:Y:S01]  /*d270*/  MUFU.EX2 R59, R59 ;  /* 0x0000003b003b7308 */ /* 0x000f220000000800 */
[----:B-1----:R-:W-:-:S07]  /*d280*/  FADD.FTZ R130, R58, R135 ;  /* 0x000000873a827221 */ /* 0x002fce0000010000 */
[----:B------:R-:W1:Y:S01]  /*d290*/  MUFU.EX2 R60, R60 ;  /* 0x0000003c003c7308 */ /* 0x000e620000000800 */
[----:B---3--:R-:W-:-:S07]  /*d2a0*/  FADD.FTZ R7, R57, R128 ;  /* 0x0000008039077221 */ /* 0x008fce0000010000 */
[----:B------:R-:W3:Y:S01]  /*d2b0*/  MUFU.EX2 R62, R62 ;  /* 0x0000003e003e7308 */ /* 0x000ee20000000800 */
[----:B----4-:R-:W-:-:S07]  /*d2c0*/  FADD.FTZ R135, R59, R130 ;  /* 0x000000823b877221 */ /* 0x010fce0000010000 */
[----:B------:R-:W4:Y:S01]  /*d2d0*/  MUFU.EX2 R61, R61 ;  /* 0x0000003d003d7308 */ /* 0x000f220000000800 */
[----:B-1----:R-:W-:-:S07]  /*d2e0*/  FADD.FTZ R128, R60, R7 ;  /* 0x000000073c807221 */ /* 0x002fce0000010000 */
[----:B------:R-:W1:Y:S01]  /*d2f0*/  MUFU.EX2 R63, R63 ;  /* 0x0000003f003f7308 */ /* 0x000e620000000800 */
[----:B---3--:R-:W-:-:S07]  /*d300*/  FADD.FTZ R130, R62, R135 ;  /* 0x000000873e827221 */ /* 0x008fce0000010000 */
[----:B------:R-:W2:Y:S01]  /*d310*/  MUFU.EX2 R64, R64 ;  /* 0x0000004000407308 */ /* 0x000ea20000000800 */
[----:B----4-:R-:W-:-:S07]  /*d320*/  FADD.FTZ R7, R61, R128 ;  /* 0x000000803d077221 */ /* 0x010fce0000010000 */
        /* <DEDUP_REMOVED lines=18> */
.L_x_675:
        /* <DEDUP_REMOVED lines=80> */
[----:B------:R-:W-:Y:S01]  /*d950*/  F2FP.SATFINITE.E4M3.F32.PACK_AB_MERGE_C R139, R67, R66, R70 ;  /* 0x00000042438b723e */ /* 0x000fe20004807046 */
[----:B------:R-:W-:Y:S06]  /*d960*/  @P1 BRA `(.L_x_676) ;  /* 0xffffffd000f01947 */ /* 0x000fec000383ffff */
.L_x_666:
[----:B------:R-:W-:-:S13]  /*d970*/  ISETP.GE.AND P1, PT, R3, UR45, PT ;  /* 0x0000002d03007c0c */ /* 0x000fda000bf26270 */
[----:B------:R-:W-:Y:S05]  /*d980*/  @!P1 BRA `(.L_x_677) ;  /* 0x0000004800409947 */ /* 0x000fea0003800000 */
[----:B------:R-:W-:Y:S01]  /*d990*/  IMAD.MOV.U32 R15, RZ, RZ, R10 ;  /* 0x000000ffff0f7224 */ /* 0x000fe200078e000a */
[----:B------:R-:W-:Y:S01]  /*d9a0*/  UMOV UR27, UR37 ;  /* 0x00000025001b7c82 */ /* 0x000fe20008000000 */
[----:B------:R-:W-:Y:S01]  /*d9b0*/  IMAD.MOV.U32 R14, RZ, RZ, R11 ;  /* 0x000000ffff0e7224 */ /* 0x000fe200078e000b */
[----:B------:R-:W-:Y:S01]  /*d9c0*/  UMOV UR26, UR38 ;  /* 0x00000026001a7c82 */ /* 0x000fe20008000000 */
[C---:B------:R-:W-:Y:S01]  /*d9d0*/  IMAD.IADD R13, R19.reuse, 0x1, R4 ;  /* 0x00000001130d7824 */ /* 0x040fe200078e0204 */
[----:B------:R-:W-:Y:S01]  /*d9e0*/  ULDC UR22, c[0x0][0x9e4] ;  /* 0x0002790000167ab9 */ /* 0x000fe20000000800 */
[----:B------:R-:W-:Y:S01]  /*d9f0*/  IMAD.IADD R12, R19, 0x1, R5 ;  /* 0x00000001130c7824 */ /* 0x000fe200078e0205 */
[----:B------:R-:W-:Y:S01]  /*da00*/  ULDC UR24, c[0x0][0x288] ;  /* 0x0000a20000187ab9 */ /* 0x000fe20000000800 */
[----:B------:R-:W-:Y:S01]  /*da10*/  ULDC UR21, c[0x0][0x988] ;  /* 0x0002620000157ab9 */ /* 0x000fe20000000800 */
[----:B------:R-:W-:-:S05]  /*da20*/  ULDC UR23, c[0x0][0x9e0] ;  /* 0x0002780000177ab9 */ /* 0x000fca0000000800 */
.L_x_695:
[----:B------:R-:W-:-:S04]  /*da30*/  UISETP.NE.AND UP0, UPT, UR26, 0x1, UPT ;  /* 0x000000011a00788c */ /* 0x000fc8000bf05270 */
[----:B------:R-:W-:-:S04]  /*da40*/  USEL UR37, URZ, 0x1, UP0 ;  /* 0x000000013f257887 */ /* 0x000fc80008000000 */
[----:B------:R-:W-:Y:S01]  /*da50*/  ULOP3.LUT UR37, UR27, UR37, URZ, 0x3c, !UPT ;  /* 0x000000251b257292 */ /* 0x000fe2000f8e3c3f */
[----:B------:R-:W-:Y:S11]  /*da60*/  @!P0 BRA `(.L_x_678) ;  /* 0x0000000000048947 */ /* 0x000ff60003800000 */
[----:B------:R-:W-:Y:S01]  /*da70*/  BPT.TRAP 0x1 ;  /* 0x000000040000795c */ /* 0x000fe20000300000 */
.L_x_678:
        /* <DEDUP_REMOVED lines=9> */
.L_x_679:
[----:B--2---:R-:W-:Y:S05]  /*db10*/  @P1 BRA `(.L_x_680) ;  /* 0x0000000000081947 */ /* 0x004fea0003800000 */
[----:B------:R-:W2:Y:S02]  /*db20*/  SYNCS.PHASECHK.TRANS64.TRYWAIT P1, [UR25+0x13230], R10 ;  /* 0x0132300aff0075a7 */ /* 0x000ea40008020159 */
[----:B--2---:R-:W-:Y:S05]  /*db30*/  @!P1 BRA `(.L_x_681) ;  /* 0x0000009000b09947 */ /* 0x004fea0003800000 */
.L_x_680:
        /* <DEDUP_REMOVED lines=64> */
.L_x_682:
[----:B------:R-:W-:Y:S01]  /*df40*/  ULEA UR11, UR26, UR40, 0x3 ;  /* 0x000000281a0b7291 */ /* 0x000fe2000f8e183f */
[----:B-12---:R-:W-:-:S05]  /*df50*/  IMAD.U32 R10, RZ, RZ, UR27 ;  /* 0x0000001bff0a7e24 */ /* 0x006fca000f8e00ff */
[----:B------:R-:W-:-:S04]  /*df60*/  SHF.L.U32 R10, R10, 0x1f, RZ ;  /* 0x0000001f0a0a7819 */ /* 0x000fc800000006ff */
[----:B------:R1:W2:Y:S01]  /*df70*/  SYNCS.PHASECHK.TRANS64.TRYWAIT P1, [UR11+0x13250], R10 ;  /* 0x0132500aff0075a7 */ /* 0x0002a2000802014b */
[----:B------:R-:W-:Y:S05]  /*df80*/  @!P0 BRA `(.L_x_683) ;  /* 0x0000000000048947 */ /* 0x000fea0003800000 */
[----:B------:R-:W-:Y:S01]  /*df90*/  BPT.TRAP 0x1 ;  /* 0x000000040000795c */ /* 0x000fe20000300000 */
.L_x_683:
[----:B--2---:R-:W-:Y:S05]  /*dfa0*/  @P1 BRA `(.L_x_684) ;  /* 0x0000000000081947 */ /* 0x004fea0003800000 */
[----:B------:R-:W2:Y:S02]  /*dfb0*/  SYNCS.PHASECHK.TRANS64.TRYWAIT P1, [UR11+0x13250], R10 ;  /* 0x0132500aff0075a7 */ /* 0x000ea4000802014b */
[----:B--2---:R-:W-:Y:S05]  /*dfc0*/  @!P1 BRA `(.L_x_685) ;  /* 0x0000008c00a49947 */ /* 0x004fea0003800000 */
.L_x_684:
        /* <DEDUP_REMOVED lines=11> */
[----:B------:R-:W-:Y:S01]  /*e080*/  FMUL.FTZ R86, R0, R56 ;  /* 0x0000003800567220 */ /* 0x000fe20000410000 */
[----:B------:R-:W-:Y:S01]  /*e090*/  ULOP3.LUT UR6, UR6, 0x10000, URZ, 0xfc, !UPT ;  /* 0x0001000006067892 */ /* 0x000fe2000f8efc3f */
[----:B------:R-:W-:-:S02]  /*e0a0*/  IMAD.U32 R56, RZ, RZ, UR25 ;  /* 0x00000019ff387e24 */ /* 0x000fc4000f8e00ff */
[C---:B------:R-:W-:Y:S01]  /*e0b0*/  FMUL.FTZ R18, R0.reuse, R122 ;  /* 0x0000007a00127220 */ /* 0x040fe20000410000 */
[C---:B------:R-:W-:Y:S01]  /*e0c0*/  FMUL.FTZ R122, R0.reuse, R128 ;  /* 0x00000080007a7220 */ /* 0x040fe20000410000 */
[----:B------:R-:W-:Y:S01]  /*e0d0*/  UIMAD UR10, UR26, 0x280, UR6 ;  /* 0x000002801a0a78a4 */ /* 0x000fe2000f8e0206 */
[C---:B------:R-:W-:Y:S01]  /*e0e0*/  FMUL.FTZ R128, R0.reuse, R134 ;  /* 0x0000008600807220 */ /* 0x040fe20000410000 */
[C---:B--2---:R-:W-:Y:S01]  /*e0f0*/  FMUL.FTZ R11, R0.reuse, R121 ;  /* 0x00000079000b7220 */ /* 0x044fe20000410000 */
[C---:B------:R-:W-:Y:S01]  /*e100*/  FMUL.FTZ R134, R0.reuse, R65 ;  /* 0x0000004100867220 */ /* 0x040fe20000410000 */
[C---:B-1----:R-:W-:Y:S01]  /*e110*/  FMUL.FTZ R10, R0.reuse, R120 ;  /* 0x00000078000a7220 */ /* 0x042fe20000410000 */
        /* <DEDUP_REMOVED lines=72> */
[----:B------:R-:W-:Y:S01]  /*e5a0*/  IADD3 R57, R70, 0x1, R23 ;  /* 0x0000000146397810 */ /* 0x000fe20007ffe017 */
[----:B------:R-:W1:Y:S01]  /*e5b0*/  MUFU.TANH R10, R10 ;  /* 0x0000000a000a7308 */ /* 0x000e620000002400 */
[----:B------:R-:W-:-:S07]  /*e5c0*/  IMAD R67, R17, -0x2, R70 ;  /* 0xfffffffe11437824 */ /* 0x000fce00078e0246 */
[----:B------:R-:W2:Y:S01]  /*e5d0*/  MUFU.TANH R11, R11 ;  /* 0x0000000b000b7308 */ /* 0x000ea20000002400 */
[----:B------:R-:W-:Y:S02]  /*e5e0*/  WARPGROUP.DEPBAR.LE gsb0, 0x0 ;  /* 0x00008000000079c5 */ /* 0x000fe40000010000 */
[----:B------:R-:W-:-:S06]  /*e5f0*/  WARPGROUP.ARRIVE ;  /* 0x00000000000079c5 */ /* 0x000fcc0000000000 */
[----:B------:R-:W3:Y:S01]  /*e600*/  S2R R155, SR_TID.X ;  /* 0x00000000009b7919 */ /* 0x000ee20000002100 */
[----:B------:R-:W4:Y:S01]  /*e610*/  MUFU.TANH R18, R18 ;  /* 0x0000001200127308 */ /* 0x000f220000002400 */
[----:B------:R-:W-:Y:S01]  /*e620*/  QGMMA.64x64x32.F32.E4M3.E4M3 R24, R148, gdesc[UR4], R24, gsb0 ;  /* 0x00e0000494187df3 */ /* 0x000fe20008000818 */
[----:B------:R-:W-:Y:S01]  /*e630*/  UIADD3 UR6, UR10, 0x100, URZ ;  /* 0x000001000a067890 */ /* 0x000fe2000fffe03f */
[----:B------:R-:W-:-:S05]  /*e640*/  UMOV UR7, 0xc0000010 ;  /* 0xc000001000077882 */ /* 0x000fca0000000000 */
[----:B------:R-:W1:Y:S08]  /*e650*/  MUFU.TANH R20, R20 ;  /* 0x0000001400147308 */ /* 0x000e700000002400 */
[----:B------:R-:W1:Y:S08]  /*e660*/  MUFU.TANH R21, R21 ;  /* 0x0000001500157308 */ /* 0x000e700000002400 */
[----:B------:R-:W1:Y:S01]  /*e670*/  MUFU.TANH R22, R22 ;  /* 0x0000001600167308 */ /* 0x000e620000002400 */
[----:B---3--:R-:W-:-:S07]  /*e680*/  LOP3.LUT P1, RZ, R155, 0x7f, RZ, 0xc0, !PT ;  /* 0x0000007f9bff7812 */ /* 0x008fce000782c0ff */
[----:B------:R-:W3:Y:S08]  /*e690*/  MUFU.TANH R120, R120 ;  /* 0x0000007800787308 */ /* 0x000ef00000002400 */
[----:B------:R-:W1:Y:S01]  /*e6a0*/  MUFU.TANH R121, R121 ;  /* 0x0000007900797308 */ /* 0x000e620000002400 */
[----:B------:R-:W-:-:S05]  /*e6b0*/  @!P1 VIADD R56, R56, 0x13240 ;  /* 0x0001324038389836 */ /* 0x000fca0000000000 */
[----:B------:R-:W-:Y:S02]  /*e6c0*/  @!P1 PRMT R56, RZ, 0x654, R56 ;  /* 0x00000654ff389816 */ /* 0x000fe40000000038 */
        /* <DEDUP_REMOVED lines=50> */
[----:B------:R5:W-:Y:S01]  /*e9f0*/  @!P1 SYNCS.ARRIVE.TRANS64.RED.A1T0 RZ, [R56+URZ], RZ ;  /* 0x000000ff38ff99a7 */ /* 0x000be2000810043f */
[----:B------:R-:W-:-:S04]  /*ea00*/  ISETP.GE.AND P1, PT, R9, 0x1, PT ;  /* 0x000000010900780c */ /* 0x000fc80003f26270 */
[----:B------:R-:W1:Y:S01]  /*ea10*/  MUFU.TANH R100, R100 ;  /* 0x0000006400647308 */ /* 0x000e620000002400 */
[----:B-----5:R-:W-:-:S07]  /*ea20*/  VIADD R56, R57, -UR24 ;  /* 0x8000001839387c36 */ /* 0x020fce0008000000 */
[----:B------:R-:W1:Y:S01]  /*ea30*/  MUFU.TANH R101, R101 ;  /* 0x0000006500657308 */ /* 0x000e620000002400 */
[----:B------:R-:W-:-:S04]  /*ea40*/  IMAD R56, R17, -0x2, R56 ;  /* 0xfffffffe11387824 */ /* 0x000fc800078e0238 */
[C---:B------:R-:W-:Y:S02]  /*ea50*/  VIADD R137, R56.reuse, UR23 ;  /* 0x0000001738897c36 */ /* 0x040fe40008000000 */
[----:B------:R-:W-:Y:S01]  /*ea60*/  VIADD R136, R56, UR20 ;  /* 0x0000001438887c36 */ /* 0x000fe20008000000 */
[----:B------:R-:W1:Y:S01]  /*ea70*/  MUFU.TANH R102, R102 ;  /* 0x0000006600667308 */ /* 0x000e620000002400 */
[C---:B------:R-:W-:Y:S02]  /*ea80*/  IMAD.IADD R135, R4.reuse, 0x1, R137 ;  /* 0x0000000104877824 */ /* 0x040fe400078e0289 */
[----:B------:R-:W-:-:S05]  /*ea90*/  IMAD.IADD R71, R4, 0x1, R136 ;  /* 0x0000000104477824 */ /* 0x000fca00078e0288 */
        /* <DEDUP_REMOVED lines=33> */
[----:B--234-:R-:W-:Y:S05]  /*ecb0*/  @!P1 BRA `(.L_x_686) ;  /* 0x0000000000589947 */ /* 0x01cfea0003800000 */
        /* <DEDUP_REMOVED lines=11> */
.L_x_688:
[----:B------:R-:W-:-:S05]  /*ed70*/  IMAD.U32 R138, RZ, RZ, UR22 ;  /* 0x00000016ff8a7e24 */ /* 0x000fca000f8e00ff */
[----:B------:R-:W-:-:S13]  /*ed80*/  ISETP.NE.AND P1, PT, R138, 0x1, PT ;  /* 0x000000018a00780c */ /* 0x000fda0003f25270 */
[----:B------:R-:W2:Y:S01]  /*ed90*/  @P1 LDC.64 R56, c[0x0][0x9e8] ;  /* 0x00027a00ff381b82 */ /* 0x000ea20000000a00 */
[----:B------:R-:W-:-:S04]  /*eda0*/  @P1 IMAD.IADD R139, R19, 0x1, R4 ;  /* 0x00000001138b1824 */ /* 0x000fc800078e0204 */
[----:B--2---:R-:W-:-:S04]  /*edb0*/  @P1 IMAD.HI.U32 R140, R139, R56, RZ ;  /* 0x000000388b8c1227 */ /* 0x004fc800078e00ff */
[----:B------:R-:W-:Y:S01]  /*edc0*/  IMAD.MOV.U32 R56, RZ, RZ, R13 ;  /* 0x000000ffff387224 */ /* 0x000fe200078e000d */
[----:B------:R-:W-:-:S07]  /*edd0*/  @P1 SHF.R.U32.HI R56, RZ, R57, R140 ;  /* 0x00000039ff381219 */ /* 0x000fce000001168c */
.L_x_689:
[----:B------:R-:W-:Y:S05]  /*ede0*/  BSYNC B0 ;  /* 0x0000000000007941 */ /* 0x000fea0003800000 */
.L_x_687:
[----:B------:R-:W-:-:S05]  /*edf0*/  IMAD R56, R56, R138, R67 ;  /* 0x0000008a38387224 */ /* 0x000fca00078e0243 */
[----:B------:R-:W-:Y:S02]  /*ee00*/  VIADDMNMX R135, R56, R138, R135, PT ;  /* 0x0000008a38877246 */ /* 0x000fe40003800187 */
[----:B------:R-:W-:-:S07]  /*ee10*/  VIMNMX R71, R71, R56, !PT ;  /* 0x0000003847477248 */ /* 0x000fce0007fe0100 */
.L_x_686:
[C---:B------:R-:W-:Y:S01]  /*ee20*/  ISETP.GE.AND P2, PT, R70.reuse, 0x9, PT ;  /* 0x000000094600780c */ /* 0x040fe20003f46270 */
[C---:B------:R-:W-:Y:S01]  /*ee30*/  IMAD.IADD R137, R5.reuse, 0x1, R137 ;  /* 0x0000000105897824 */ /* 0x040fe200078e0289 */
[----:B------:R-:W-:Y:S01]  /*ee40*/  ISETP.GE.AND P1, PT, R70, 0x2, PT ;  /* 0x000000024600780c */ /* 0x000fe20003f26270 */
[----:B------:R-:W-:Y:S01]  /*ee50*/  IMAD.IADD R136, R5, 0x1, R136 ;  /* 0x0000000105887824 */ /* 0x000fe200078e0288 */
[----:B------:R-:W-:Y:S02]  /*ee60*/  LOP3.LUT R16, R16, 0xfffffffd, RZ, 0xc0, !PT ;  /* 0xfffffffd10107812 */ /* 0x000fe400078ec0ff */
[----:B------:R-:W-:Y:S02]  /*ee70*/  ISETP.GT.AND P3, PT, R71, 0x1, !P1 ;  /* 0x000000014700780c */ /* 0x000fe40004f64270 */
[----:B------:R-:W-:Y:S02]  /*ee80*/  ISETP.GE.AND P4, PT, R70, 0xa, PT ;  /* 0x0000000a4600780c */ /* 0x000fe40003f86270 */
[----:B------:R-:W-:-:S02]  /*ee90*/  ISETP.LT.OR P3, PT, R135, 0x2, P3 ;  /* 0x000000028700780c */ /* 0x000fc40001f61670 */
[----:B------:R-:W-:Y:S02]  /*eea0*/  LOP3.LUT R2, R2, 0xfffffffd, RZ, 0xc0, !PT ;  /* 0xfffffffd02027812 */ /* 0x000fe400078ec0ff */
[----:B------:R-:W-:Y:S02]  /*eeb0*/  @P2 LOP3.LUT R16, R16, 0x2, RZ, 0xfc, !PT ;  /* 0x0000000210102812 */ /* 0x000fe400078efcff */
[----:B------:R-:W-:Y:S02]  /*eec0*/  ISETP.GT.AND P2, PT, R71, 0x8, !P2 ;  /* 0x000000084700780c */ /* 0x000fe40005744270 */
[----:B------:R-:W-:Y:S02]  /*eed0*/  FSEL R56, R11, -INF , !P3 ;  /* 0xff8000000b387808 */ /* 0x000fe40005800000 */
[----:B------:R-:W-:Y:S02]  /*eee0*/  ISETP.LT.OR P2, PT, R135, 0x9, P2 ;  /* 0x000000098700780c */ /* 0x000fe40001741670 */
[----:B------:R-:W-:-:S02]  /*eef0*/  ISETP.GE.AND P3, PT, R70, 0x11, PT ;  /* 0x000000114600780c */ /* 0x000fc40003f66270 */
[----:B------:R-:W-:Y:S02]  /*ef00*/  LOP3.LUT R16, R16, 0xfffffffb, RZ, 0xc0, !PT ;  /* 0xfffffffb10107812 */ /* 0x000fe400078ec0ff */
[----:B-1----:R-:W-:Y:S02]  /*ef10*/  FSEL R21, R21, -INF , !P2 ;  /* 0xff80000015157808 */ /* 0x002fe40005000000 */
        /* <DEDUP_REMOVED lines=15> */
[----:B------:R-:W-:Y:S02]  /*f010*/  FSEL R123, R123, -INF , !P2 ;  /* 0xff8000007b7b7808 */ /* 0x000fe40005000000 */
[----:B------:R-:W-:Y:S02]  /*f020*/  ISETP.GT.AND P2, PT, R71, 0x18, !P3 ;  /* 0x000000184700780c */ /* 0x000fe40005f44270 */
[----:B------:R-:W-:-:S02]  /*f030*/  LOP3.LUT R16, R16, 0x7fffffff, RZ, 0xc0, !PT ;  /* 0x7fffffff10107812 */ /* 0x000fc400078ec0ff */
        /* <DEDUP_REMOVED lines=198> */
[----:B------:R-:W-:-:S13]  /*fca0*/  ISETP.GE.AND P6, PT, R9, 0x1, PT ;  /* 0x000000010900780c */ /* 0x000fda0003fc6270 */
[----:B------:R-:W-:Y:S05]  /*fcb0*/  @!P6 BRA `(.L_x_690) ;  /* 0x000000000058e947 */ /* 0x000fea0003800000 */
[----:B------:R-:W-:Y:S01]  /*fcc0*/  ISETP.GT.AND P6, PT, R12, -0x1, PT ;  /* 0xffffffff0c00780c */ /* 0x000fe20003fc4270 */
[----:B------:R-:W-:-:S12]  /*fcd0*/  BSSY B0, `(.L_x_691) ;  /* 0x0000011000007945 */ /* 0x000fd80003800000 */
        /* <DEDUP_REMOVED lines=9> */
.L_x_692:
[----:B------:R-:W-:-:S05]  /*fd70*/  IMAD.U32 R70, RZ, RZ, UR22 ;  /* 0x00000016ff467e24 */ /* 0x000fca000f8e00ff */
[----:B------:R-:W-:-:S13]  /*fd80*/  ISETP.NE.AND P6, PT, R70, 0x1, PT ;  /* 0x000000014600780c */ /* 0x000fda0003fc5270 */
[----:B------:R-:W1:Y:S01]  /*fd90*/  @P6 LDC.64 R10, c[0x0][0x9e8] ;  /* 0x00027a00ff0a6b82 */ /* 0x000e620000000a00 */
[----:B------:R-:W-:-:S04]  /*fda0*/  @P6 IMAD.IADD R71, R19, 0x1, R5 ;  /* 0x0000000113476824 */ /* 0x000fc800078e0205 */
[----:B-1----:R-:W-:-:S04]  /*fdb0*/  @P6 IMAD.HI.U32 R138, R71, R10, RZ ;  /* 0x0000000a478a6227 */ /* 0x002fc800078e00ff */
[----:B------:R-:W-:Y:S01]  /*fdc0*/  IMAD.MOV.U32 R10, RZ, RZ, R12 ;  /* 0x000000ffff0a7224 */ /* 0x000fe200078e000c */
[----:B------:R-:W-:-:S07]  /*fdd0*/  @P6 SHF.R.U32.HI R10, RZ, R11, R138 ;  /* 0x0000000bff0a6219 */ /* 0x000fce000001168a */
.L_x_693:
[----:B------:R-:W-:Y:S05]  /*fde0*/  BSYNC B0 ;  /* 0x0000000000007941 */ /* 0x000fea0003800000 */
.L_x_691:
[----:B------:R-:W-:-:S05]  /*fdf0*/  IMAD R67, R10, R70, R67 ;  /* 0x000000460a437224 */ /* 0x000fca00078e0243 */
[----:B------:R-:W-:Y:S02]  /*fe00*/  VIADDMNMX R137, R67, R70, R137, PT ;  /* 0x0000004643897246 */ /* 0x000fe40003800189 */
[----:B------:R-:W-:-:S07]  /*fe10*/  VIMNMX R136, R136, R67, !PT ;  /* 0x0000004388887248 */ /* 0x000fce0007fe0100 */
.L_x_690:
[----:B------:R-:W-:Y:S02]  /*fe20*/  ISETP.GT.AND P1, PT, R136, 0x1, !P1 ;  /* 0x000000018800780c */ /* 0x000fe40004f24270 */
        /* <DEDUP_REMOVED lines=109> */
[C---:B------:R-:W-:Y:S02]  /*10500*/  ISETP.LT.OR P3, PT, R137.reuse, 0x91, P3 ;  /* 0x000000918900780c */ /* 0x040fe40001f61670 */
[C---:B------:R-:W-:Y:S02]  /*10510*/  ISETP.GT.AND P1, PT, R136.reuse, 0x41, !P1 ;  /* 0x000000418800780c */ /* 0x040fe40004f24270 */
[----:B------:R-:W-:Y:S02]  /*10520*/  ISETP.GT.AND P4, PT, R136, 0x91, !P4 ;  /* 0x000000918800780c */ /* 0x000fe40006784270 */
[----:B------:R-:W-:Y:S02]  /*10530*/  ISETP.LT.OR P1, PT, R137, 0x42, P1 ;  /* 0x000000428900780c */ /* 0x000fe40000f21670 */
[----:B-1----:R-:W-:-:S02]  /*10540*/  FMNMX.FTZ R67, R10, R11, !PT ;  /* 0x0000000b0a437209 */ /* 0x002fc40007810000 */
[----:B------:R-:W-:Y:S02]  /*10550*/  FSEL R91, R91, -INF , !P1 ;  /* 0xff8000005b5b7808 */ /* 0x000fe40004800000 */
[----:B------:R-:W-:Y:S01]  /*10560*/  LOP3.LUT P1, RZ, R16, 0x200000, RZ, 0xc0, !PT ;  /* 0x0020000010ff7812 */ /* 0x000fe2000782c0ff */
[----:B------:R-:W1:Y:S01]  /*10570*/  SHFL.BFLY PT, R70, R67, 0x1, 0x1f ;  /* 0x0c201f0043467f89 */ /* 0x000e6200000e0000 */
[----:B------:R-:W-:Y:S02]  /*10580*/  FSEL R63, R63, -INF , !P3 ;  /* 0xff8000003f3f7808 */ /* 0x000fe40005800000 */
[C---:B------:R-:W-:Y:S02]  /*10590*/  ISETP.GT.AND P1, PT, R136.reuse, 0x48, !P1 ;  /* 0x000000488800780c */ /* 0x040fe40004f24270 */
[----:B------:R-:W-:Y:S02]  /*105a0*/  ISETP.GT.AND P5, PT, R136, 0x98, !P5 ;  /* 0x000000988800780c */ /* 0x000fe40006fa4270 */
[----:B------:R-:W-:-:S02]  /*105b0*/  ISETP.LT.OR P1, PT, R137, 0x49, P1 ;  /* 0x000000498900780c */ /* 0x000fc40000f21670 */
[C---:B------:R-:W-:Y:S02]  /*105c0*/  ISETP.LT.OR P4, PT, R137.reuse, 0x92, P4 ;  /* 0x000000928900780c */ /* 0x040fe40002781670 */
[----:B------:R-:W-:Y:S02]  /*105d0*/  FSEL R94, R94, -INF , !P1 ;  /* 0xff8000005e5e7808 */ /* 0x000fe40004800000 */
[----:B------:R-:W-:Y:S02]  /*105e0*/  LOP3.LUT P1, RZ, R16, 0x100000, RZ, 0xc0, !PT ;  /* 0x0010000010ff7812 */ /* 0x000fe4000782c0ff */
[----:B------:R-:W-:Y:S02]  /*105f0*/  ISETP.LT.OR P5, PT, R137, 0x99, P5 ;  /* 0x000000998900780c */ /* 0x000fe40002fa1670 */
[----:B------:R-:W-:Y:S02]  /*10600*/  ISETP.GT.AND P1, PT, R136, 0x49, !P1 ;  /* 0x000000498800780c */ /* 0x000fe40004f24270 */
[----:B------:R-:W-:-:S02]  /*10610*/  FSEL R65, R65, -INF , !P5 ;  /* 0xff80000041417808 */ /* 0x000fc40006800000 */
[----:B------:R-:W-:Y:S02]  /*10620*/  ISETP.LT.OR P1, PT, R137, 0x4a, P1 ;  /* 0x0000004a8900780c */ /* 0x000fe40000f21670 */
[----:B-1----:R-:W-:Y:S01]  /*10630*/  FMNMX.FTZ R11, R67, R70, !PT ;  /* 0x00000046430b7209 */ /* 0x002fe20007810000 */
[----:B------:R-:W-:Y:S01]  /*10640*/  IMAD.U32 R70, RZ, RZ, UR21 ;  /* 0x00000015ff467e24 */ /* 0x000fe2000f8e00ff */
[----:B------:R-:W-:Y:S02]  /*10650*/  FSEL R95, R95, -INF , !P1 ;  /* 0xff8000005f5f7808 */ /* 0x000fe40004800000 */
[----:B------:R-:W-:Y:S01]  /*10660*/  LOP3.LUT P1, RZ, R16, 0x80000, RZ, 0xc0, !PT ;  /* 0x0008000010ff7812 */ /* 0x000fe2000782c0ff */
[----:B------:R-:W-:-:S03]  /*10670*/  FFMA.FTZ R70, R11, R70, -8 ;  /* 0xc10000000b467423 */ /* 0x000fc60000010046 */
        /* <DEDUP_REMOVED lines=63> */
[----:B------:R-:W-:-:S02]  /*10a70*/  FSEL R18, R18, -INF , !P1 ;  /* 0xff80000012127808 */ /* 0x000fc40004800000 */
[----:B------:R-:W-:Y:S02]  /*10a80*/  FSETP.NEU.FTZ.AND P1, PT, R11, -INF , PT ;  /* 0xff8000000b00780b */ /* 0x000fe40003f3d000 */
[----:B------:R-:W-:Y:S02]  /*10a90*/  ISETP.LT.OR P2, PT, R137, 0x9a, P2 ;  /* 0x0000009a8900780c */ /* 0x000fe40001741670 */
[----:B------:R-:W-:Y:S02]  /*10aa0*/  FSEL R10, R70, RZ, P1 ;  /* 0x000000ff460a7208 */ /* 0x000fe40000800000 */
[----:B------:R-:W-:-:S03]  /*10ab0*/  FSEL R66, R66, -INF , !P2 ;  /* 0xff80000042427808 */ /* 0x000fc60005000000 */
[--C-:B------:R-:W-:Y:S01]  /*10ac0*/  FFMA.FTZ R67, R123, UR21, -R10.reuse ;  /* 0x000000157b437c23 */ /* 0x100fe2000801080a */
[----:B------:R-:W-:Y:S01]  /*10ad0*/  FMNMX.FTZ R123, R18, R15, !PT ;  /* 0x0000000f127b7209 */ /* 0x000fe20007810000 */
[--C-:B------:R-:W-:Y:S01]  /*10ae0*/  FFMA.FTZ R71, R126, UR21, -R10.reuse ;  /* 0x000000157e477c23 */ /* 0x100fe2000801080a */
[----:B------:R-:W-:-:S01]  /*10af0*/  FFMA.FTZ R135, R76, UR21, -R10 ;  /* 0x000000154c877c23 */ /* 0x000fc2000801080a */
[----:B------:R-:W-:Y:S01]  /*10b00*/  FSEL R76, R62, -INF , !P4 ;  /* 0xff8000003e4c7808 */ /* 0x000fe20006000000 */
        /* <DEDUP_REMOVED lines=43> */
[----:B------:R-:W-:Y:S01]  /*10dc0*/  FFMA.FTZ R68, R68, UR21, -R10 ;  /* 0x0000001544447c23 */ /* 0x000fe2000801080a */
[----:B------:R-:W-:Y:S01]  /*10dd0*/  IMAD.U32 R133, RZ, RZ, UR21 ;  /* 0x00000015ff857e24 */ /* 0x000fe2000f8e00ff */
[----:B------:R-:W-:Y:S01]  /*10de0*/  FMNMX.FTZ R126, R114, R123, !PT ;  /* 0x0000007b727e7209 */ /* 0x000fe20007810000 */
[----:B------:R1:W-:Y:S03]  /*10df0*/  MUFU.EX2 R62, R135 ;  /* 0x00000087003e7308 */ /* 0x0003e60000000800 */
[----:B------:R-:W-:-:S04]  /*10e00*/  FMNMX.FTZ R123, R115, R126, !PT ;  /* 0x0000007e737b7209 */ /* 0x000fc80007810000 */
[----:B------:R-:W-:Y:S01]  /*10e10*/  FMNMX.FTZ R126, R118, R123, !PT ;  /* 0x0000007b767e7209 */ /* 0x000fe20007810000 */
[----:B------:R-:W-:Y:S03]  /*10e20*/  MUFU.EX2 R70, R70 ;  /* 0x0000004600467308 */ /* 0x000fe60000000800 */
        /* <DEDUP_REMOVED lines=35> */
[----:B------:R-:W-:-:S01]  /*11060*/  FFMA.FTZ R126, R81, UR21, -R10 ;  /* 0x00000015517e7c23 */ /* 0x000fc2000801080a */
[----:B------:R-:W-:Y:S01]  /*11070*/  FFMA.FTZ R81, R131, UR21, -R10 ;  /* 0x0000001583517c23 */ /* 0x000fe2000801080a */
[----:B------:R-:W-:Y:S01]  /*11080*/  MUFU.EX2 R112, R112 ;  /* 0x0000007000707308 */ /* 0x000fe20000000800 */
[----:B------:R-:W-:-:S05]  /*11090*/  FMNMX.FTZ R127, R66, R123, !PT ;  /* 0x0000007b427f7209 */ /* 0x000fca0007810000 */
[----:B------:R-:W2:Y:S02]  /*110a0*/  SHFL.BFLY PT, R136, R127, 0x2, 0x1f ;  /* 0x0c401f007f887f89 */ /* 0x000ea400000e0000 */
[----:B------:R-:W-:Y:S08]  /*110b0*/  MUFU.EX2 R113, R113 ;  /* 0x0000007100717308 */ /* 0x000ff00000000800 */
[----:B------:R-:W-:Y:S08]  /*110c0*/  MUFU.EX2 R116, R116 ;  /* 0x0000007400747308 */ /* 0x000ff00000000800 */
[----:B------:R-:W-:Y:S01]  /*110d0*/  MUFU.EX2 R117, R117 ;  /* 0x0000007500757308 */ /* 0x000fe20000000800 */
[----:B--2---:R-:W-:Y:S01]  /*110e0*/  FMNMX.FTZ R136, R127, R136, !PT ;  /* 0x000000887f887209 */ /* 0x004fe20007810000 */
[--C-:B------:R-:W-:Y:S01]  /*110f0*/  FFMA.FTZ R127, R134, UR21, -R10.reuse ;  /* 0x00000015867f7c23 */ /* 0x100fe2000801080a */
[----:B------:R-:W-:-:S01]  /*11100*/  FFMA.FTZ R134, R69, UR21, -R10 ;  /* 0x0000001545867c23 */ /* 0x000fc2000801080a */
[----:B------:R-:W-:-:S04]  /*11110*/  FSEL R69, R11, RZ, P1 ;  /* 0x000000ff0b457208 */ /* 0x000fc80000800000 */
[----:B------:R-:W-:Y:S01]  /*11120*/  MUFU.EX2 R88, R88 ;  /* 0x0000005800587308 */ /* 0x000fe20000000800 */
[----:B------:R-:W2:Y:S01]  /*11130*/  SHFL.BFLY PT, R131, R136, 0x1, 0x1f ;  /* 0x0c201f0088837f89 */ /* 0x000ea200000e0000 */
[----:B------:R-:W-:-:S04]  /*11140*/  FADD.FTZ R69, -R69, R14 ;  /* 0x0000000e45457221 */ /* 0x000fc80000010100 */
[----:B------:R-:W-:Y:S02]  /*11150*/  FMUL.FTZ R69, R69, UR21 ;  /* 0x0000001545457c20 */ /* 0x000fe40008410000 */
[----:B------:R-:W-:Y:S08]  /*11160*/  MUFU.EX2 R89, R89 ;  /* 0x0000005900597308 */ /* 0x000ff00000000800 */
[----:B------:R-:W3:Y:S01]  /*11170*/  MUFU.EX2 R69, R69 ;  /* 0x0000004500457308 */ /* 0x000ee20000000800 */
[----:B--2---:R-:W-:-:S07]  /*11180*/  FMNMX.FTZ R10, R136, R131, !PT ;  /* 0x00000083880a7209 */ /* 0x004fce0007810000 */
[----:B------:R-:W-:Y:S01]  /*11190*/  MUFU.EX2 R123, R137 ;  /* 0x00000089007b7308 */ /* 0x000fe20000000800 */
[C---:B------:R-:W-:Y:S01]  /*111a0*/  FSETP.NEU.FTZ.AND P1, PT, R10.reuse, -INF , PT ;  /* 0xff8000000a00780b */ /* 0x040fe20003f3d000 */
[----:B------:R-:W-:-:S06]  /*111b0*/  FFMA.FTZ R133, R10, R133, -8 ;  /* 0xc10000000a857423 */ /* 0x000fcc0000010085 */
[----:B------:R-:W-:Y:S01]  /*111c0*/  MUFU.EX2 R92, R92 ;  /* 0x0000005c005c7308 */ /* 0x000fe20000000800 */
[----:B------:R-:W-:-:S05]  /*111d0*/  FSEL R133, R133, RZ, P1 ;  /* 0x000000ff85857208 */ /* 0x000fca0000800000 */
[--C-:B------:R-:W-:Y:S01]  /*111e0*/  FFMA.FTZ R14, R20, UR21, -R133.reuse ;  /* 0x00000015140e7c23 */ /* 0x100fe20008010885 */
[----:B------:R-:W-:-:S01]  /*111f0*/  FFMA.FTZ R20, R124, UR21, -R133 ;  /* 0x000000157c147c23 */ /* 0x000fc20008010885 */
[----:B------:R-:W-:Y:S01]  /*11200*/  FSEL R124, R10, RZ, P1 ;  /* 0x000000ff0a7c7208 */ /* 0x000fe20000800000 */
[----:B-1----:R-:W-:-:S01]  /*11210*/  FFMA.FTZ R135, R18, UR21, -R133 ;  /* 0x0000001512877c23 */ /* 0x002fc20008010885 */
[--C-:B------:R-:W-:Y:S01]  /*11220*/  FFMA.FTZ R18, R120, UR21, -R133.reuse ;  /* 0x0000001578127c23 */ /* 0x100fe20008010885 */
[----:B------:R-:W-:-:S01]  /*11230*/  FFMA.FTZ R120, R128, UR21, -R133 ;  /* 0x0000001580787c23 */ /* 0x000fc20008010885 */
[----:B------:R-:W-:Y:S01]  /*11240*/  FFMA.FTZ R128, R94, UR21, -R133 ;  /* 0x000000155e807c23 */ /* 0x000fe20008010885 */
[----:B------:R-:W-:-:S01]  /*11250*/  FADD.FTZ R124, -R124, R15 ;  /* 0x0000000f7c7c7221 */ /* 0x000fc20000010100 */
[----:B------:R-:W-:Y:S01]  /*11260*/  MUFU.EX2 R14, R14 ;  /* 0x0000000e000e7308 */ /* 0x000fe20000000800 */
[----:B------:R-:W-:-:S01]  /*11270*/  FFMA.FTZ R121, R121, UR21, -R133 ;  /* 0x0000001579797c23 */ /* 0x000fc20008010885 */
[--C-:B------:R-:W-:Y:S01]  /*11280*/  FFMA.FTZ R125, R125, UR21, -R133.reuse ;  /* 0x000000157d7d7c23 */ /* 0x100fe20008010885 */
[----:B------:R-:W-:Y:S01]  /*11290*/  FMUL.FTZ R94, R124, UR21 ;  /* 0x000000157c5e7c20 */ /* 0x000fe20008410000 */
[--C-:B------:R-:W-:Y:S01]  /*112a0*/  FFMA.FTZ R124, R95, UR21, -R133.reuse ;  /* 0x000000155f7c7c23 */ /* 0x100fe20008010885 */
[----:B------:R-:W-:-:S01]  /*112b0*/  FFMA.FTZ R95, R98, UR21, -R133 ;  /* 0x00000015625f7c23 */ /* 0x000fc20008010885 */
[--C-:B------:R-:W-:Y:S01]  /*112c0*/  FFMA.FTZ R98, R99, UR21, -R133.reuse ;  /* 0x0000001563627c23 */ /* 0x100fe20008010885 */
[----:B------:R-:W-:-:S01]  /*112d0*/  FFMA.FTZ R99, R102, UR21, -R133 ;  /* 0x0000001566637c23 */ /* 0x000fc20008010885 */
[----:B------:R-:W-:Y:S01]  /*112e0*/  MUFU.EX2 R135, R135 ;  /* 0x0000008700877308 */ /* 0x000fe20000000800 */
[----:B---3--:R-:W-:-:S01]  /*112f0*/  FFMA.FTZ R102, R69, R7, R70 ;  /* 0x0000000745667223 */ /* 0x008fc20000010046 */
        /* <DEDUP_REMOVED lines=24> */
[----:B------:R-:W-:Y:S01]  /*11480*/  FADD.FTZ R6, R57, R102 ;  /* 0x0000006639067221 */ /* 0x000fe20000010000 */
[----:B------:R-:W-:-:S01]  /*11490*/  FFMA.FTZ R102, R103, UR21, -R133 ;  /* 0x0000001567667c23 */ /* 0x000fc20008010885 */
[----:B------:R-:W-:Y:S01]  /*114a0*/  FFMA.FTZ R63, R63, UR21, -R133 ;  /* 0x000000153f3f7c23 */ /* 0x000fe20008010885 */
[----:B------:R-:W-:-:S01]  /*114b0*/  FADD.FTZ R7, R14, R7 ;  /* 0x000000070e077221 */ /* 0x000fc20000010000 */
[----:B------:R-:W-:Y:S01]  /*114c0*/  FADD.FTZ R103, R21, R6 ;  /* 0x0000000615677221 */ /* 0x000fe20000010000 */
[----:B------:R-:W-:-:S01]  /*114d0*/  FFMA.FTZ R76, R76, UR21, -R133 ;  /* 0x000000154c4c7c23 */ /* 0x000fc20008010885 */
[----:B------:R-:W1:Y:S01]  /*114e0*/  MUFU.EX2 R20, R20 ;  /* 0x0000001400147308 */ /* 0x000e620000000800 */
[----:B--2---:R-:W-:-:S01]  /*114f0*/  FADD.FTZ R6, R18, R7 ;  /* 0x0000000712067221 */ /* 0x004fc20000010000 */
[----:B------:R-:W-:Y:S01]  /*11500*/  FADD.FTZ R103, R22, R103 ;  /* 0x0000006716677221 */ /* 0x000fe20000010000 */
[----:B------:R-:W-:-:S01]  /*11510*/  FFMA.FTZ R65, R65, UR21, -R133 ;  /* 0x0000001541417c23 */ /* 0x000fc20008010885 */
[----:B------:R-:W-:-:S04]  /*11520*/  FFMA.FTZ R66, R66, UR21, -R133 ;  /* 0x0000001542427c23 */ /* 0x000fc80008010885 */
[----:B------:R-:W2:Y:S01]  /*11530*/  MUFU.EX2 R125, R125 ;  /* 0x0000007d007d7308 */ /* 0x000ea20000000800 */
[----:B---3--:R-:W-:-:S01]  /*11540*/  FADD.FTZ R7, R121, R6 ;  /* 0x0000000679077221 */ /* 0x008fc20000010000 */
[----:B------:R-:W-:-:S04]  /*11550*/  FADD.FTZ R6, R56, R103 ;  /* 0x0000006738067221 */ /* 0x000fc80000010000 */
[----:B------:R-:W-:Y:S02]  /*11560*/  FADD.FTZ R6, R67, R6 ;  /* 0x0000000643067221 */ /* 0x000fe40000010000 */
[----:B------:R-:W3:Y:S02]  /*11570*/  MUFU.EX2 R120, R120 ;  /* 0x0000007800787308 */ /* 0x000ee40000000800 */
[----:B------:R-:W-:-:S04]  /*11580*/  FADD.FTZ R103, R71, R6 ;  /* 0x0000000647677221 */ /* 0x000fc80000010000 */
[----:B------:R-:W-:Y:S02]  /*11590*/  FADD.FTZ R103, R122, R103 ;  /* 0x000000677a677221 */ /* 0x000fe40000010000 */
[----:B------:R-:W4:Y:S08]  /*115a0*/  MUFU.EX2 R129, R129 ;  /* 0x0000008100817308 */ /* 0x000f300000000800 */
[----:B------:R-:W5:Y:S08]  /*115b0*/  MUFU.EX2 R106, R106 ;  /* 0x0000006a006a7308 */ /* 0x000f700000000800 */
[----:B------:R1:W-:Y:S08]  /*115c0*/  MUFU.EX2 R15, R128 ;  /* 0x00000080000f7308 */ /* 0x0003f00000000800 */
[----:B------:R-:W5:Y:S01]  /*115d0*/  MUFU.EX2 R107, R107 ;  /* 0x0000006b006b7308 */ /* 0x000f620000000800 */
[----:B-1----:R-:W-:-:S04]  /*115e0*/  FADD.FTZ R128, R20, R7 ;  /* 0x0000000714807221 */ /* 0x002fc80000010000 */
[----:B--2---:R-:W-:-:S03]  /*115f0*/  FADD.FTZ R7, R125, R128 ;  /* 0x000000807d077221 */ /* 0x004fc60000010000 */
[----:B------:R-:W1:Y:S01]  /*11600*/  MUFU.EX2 R110, R110 ;  /* 0x0000006e006e7308 */ /* 0x000e620000000800 */
[----:B---3--:R-:W-:-:S04]  /*11610*/  FADD.FTZ R6, R120, R7 ;  /* 0x0000000778067221 */ /* 0x008fc80000010000 */
[----:B----4-:R-:W-:Y:S01]  /*11620*/  FADD.FTZ R7, R129, R6 ;  /* 0x0000000681077221 */ /* 0x010fe20000010000 */
[----:B------:R-:W-:-:S02]  /*11630*/  FADD.FTZ R6, R104, R103 ;  /* 0x0000006768067221 */ /* 0x000fc40000010000 */
[----:B------:R-:W2:Y:S01]  /*11640*/  MUFU.EX2 R111, R111 ;  /* 0x0000006f006f7308 */ /* 0x000ea20000000800 */
[----:B-----5:R-:W-:-:S01]  /*11650*/  FADD.FTZ R128, R106, R7 ;  /* 0x000000076a807221 */ /* 0x020fc20000010000 */
[----:B------:R-:W-:-:S03]  /*11660*/  FADD.FTZ R7, R105, R6 ;  /* 0x0000000669077221 */ /* 0x000fc60000010000 */
[----:B------:R-:W-:Y:S01]  /*11670*/  FADD.FTZ R103, R107, R128 ;  /* 0x000000806b677221 */ /* 0x000fe20000010000 */
[----:B------:R-:W-:-:S02]  /*11680*/  FADD.FTZ R6, R108, R7 ;  /* 0x000000076c067221 */ /* 0x000fc40000010000 */
        /* <DEDUP_REMOVED lines=10> */
[----:B------:R-:W-:Y:S01]  /*11730*/  FFMA.FTZ R103, R82, UR21, -R133 ;  /* 0x0000001552677c23 */ /* 0x000fe20008010885 */
[----:B------:R-:W-:-:S04]  /*11740*/  FADD.FTZ R7, R117, R6 ;  /* 0x0000000675077221 */ /* 0x000fc80000010000 */
[----:B------:R-:W-:Y:S01]  /*11750*/  FADD.FTZ R6, R88, R7 ;  /* 0x0000000758067221 */ /* 0x000fe20000010000 */
[----:B------:R-:W3:Y:S01]  /*11760*/  MUFU.EX2 R119, R119 ;  /* 0x0000007700777308 */ /* 0x000ee20000000800 */
[----:B-1----:R-:W-:-:S02]  /*11770*/  FADD.FTZ R137, R115, R128 ;  /* 0x0000008073897221 */ /* 0x002fc40000010000 */
[----:B------:R-:W-:-:S04]  /*11780*/  FADD.FTZ R7, R89, R6 ;  /* 0x0000000659077221 */ /* 0x000fc80000010000 */
[----:B------:R-:W-:Y:S01]  /*11790*/  FADD.FTZ R6, R92, R7 ;  /* 0x000000075c067221 */ /* 0x000fe20000010000 */
[----:B------:R-:W1:Y:S01]  /*117a0*/  MUFU.EX2 R90, R90 ;  /* 0x0000005a005a7308 */ /* 0x000e620000000800 */
[----:B--2---:R-:W-:-:S07]  /*117b0*/  FADD.FTZ R82, R118, R137 ;  /* 0x0000008976527221 */ /* 0x004fce0000010000 */
[----:B------:R-:W2:Y:S01]  /*117c0*/  MUFU.EX2 R91, R91 ;  /* 0x0000005b005b7308 */ /* 0x000ea20000000800 */
[----:B---3--:R-:W-:-:S01]  /*117d0*/  FADD.FTZ R137, R119, R82 ;  /* 0x0000005277897221 */ /* 0x008fc20000010000 */
[--C-:B------:R-:W-:Y:S01]  /*117e0*/  FFMA.FTZ R82, R83, UR21, -R133.reuse ;  /* 0x0000001553527c23 */ /* 0x100fe20008010885 */
[----:B------:R-:W-:-:S05]  /*117f0*/  FFMA.FTZ R83, R84, UR21, -R133 ;  /* 0x0000001554537c23 */ /* 0x000fca0008010885 */
[----:B------:R-:W3:Y:S01]  /*11800*/  MUFU.EX2 R93, R93 ;  /* 0x0000005d005d7308 */ /* 0x000ee20000000800 */
[----:B-1----:R-:W-:-:S07]  /*11810*/  FADD.FTZ R128, R90, R137 ;  /* 0x000000895a807221 */ /* 0x002fce0000010000 */
[----:B------:R-:W1:Y:S01]  /*11820*/  MUFU.EX2 R124, R124 ;  /* 0x0000007c007c7308 */ /* 0x000e620000000800 */
[----:B--2---:R-:W-:-:S04]  /*11830*/  FADD.FTZ R128, R91, R128 ;  /* 0x000000805b807221 */ /* 0x004fc80000010000 */
[----:B------:R-:W-:-:S03]  /*11840*/  FADD.FTZ R7, R15, R128 ;  /* 0x000000800f077221 */ /* 0x000fc60000010000 */
        /* <DEDUP_REMOVED lines=82> */
.L_x_694:
        /* <DEDUP_REMOVED lines=10> */
[-C--:B------:R-:W-:Y:S01]  /*11e10*/  FMUL.FTZ R25, R25, R69.reuse ;  /* 0x0000004519197220 */ /* 0x080fe20000410000 */
        /* <DEDUP_REMOVED lines=71> */
.L_x_677:
[----:B------:R-:W-:Y:S06]  /*12290*/  BAR.ARV 0x8, 0x1a0 ;  /* 0x0206800000007b1d */ /* 0x000fec0000002000 */
[----:B------:R-:W-:Y:S05]  /*122a0*/  @!P0 BRA `(.L_x_696) ;  /* 0x0000000000048947 */ /* 0x000fea0003800000 */
[----:B------:R-:W-:Y:S01]  /*122b0*/  BPT.TRAP 0x1 ;  /* 0x000000040000795c */ /* 0x000fe20000300000 */
.L_x_696:
[----:B------:R-:W-:Y:S01]  /*122c0*/  ULEA UR14, UR38, UR40, 0x3 ;  /* 0x00000028260e7291 */ /* 0x000fe2000f8e183f */
[----:B------:R-:W-:-:S05]  /*122d0*/  IMAD.U32 R0, RZ, RZ, UR37 ;  /* 0x00000025ff007e24 */ /* 0x000fca000f8e00ff */
[----:B------:R-:W-:-:S04]  /*122e0*/  SHF.L.U32 R0, R0, 0x1f, RZ ;  /* 0x0000001f00007819 */ /* 0x000fc800000006ff */
[----:B------:R1:W2:Y:S01]  /*122f0*/  SYNCS.PHASECHK.TRANS64.TRYWAIT P1, [UR14+0x13250], R0 ;  /* 0x01325000ff0075a7 */ /* 0x0002a2000802014e */
[----:B------:R-:W-:Y:S05]  /*12300*/  @!P0 BRA `(.L_x_697) ;  /* 0x0000000000048947 */ /* 0x000fea0003800000 */
[----:B------:R-:W-:Y:S01]  /*12310*/  BPT.TRAP 0x1 ;  /* 0x000000040000795c */ /* 0x000fe20000300000 */
.L_x_697:
[----:B--2---:R-:W-:Y:S05]  /*12320*/  @P1 BRA `(.L_x_698) ;  /* 0x0000000000081947 */ /* 0x004fea0003800000 */
[----:B------:R-:W2:Y:S02]  /*12330*/  SYNCS.PHASECHK.TRANS64.TRYWAIT P1, [UR14+0x13250], R0 ;  /* 0x01325000ff0075a7 */ /* 0x000ea4000802014e */
[----:B--2---:R-:W-:Y:S05]  /*12340*/  @!P1 BRA `(.L_x_699) ;  /* 0x0000004800dc9947 */ /* 0x004fea0003800000 */
.L_x_698:
        /* <DEDUP_REMOVED lines=9> */
[----:B------:R-:W-:-:S04]  /*123e0*/  PLOP3.LUT P1, PT, PT, PT, UP0, 0x80, 0x0 ;  /* 0x000000000000781c */ /* 0x000fc80003f2f008 */
[----:B------:R-:W-:Y:S01]  /*123f0*/  @UP0 USHF.R.S32.HI UR8, URZ, 0x1f, UR44 ;  /* 0x0000001f3f080899 */ /* 0x000fe2000801142c */
[----:B------:R-:W-:Y:S01]  /*12400*/  @UP0 ULDC.64 UR10, c[0x0][0x9c8] ;  /* 0x00027200000a0ab9 */ /* 0x000fe20000000a00 */
[----:B------:R-:W-:Y:S02]  /*12410*/  @UP0 USHF.R.S32.HI UR9, URZ, 0x1f, UR41 ;  /* 0x0000001f3f090899 */ /* 0x000fe40008011429 */
[----:B------:R-:W-:Y:S02]  /*12420*/  @UP0 UIMAD UR8, UR8, UR10, URZ ;  /* 0x0000000a080802a4 */ /* 0x000fe4000f8e023f */
[----:B------:R-:W-:Y:S02]  /*12430*/  @UP0 UIMAD.WIDE.U32 UR6, UR44, UR10, URZ ;  /* 0x0000000a2c0602a5 */ /* 0x000fe4000f8e003f */
[----:B------:R-:W-:Y:S02]  /*12440*/  UIMAD UR10, UR38, 0x280, UR40 ;  /* 0x00000280260a78a4 */ /* 0x000fe4000f8e0228 */
[----:B------:R-:W-:Y:S01]  /*12450*/  @UP0 UIMAD UR8, UR44, UR11, UR8 ;  /* 0x0000000b2c0802a4 */ /* 0x000fe2000f8e0208 */
[----:B------:R-:W-:-:S02]  /*12460*/  @UP0 ULDC.64 UR12, c[0x0][0x9d0] ;  /* 0x00027400000c0ab9 */ /* 0x000fc40000000a00 */
[----:B------:R-:W-:Y:S01]  /*12470*/  UMOV UR11, 0xc0000010 ;  /* 0xc0000010000b7882 */ /* 0x000fe20000000000 */
[----:B------:R-:W-:Y:S02]  /*12480*/  @UP0 UIMAD UR9, UR9, UR12, URZ ;  /* 0x0000000c090902a4 */ /* 0x000fe4000f8e023f */
[----:B------:R-:W-:-:S07]  /*12490*/  @UP0 UIADD3 UR7, UR7, UR8, URZ ;  /* 0x0000000807070290 */ /* 0x000fce000fffe03f */
[----:B------:R-:W-:Y:S01]  /*124a0*/  QGMMA.64x64x32.F32.E4M3.E4M3 R24, R152, gdesc[UR8], R24, gsb0 ;  /* 0x00e0000898187df3 */ /* 0x000fe20008000818 */
[----:B------:R-:W-:Y:S02]  /*124b0*/  @UP0 UIMAD UR9, UR41, UR13, UR9 ;  /* 0x0000000d290902a4 */ /* 0x000fe4000f8e0209 */
[----:B------:R-:W-:-:S04]  /*124c0*/  @UP0 UIMAD.WIDE.U32 UR6, UR41, UR12, UR6 ;  /* 0x0000000c290602a5 */ /* 0x000fc8000f8e0006 */
[----:B------:R-:W-:Y:S02]  /*124d0*/  @UP0 UIADD3 UR7, UR7, UR9, URZ ;  /* 0x0000000907070290 */ /* 0x000fe4000fffe03f */
[----:B------:R-:W-:-:S04]  /*124e0*/  @UP0 ULEA UR4, UP1, UR6, UR4, 0x2 ;  /* 0x0000000406040291 */ /* 0x000fc8000f82103f */
[----:B------:R-:W-:Y:S02]  /*124f0*/  @UP0 ULEA.HI.X UR5, UR6, UR5, UR7, 0x2, UP1 ;  /* 0x0000000506050291 */ /* 0x000fe400088f1407 */
[----:B------:R-:W-:-:S04]  /*12500*/  IMAD.U32 R4, RZ, RZ, UR4 ;  /* 0x00000004ff047e24 */ /* 0x000fc8000f8e00ff */
[----:B------:R-:W-:Y:S01]  /*12510*/  IMAD.U32 R5, RZ, RZ, UR5 ;  /* 0x00000005ff057e24 */ /* 0x000fe2000f8e00ff */
[----:B------:R-:W-:-:S04]  /*12520*/  UIADD3 UR4, UR10, 0x80, URZ ;  /* 0x000000800a047890 */ /* 0x000fc8000fffe03f */
[----:B------:R3:W4:Y:S01]  /*12530*/  @P1 LDG.E R8, desc[UR50][R4.64] ;  /* 0x0000003204081981 */ /* 0x000722000c1e1900 */
[----:B------:R-:W-:Y:S02]  /*12540*/  UMOV UR7, 0xc0000010 ;  /* 0xc000001000077882 */ /* 0x000fe40000000000 */
[----:B------:R-:W-:Y:S01]  /*12550*/  UMOV UR6, UR4 ;  /* 0x0000000400067c82 */ /* 0x000fe20008000000 */
[----:B------:R-:W-:Y:S02]  /*12560*/  WARPGROUP.DEPBAR.LE gsb0, 0x0 ;  /* 0x00008000000079c5 */ /* 0x000fe40000010000 */
[----:B------:R-:W-:-:S06]  /*12570*/  WARPGROUP.ARRIVE ;  /* 0x00000000000079c5 */ /* 0x000fcc0000000000 */
[----:B------:R-:W-:Y:S01]  /*12580*/  QGMMA.64x64x32.F32.E4M3.E4M3 R24, R148, gdesc[UR4], R24, gsb0 ;  /* 0x00e0000494187df3 */ /* 0x000fe20008000818 */
[----:B------:R-:W-:Y:S01]  /*12590*/  UIADD3 UR4, UR10, 0x100, URZ ;  /* 0x000001000a047890 */ /* 0x000fe2000fffe03f */
[----:B------:R-:W-:-:S06]  /*125a0*/  UMOV UR7, 0xc0000010 ;  /* 0xc000001000077882 */ /* 0x000fcc0000000000 */
[----:B------:R-:W-:Y:S01]  /*125b0*/  UMOV UR6, UR4 ;  /* 0x0000000400067c82 */ /* 0x000fe20008000000 */
[----:B------:R-:W-:Y:S02]  /*125c0*/  WARPGROUP.DEPBAR.LE gsb0, 0x0 ;  /* 0x00008000000079c5 */ /* 0x000fe40000010000 */
[----:B------:R-:W-:-:S06]  /*125d0*/  WARPGROUP.ARRIVE ;  /* 0x00000000000079c5 */ /* 0x000fcc0000000000 */
[----:B------:R-:W-:Y:S01]  /*125e0*/  QGMMA.64x64x32.F32.E4M3.E4M3 R24, R144, gdesc[UR4], R24, gsb0 ;  /* 0x00e0000490187df3 */ /* 0x000fe20008000818 */
[----:B------:R-:W-:Y:S01]  /*125f0*/  UIADD3 UR4, UR10, 0x180, URZ ;  /* 0x000001800a047890 */ /* 0x000fe2000fffe03f */
[----:B------:R-:W-:-:S06]  /*12600*/  UMOV UR7, 0xc0000010 ;  /* 0xc000001000077882 */ /* 0x000fcc0000000000 */
[----:B------:R-:W-:Y:S01]  /*12610*/  UMOV UR6, UR4 ;  /* 0x0000000400067c82 */ /* 0x000fe20008000000 */
[----:B-12---:R-:W1:Y:S04]  /*12620*/  SHFL.BFLY PT, R0, R7, 0x2, 0x1f ;  /* 0x0c401f0007007f89 */ /* 0x006e6800000e0000 */
[----:B---3--:R-:W2:Y:S01]  /*12630*/  SHFL.BFLY PT, R5, R6, 0x2, 0x1f ;  /* 0x0c401f0006057f89 */ /* 0x008ea200000e0000 */
[----:B------:R-:W-:Y:S02]  /*12640*/  WARPGROUP.DEPBAR.LE gsb0, 0x0 ;  /* 0x00008000000079c5 */ /* 0x000fe40000010000 */
[----:B------:R-:W-:-:S06]  /*12650*/  WARPGROUP.ARRIVE ;  /* 0x00000000000079c5 */ /* 0x000fcc0000000000 */
[----:B------:R-:W-:Y:S01]  /*12660*/  QGMMA.64x64x32.F32.E4M3.E4M3 R24, R140, gdesc[UR4], R24, gsb0 ;  /* 0x00e000048c187df3 */ /* 0x000fe20008000818 */
[----:B-1----:R-:W-:-:S01]  /*12670*/  FADD.FTZ R0, R0, R7 ;  /* 0x0000000700007221 */ /* 0x002fc20000010000 */
[----:B------:R-:W-:Y:S01]  /*12680*/  UIADD3 UR10, UR10, 0x200, URZ ;  /* 0x000002000a0a7890 */ /* 0x000fe2000fffe03f */
[----:B--2---:R-:W-:-:S01]  /*12690*/  FADD.FTZ R5, R5, R6 ;  /* 0x0000000605057221 */ /* 0x004fc20000010000 */
[----:B------:R-:W-:Y:S02]  /*126a0*/  UMOV UR11, 0xc0000010 ;  /* 0xc0000010000b7882 */ /* 0x000fe40000000000 */
[----:B------:R-:W1:Y:S04]  /*126b0*/  SHFL.BFLY PT, R3, R0, 0x1, 0x1f ;  /* 0x0c201f0000037f89 */ /* 0x000e6800000e0000 */
[----:B------:R-:W2:Y:S01]  /*126c0*/  SHFL.BFLY PT, R4, R5, 0x1, 0x1f ;  /* 0x0c201f0005047f89 */ /* 0x000ea200000e0000 */
[----:B------:R-:W-:-:S02]  /*126d0*/  IMAD.MOV.U32 R7, RZ, RZ, RZ ;  /* 0x000000ffff077224 */ /* 0x000fc400078e00ff */
[----:B-1----:R-:W-:Y:S01]  /*126e0*/  FADD.FTZ R12, R0, R3 ;  /* 0x00000003000c7221 */ /* 0x002fe20000010000 */
[----:B--2---:R-:W-:-:S04]  /*126f0*/  FADD.FTZ R14, R5, R4 ;  /* 0x00000004050e7221 */ /* 0x004fc80000010000 */
[C---:B------:R-:W-:Y:S01]  /*12700*/  FSETP.NE.FTZ.AND P1, PT, R12.reuse, RZ, PT ;  /* 0x000000ff0c00720b */ /* 0x040fe20003f35000 */
[----:B------:R-:W-:Y:S01]  /*12710*/  FMUL.FTZ R13, R12, 0.00390625 ;  /* 0x3b8000000c0d7820 */ /* 0x000fe20000410000 */
[----:B------:R-:W-:Y:S01]  /*12720*/  FMUL.FTZ R6, R14, 0.00390625 ;  /* 0x3b8000000e067820 */ /* 0x000fe20000410000 */
        /* <DEDUP_REMOVED lines=17> */
[----:B------:R-:W-:Y:S02]  /*12840*/  IMAD.MOV.U32 R3, RZ, RZ, -0x800000 ;  /* 0xff800000ff037424 */ /* 0x000fe400078e00ff */
[----:B------:R-:W-:Y:S01]  /*12850*/  @P2 FFMA.FTZ R3, R4, R11, R5 ;  /* 0x0000000b04032223 */ /* 0x000fe20000010005 */
[----:B------:R-:W-:Y:S02]  /*12860*/  IMAD.MOV.U32 R0, RZ, RZ, -0x800000 ;  /* 0xff800000ff007424 */ /* 0x000fe400078e00ff */
[----:B------:R-:W-:Y:S01]  /*12870*/  @P3 FFMA.FTZ R0, R12, R10, R13 ;  /* 0x0000000a0c003223 */ /* 0x000fe2000001000d */
[-C--:B----4-:R-:W-:Y:S01]  /*12880*/  FMUL.FTZ R7, R7, R8.reuse ;  /* 0x0000000807077220 */ /* 0x090fe20000410000 */
[----:B---3--:R-:W-:Y:S01]  /*12890*/  FMUL.FTZ R4, R9, R8 ;  /* 0x0000000809047220 */ /* 0x008fe20000410000 */
[----:B------:R-:W-:-:S02]  /*128a0*/  WARPGROUP.DEPBAR.LE gsb0, 0x0 ;  /* 0x00008000000079c5 */ /* 0x000fc40000010000 */
[----:B------:R-:W-:Y:S05]  /*128b0*/  @!P0 BRA `(.L_x_700) ;  /* 0x0000000000048947 */ /* 0x000fea0003800000 */
[----:B------:R-:W-:Y:S01]  /*128c0*/  BPT.TRAP 0x1 ;  /* 0x000000040000795c */ /* 0x000fe20000300000 */
.L_x_700:
[----:B------:R-:W-:Y:S01]  /*128d0*/  UIADD3 UR4, UR14, 0x13260, URZ ;  /* 0x000132600e047890 */ /* 0x000fe2000fffe03f */
[-C--:B------:R-:W-:Y:S01]  /*128e0*/  FMUL.FTZ R57, R24, R7.reuse ;  /* 0x0000000718397220 */ /* 0x080fe20000410000 */
[----:B------:R-:W-:Y:S01]  /*128f0*/  UIADD3 UR38, UR38, 0x1, URZ ;  /* 0x0000000126267890 */ /* 0x000fe2000fffe03f */
[-C--:B------:R-:W-:Y:S01]  /*12900*/  FMUL.FTZ R56, R25, R7.reuse ;  /* 0x0000000719387220 */ /* 0x080fe20000410000 */
[----:B------:R-:W-:Y:S01]  /*12910*/  UPRMT UR4, UR39, 0x654, UR4 ;  /* 0x0000065427047896 */ /* 0x000fe20008000004 */
[-C--:B------:R-:W-:Y:S01]  /*12920*/  FMUL.FTZ R28, R28, R7.reuse ;  /* 0x000000071c1c7220 */ /* 0x080fe20000410000 */
[----:B------:R-:W-:Y:S01]  /*12930*/  UISETP.NE.AND UP0, UPT, UR38, 0x2, UPT ;  /* 0x000000022600788c */ /* 0x000fe2000bf05270 */
[-C--:B------:R-:W-:Y:S01]  /*12940*/  FMUL.FTZ R29, R29, R7.reuse ;  /* 0x000000071d1d7220 */ /* 0x080fe20000410000 */
[-C--:B------:R-:W-:Y:S01]  /*12950*/  FMUL.FTZ R21, R32, R7.reuse ;  /* 0x0000000720157220 */ /* 0x080fe20000410000 */
[-C--:B------:R-:W-:Y:S01]  /*12960*/  FMUL.FTZ R20, R33, R7.reuse ;  /* 0x0000000721147220 */ /* 0x080fe20000410000 */
[-C--:B------:R-:W-:Y:S01]  /*12970*/  FMUL.FTZ R36, R36, R7.reuse ;  /* 0x0000000724247220 */ /* 0x080fe20000410000 */
[-C--:B------:R-:W-:Y:S01]  /*12980*/  FMUL.FTZ R37, R37, R7.reuse ;  /* 0x0000000725257220 */ /* 0x080fe20000410000 */
[-C--:B------:R-:W-:Y:S01]  /*12990*/  FMUL.FTZ R13, R40, R7.reuse ;  /* 0x00000007280d7220 */ /* 0x080fe20000410000 */
[----:B------:R-:W-:Y:S01]  /*129a0*/  SYNCS.ARRIVE.TRANS64.RED.A1T0 RZ, [UR4], RZ ;  /* 0x000000ffffff79a7 */ /* 0x000fe20008100404 */
[-C--:B------:R-:W-:Y:S01]  /*129b0*/  FMUL.FTZ R12, R41, R7.reuse ;  /* 0x00000007290c7220 */ /* 0x080fe20000410000 */
[-C--:B------:R-:W-:Y:S01]  /*129c0*/  FMUL.FTZ R44, R44, R7.reuse ;  /* 0x000000072c2c7220 */ /* 0x080fe20000410000 */
[-C--:B------:R-:W-:Y:S01]  /*129d0*/  FMUL.FTZ R45, R45, R7.reuse ;  /* 0x000000072d2d7220 */ /* 0x080fe20000410000 */
[-C--:B------:R-:W-:Y:S01]  /*129e0*/  FMUL.FTZ R9, R48, R7.reuse ;  /* 0x0000000730097220 */ /* 0x080fe20000410000 */
[-C--:B------:R-:W-:Y:S01]  /*129f0*/  FMUL.FTZ R8, R49, R7.reuse ;  /* 0x0000000731087220 */ /* 0x080fe20000410000 */
[-C--:B------:R-:W-:Y:S01]  /*12a00*/  FMUL.FTZ R52, R52, R7.reuse ;  /* 0x0000000734347220 */ /* 0x080fe20000410000 */
[----:B------:R-:W-:Y:S01]  /*12a10*/  FMUL.FTZ R53, R53, R7 ;  /* 0x0000000735357220 */ /* 0x000fe20000410000 */
[----:B------:R-:W-:Y:S01]  /*12a20*/  USEL UR4, URZ, 0x1, UP0 ;  /* 0x000000013f047887 */ /* 0x000fe20008000000 */
        /* <DEDUP_REMOVED lines=19> */
[----:B------:R-:W-:-:S12]  /*12b60*/  ULOP3.LUT UR37, UR37, UR4, URZ, 0x3c, !UPT ;  /* 0x0000000425257292 */ /* 0x000fd8000f8e3c3f */
.L_x_626:
[----:B------:R-:W1:Y:S08]  /*12b70*/  S2UR UR39, SR_CgaCtaId ;  /* 0x00000000002779c3 */ /* 0x000e700000008800 */
[----:B------:R-:W-:Y:S06]  /*12b80*/  BAR.SYNC.DEFER_BLOCKING 0x5, 0x200 ;  /* 0x0148000000007b1d */ /* 0x000fec0000010000 */
[----:B------:R-:W-:Y:S01]  /*12b90*/  UMOV UR40, 0x400 ;  /* 0x0000040000287882 */ /* 0x000fe20000000000 */
[----:B------:R-:W2:Y:S01]  /*12ba0*/  S2R R49, SR_TID.X ;  /* 0x0000000000317919 */ /* 0x000ea20000002100 */
[----:B-1----:R-:W-:-:S09]  /*12bb0*/  ULEA UR40, UR39, UR40, 0x18 ;  /* 0x0000002827287291 */ /* 0x002fd2000f8ec03f */
[----:B------:R-:W1:Y:S01]  /*12bc0*/  LDS R4, [UR40+0x132d0] ;  /* 0x0132d028ff047984 */ /* 0x000e620008000800 */
[----:B--2---:R-:W-:Y:S01]  /*12bd0*/  VIADD R22, R49, 0xffffff80 ;  /* 0xffffff8031167836 */ /* 0x004fe20000000000 */
[----:B-1----:R-:W-:Y:S01]  /*12be0*/  R2UR UR4, R4 ;  /* 0x00000000040472ca */ /* 0x002fe200000e0000 */
[----:B------:R-:W-:Y:S06]  /*12bf0*/  BAR.ARV 0x4, 0x200 ;  /* 0x0108000000007b1d */ /* 0x000fec0000002000 */
[----:B------:R-:W-:Y:S08]  /*12c00*/  @P0 BRA `(.L_x_701) ;  /* 0x00000008007c0947 */ /* 0x000ff00003800000 */
[----:B------:R-:W-:Y:S01]  /*12c10*/  IMAD.SHL.U32 R4, R49, 0x4, RZ ;  /* 0x0000000431047824 */ /* 0x000fe200078e00ff */
[----:B------:R-:W-:Y:S01]  /*12c20*/  ULDC.64 UR6, c[0x4][0x38] ;  /* 0x01000e0000067ab9 */ /* 0x000fe20000000a00 */
[----:B------:R-:W2:Y:S01]  /*12c30*/  LDL R50, [R1] ;  /* 0x0000000001327983 */ /* 0x000ea20000100800 */
[----:B------:R-:W-:Y:S02]  /*12c40*/  F2FP.BF16.F32.PACK_AB R11, R46, R11 ;  /* 0x0000000b2e0b723e */ /* 0x000fe400000010ff */
[----:B------:R-:W-:Y:S02]  /*12c50*/  F2FP.BF16.F32.PACK_AB R10, R47, R10 ;  /* 0x0000000a2f0a723e */ /* 0x000fe400000010ff */
[----:B------:R-:W-:Y:S02]  /*12c60*/  F2FP.BF16.F32.PACK_AB R9, R52, R9 ;  /* 0x000000093409723e */ /* 0x000fe400000010ff */
[----:B------:R-:W-:Y:S02]  /*12c70*/  F2FP.BF16.F32.PACK_AB R8, R53, R8 ;  /* 0x000000083508723e */ /* 0x000fe400000010ff */
[----:B------:R-:W-:-:S02]  /*12c80*/  F2FP.BF16.F32.PACK_AB R14, R39, R14 ;  /* 0x0000000e270e723e */ /* 0x000fc400000010ff */
[----:B------:R-:W-:Y:S02]  /*12c90*/  F2FP.BF16.F32.PACK_AB R24, R31, R24 ;  /* 0x000000181f18723e */ /* 0x000fe400000010ff */
[----:B------:R-:W-:Y:S02]  /*12ca0*/  F2FP.BF16.F32.PACK_AB R7, R54, R7 ;  /* 0x000000073607723e */ /* 0x000fe400000010ff */
[----:B------:R-:W-:Y:S02]  /*12cb0*/  F2FP.BF16.F32.PACK_AB R6, R55, R6 ;  /* 0x000000063706723e */ /* 0x000fe400000010ff */
[----:B------:R-:W-:Y:S02]  /*12cc0*/  F2FP.BF16.F32.PACK_AB R12, R45, R12 ;  /* 0x0000000c2d0c723e */ /* 0x000fe400000010ff */
[----:B------:R-:W-:Y:S02]  /*12cd0*/  F2FP.BF16.F32.PACK_AB R28, R28, R57 ;  /* 0x000000391c1c723e */ /* 0x000fe400000010ff */
[----:B------:R-:W-:-:S02]  /*12ce0*/  F2FP.BF16.F32.PACK_AB R29, R29, R56 ;  /* 0x000000381d1d723e */ /* 0x000fc400000010ff */
[----:B------:R-:W-:Y:S01]  /*12cf0*/  F2FP.BF16.F32.PACK_AB R13, R44, R13 ;  /* 0x0000000d2c0d723e */ /* 0x000fe200000010ff */
[----:B------:R-:W-:Y:S01]  /*12d00*/  USHF.R.S32.HI UR5, URZ, 0x1f, UR43 ;  /* 0x0000001f3f057899 */ /* 0x000fe2000801142b */
[----:B------:R-:W-:Y:S01]  /*12d10*/  LOP3.LUT R4, R4, 0xc, RZ, 0xc0, !PT ;  /* 0x0000000c04047812 */ /* 0x000fe200078ec0ff */
[----:B------:R-:W-:Y:S01]  /*12d20*/  ULDC.64 UR8, c[0x0][0xb70] ;  /* 0x0002dc0000087ab9 */ /* 0x000fe20000000a00 */
[----:B------:R-:W-:Y:S02]  /*12d30*/  BAR.SYNC.DEFER_BLOCKING 0x1, 0x180 ;  /* 0x0046000000007b1d */ /* 0x000fe40000010000 */
[----:B------:R-:W-:-:S05]  /*12d40*/  IADD3 R4, P0, R4, UR6, RZ ;  /* 0x0000000604047c10 */ /* 0x000fca000ff1e0ff */
[----:B------:R-:W-:-:S05]  /*12d50*/  IMAD.X R5, RZ, RZ, UR7, P0 ;  /* 0x00000007ff057e24 */ /* 0x000fca00080e06ff */
[----:B------:R1:W3:Y:S01]  /*12d60*/  LDG.E.CONSTANT R18, desc[UR50][R4.64] ;  /* 0x0000003204127981 */ /* 0x0002e2000c1e9900 */
[----:B------:R-:W-:Y:S01]  /*12d70*/  IADD3 R47, P2, R156, 0x60, RZ ;  /* 0x000000609c2f7810 */ /* 0x000fe20007f5e0ff */
[----:B------:R-:W-:Y:S01]  /*12d80*/  UIMAD UR5, UR5, UR8, URZ ;  /* 0x00000008050572a4 */ /* 0x000fe2000f8e023f */
[----:B------:R-:W-:Y:S01]  /*12d90*/  F2FP.BF16.F32.PACK_AB R25, R30, R25 ;  /* 0x000000191e19723e */ /* 0x000fe200000010ff */
[----:B------:R-:W-:Y:S01]  /*12da0*/  UIMAD.WIDE.U32 UR6, UR43, UR8, URZ ;  /* 0x000000082b0672a5 */ /* 0x000fe2000f8e003f */
[----:B------:R-:W-:Y:S01]  /*12db0*/  F2FP.BF16.F32.PACK_AB R21, R36, R21 ;  /* 0x000000152415723e */ /* 0x000fe200000010ff */
[----:B------:R-:W-:Y:S01]  /*12dc0*/  UIMAD UR5, UR43, UR9, UR5 ;  /* 0x000000092b0572a4 */ /* 0x000fe2000f8e0205 */
[----:B------:R-:W-:Y:S02]  /*12dd0*/  F2FP.BF16.F32.PACK_AB R15, R38, R15 ;  /* 0x0000000f260f723e */ /* 0x000fe400000010ff */
[----:B------:R-:W-:Y:S01]  /*12de0*/  F2FP.BF16.F32.PACK_AB R20, R37, R20 ;  /* 0x000000142514723e */ /* 0x000fe200000010ff */
[----:B------:R-:W-:Y:S01]  /*12df0*/  UIADD3 UR5, UR7, UR5, URZ ;  /* 0x0000000507057290 */ /* 0x000fe2000fffe03f */
[----:B-1----:R-:W-:-:S02]  /*12e00*/  LOP3.LUT P0, R4, R49, 0x3, RZ, 0xc0, !PT ;  /* 0x0000000331047812 */ /* 0x002fc4000780c0ff */
[----:B------:R-:W-:Y:S02]  /*12e10*/  IADD3 R5, P3, R156, 0x40, RZ ;  /* 0x000000409c057810 */ /* 0x000fe40007f7e0ff */
[----:B------:R-:W-:Y:S02]  /*12e20*/  ISETP.EQ.OR P0, PT, R4, 0x3, !P0 ;  /* 0x000000030400780c */ /* 0x000fe40004702670 */
[----:B------:R-:W-:Y:S02]  /*12e30*/  LOP3.LUT R4, R5, 0x380, RZ, 0xc0, !PT ;  /* 0x0000038005047812 */ /* 0x000fe400078ec0ff */
[----:B------:R-:W-:Y:S02]  /*12e40*/  SEL R39, R11, R10, P0 ;  /* 0x0000000a0b277207 */ /* 0x000fe40000000000 */
[----:B------:R-:W-:Y:S02]  /*12e50*/  SEL R41, R10, R11, P0 ;  /* 0x0000000b0a297207 */ /* 0x000fe40000000000 */
[----:B------:R-:W-:-:S02]  /*12e60*/  LOP3.LUT R11, R156, 0x380, RZ, 0xc0, !PT ;  /* 0x000003809c0b7812 */ /* 0x000fc400078ec0ff */
[----:B------:R-:W-:Y:S02]  /*12e70*/  SEL R31, R9, R8, P0 ;  /* 0x00000008091f7207 */ /* 0x000fe40000000000 */
[----:B------:R-:W-:Y:S02]  /*12e80*/  SEL R33, R8, R9, P0 ;  /* 0x0000000908217207 */ /* 0x000fe40000000000 */
[----:B------:R-:W-:Y:S02]  /*12e90*/  IADD3 R9, P1, R156, 0x20, RZ ;  /* 0x000000209c097810 */ /* 0x000fe40007f3e0ff */
[----:B------:R-:W-:Y:S02]  /*12ea0*/  SHF.R.U64 R11, R11, 0x3, RZ ;  /* 0x000000030b0b7819 */ /* 0x000fe400000012ff */
[----:B------:R-:W-:Y:S02]  /*12eb0*/  LOP3.LUT R8, R9, 0x380, RZ, 0xc0, !PT ;  /* 0x0000038009087812 */ /* 0x000fe400078ec0ff */
[----:B------:R-:W-:-:S02]  /*12ec0*/  SEL R43, R7, R6, P0 ;  /* 0x00000006072b7207 */ /* 0x000fc40000000000 */
[----:B------:R-:W-:Y:S02]  /*12ed0*/  SEL R45, R6, R7, P0 ;  /* 0x00000007062d7207 */ /* 0x000fe40000000000 */
[----:B------:R-:W-:Y:S02]  /*12ee0*/  LOP3.LUT R7, R47, 0x380, RZ, 0xc0, !PT ;  /* 0x000003802f077812 */ /* 0x000fe400078ec0ff */
[----:B------:R-:W-:Y:S01]  /*12ef0*/  LOP3.LUT R10, R11, R156, RZ, 0x3c, !PT ;  /* 0x0000009c0b0a7212 */ /* 0x000fe200078e3cff */
[--C-:B------:R-:W-:Y:S01]  /*12f00*/  IMAD.MOV.U32 R11, RZ, RZ, R157.reuse ;  /* 0x000000ffff0b7224 */ /* 0x100fe200078e009d */
[----:B------:R-:W-:Y:S02]  /*12f10*/  SHF.R.U64 R8, R8, 0x3, RZ ;  /* 0x0000000308087819 */ /* 0x000fe400000012ff */
[----:B------:R-:W-:Y:S02]  /*12f20*/  SHF.R.U64 R6, R4, 0x3, RZ ;  /* 0x0000000304067819 */ /* 0x000fe400000012ff */
[----:B------:R-:W-:Y:S01]  /*12f30*/  SHF.R.U64 R4, R7, 0x3, RZ ;  /* 0x0000000307047819 */ /* 0x000fe200000012ff */
[----:B------:R-:W-:Y:S01]  /*12f40*/  IMAD.X R7, RZ, RZ, R157, P3 ;  /* 0x000000ffff077224 */ /* 0x000fe200018e069d */
[----:B------:R-:W-:-:S02]  /*12f50*/  SEL R19, R28, R29, P0 ;  /* 0x0000001d1c137207 */ /* 0x000fc40000000000 */
[----:B------:R-:W-:Y:S02]  /*12f60*/  LOP3.LUT R8, R8, R9, RZ, 0x3c, !PT ;  /* 0x0000000908087212 */ /* 0x000fe400078e3cff */
[----:B------:R-:W-:Y:S02]  /*12f70*/  MOV R44, R10 ;  /* 0x0000000a002c7202 */ /* 0x000fe40000000f00 */
[----:B------:R-:W-:Y:S02]  /*12f80*/  SEL R29, R29, R28, P0 ;  /* 0x0000001c1d1d7207 */ /* 0x000fe40000000000 */
[----:B------:R-:W-:Y:S02]  /*12f90*/  SHF.R.S32.HI R9, RZ, 0x1f, R22 ;  /* 0x0000001fff097819 */ /* 0x000fe40000011416 */
[----:B------:R-:W-:Y:S02]  /*12fa0*/  LOP3.LUT R4, R4, R47, RZ, 0x3c, !PT ;  /* 0x0000002f04047212 */ /* 0x000fe400078e3cff */
[----:B------:R-:W1:Y:S01]  /*12fb0*/  LDC.64 R46, c[0x0][0xb78] ;  /* 0x0002de00ff2e7b82 */ /* 0x000e620000000a00 */
[----:B------:R-:W-:-:S02]  /*12fc0*/  SEL R27, R13, R12, P0 ;  /* 0x0000000c0d1b7207 */ /* 0x000fc40000000000 */
[----:B------:R-:W-:Y:S02]  /*12fd0*/  LOP3.LUT R6, R6, R5, RZ, 0x3c, !PT ;  /* 0x0000000506067212 */ /* 0x000fe400078e3cff */
[----:B------:R-:W-:Y:S02]  /*12fe0*/  SEL R13, R12, R13, P0 ;  /* 0x0000000d0c0d7207 */ /* 0x000fe40000000000 */
[----:B------:R-:W-:Y:S02]  /*12ff0*/  LEA.HI R5, R9, R22, RZ, 0x7 ;  /* 0x0000001609057211 */ /* 0x000fe400078f38ff */
[----:B------:R-:W-:Y:S02]  /*13000*/  SEL R35, R25, R24, P0 ;  /* 0x0000001819237207 */ /* 0x000fe40000000000 */
[----:B------:R-:W-:Y:S02]  /*13010*/  LOP3.LUT R5, R5, 0xffffff80, RZ, 0xc0, !PT ;  /* 0xffffff8005057812 */ /* 0x000fe400078ec0ff */
[----:B------:R-:W-:-:S02]  /*13020*/  SEL R23, R21, R20, P0 ;  /* 0x0000001415177207 */ /* 0x000fc40000000000 */
[----:B------:R-:W-:Y:S01]  /*13030*/  SEL R25, R24, R25, P0 ;  /* 0x0000001918197207 */ /* 0x000fe20000000000 */
[----:B------:R-:W-:Y:S01]  /*13040*/  IMAD.IADD R5, R22, 0x1, -R5 ;  /* 0x0000000116057824 */ /* 0x000fe200078e0a05 */
[----:B------:R-:W-:Y:S02]  /*13050*/  SEL R37, R15, R14, P0 ;  /* 0x0000000e0f257207 */ /* 0x000fe40000000000 */
[----:B------:R-:W-:Y:S01]  /*13060*/  LEA.HI R48, R9, R22, RZ, 0x5 ;  /* 0x0000001609307211 */ /* 0x000fe200078f28ff */
[----:B------:R-:W-:Y:S01]  /*13070*/  IMAD.X R9, RZ, RZ, R157, P1 ;  /* 0x000000ffff097224 */ /* 0x000fe200008e069d */
[----:B------:R-:W-:Y:S02]  /*13080*/  SEL R21, R20, R21, P0 ;  /* 0x0000001514157207 */ /* 0x000fe40000000000 */
[----:B------:R-:W-:Y:S02]  /*13090*/  SEL R15, R14, R15, P0 ;  /* 0x0000000f0e0f7207 */ /* 0x000fe40000000000 */
[----:B------:R-:W-:-:S02]  /*130a0*/  MOV R40, R6 ;  /* 0x0000000600287202 */ /* 0x000fc40000000f00 */
[----:B------:R-:W-:Y:S01]  /*130b0*/  MOV R42, R8 ;  /* 0x00000008002a7202 */ /* 0x000fe20000000f00 */
[----:B------:R-:W-:Y:S01]  /*130c0*/  IMAD.U32 R9, RZ, RZ, UR7 ;  /* 0x00000007ff097e24 */ /* 0x000fe2000f8e00ff */
[----:B------:R-:W-:Y:S01]  /*130d0*/  LOP3.LUT P1, RZ, R5, 0x3, RZ, 0xc0, !PT ;  /* 0x0000000305ff7812 */ /* 0x000fe2000782c0ff */
[----:B------:R-:W-:Y:S01]  /*130e0*/  IMAD.U32 R9, RZ, RZ, UR5 ;  /* 0x00000005ff097e24 */ /* 0x000fe2000f8e00ff */
[----:B------:R-:W-:Y:S01]  /*130f0*/  USHF.R.S32.HI UR5, URZ, 0x1f, UR44 ;  /* 0x0000001f3f057899 */ /* 0x000fe2000801142c */
[----:B------:R-:W-:Y:S02]  /*13100*/  IMAD.X R5, RZ, RZ, R157, P2 ;  /* 0x000000ffff057224 */ /* 0x000fe400010e069d */
[----:B------:R-:W-:Y:S01]  /*13110*/  IMAD.U32 R8, RZ, RZ, UR6 ;  /* 0x00000006ff087e24 */ /* 0x000fe2000f8e00ff */
[----:B------:R-:W-:Y:S02]  /*13120*/  ULDC.64 UR6, c[0x0][0xb40] ;  /* 0x0002d00000067ab9 */ /* 0x000fe40000000a00 */
[----:B------:R-:W-:Y:S01]  /*13130*/  MOV R38, R4 ;  /* 0x0000000400267202 */ /* 0x000fe20000000f00 */
[----:B-1----:R-:W-:Y:S01]  /*13140*/  IMAD R4, R46, UR5, RZ ;  /* 0x000000052e047c24 */ /* 0x002fe2000f8e02ff */
[----:B------:R-:W-:-:S03]  /*13150*/  ULDC UR5, c[0x0][0xa88] ;  /* 0x0002a20000057ab9 */ /* 0x000fc60000000800 */
[----:B------:R-:W-:Y:S02]  /*13160*/  IMAD R11, R47, UR44, R4 ;  /* 0x0000002c2f0b7c24 */ /* 0x000fe4000f8e0204 */
[----:B------:R-:W-:Y:S01]  /*13170*/  IMAD.WIDE.U32 R4, R46, UR44, R8 ;  /* 0x0000002c2e047c25 */ /* 0x000fe2000f8e0008 */
[----:B---3--:R-:W-:Y:S01]  /*13180*/  LOP3.LUT R10, R18, 0x2, RZ, 0x3c, !PT ;  /* 0x00000002120a7812 */ /* 0x008fe200078e3cff */
[----:B------:R-:W-:Y:S04]  /*13190*/  SHFL.IDX PT, R19, R19, R18, 0x1c1f ;  /* 0x001c1f1213137589 */ /* 0x000fe800000e0000 */
[----:B------:R-:W1:Y:S04]  /*131a0*/  SHFL.IDX PT, R12, R29, R10, 0x1c1f ;  /* 0x001c1f0a1d0c7589 */ /* 0x000e6800000e0000 */
[----:B------:R-:W-:Y:S04]  /*131b0*/  SHFL.IDX PT, R35, R35, R18, 0x1c1f ;  /* 0x001c1f1223237589 */ /* 0x000fe800000e0000 */
[----:B------:R-:W3:Y:S04]  /*131c0*/  SHFL.IDX PT, R26, R25, R10, 0x1c1f ;  /* 0x001c1f0a191a7589 */ /* 0x000ee800000e0000 */
[----:B------:R-:W-:Y:S04]  /*131d0*/  SHFL.IDX PT, R6, R23, R18, 0x1c1f ;  /* 0x001c1f1217067589 */ /* 0x000fe800000e0000 */
[----:B------:R-:W-:Y:S04]  /*131e0*/  SHFL.IDX PT, R27, R27, R18, 0x1c1f ;  /* 0x001c1f121b1b7589 */ /* 0x000fe800000e0000 */
[----:B------:R-:W-:Y:S04]  /*131f0*/  SHFL.IDX PT, R37, R37, R18, 0x1c1f ;  /* 0x001c1f1225257589 */ /* 0x000fe800000e0000 */
[----:B------:R3:W4:Y:S01]  /*13200*/  SHFL.IDX PT, R7, R21, R10, 0x1c1f ;  /* 0x001c1f0a15077589 */ /* 0x00072200000e0000 */
[----:B-1----:R-:W-:-:S02]  /*13210*/  SEL R20, R19, R12, P0 ;  /* 0x0000000c13147207 */ /* 0x002fc40000000000 */
[----:B------:R-:W-:Y:S01]  /*13220*/  SEL R22, R12, R19, P0 ;  /* 0x000000130c167207 */ /* 0x000fe20000000000 */
[----:B------:R-:W1:Y:S01]  /*13230*/  SHFL.IDX PT, R14, R13, R10, 0x1c1f ;  /* 0x001c1f0a0d0e7589 */ /* 0x000e6200000e0000 */
[----:B--2---:R-:W-:-:S03]  /*13240*/  VIADD R19, R50, UR42 ;  /* 0x0000002a32137c36 */ /* 0x004fc60008000000 */
[----:B------:R-:W2:Y:S01]  /*13250*/  SHFL.IDX PT, R32, R15, R10, 0x1c1f ;  /* 0x001c1f0a0f207589 */ /* 0x000ea200000e0000 */
[C---:B------:R-:W-:Y:S01]  /*13260*/  VIADD R8, R19.reuse, 0x8 ;  /* 0x0000000813087836 */ /* 0x040fe20000000000 */
[----:B------:R-:W-:Y:S02]  /*13270*/  SHF.R.S32.HI R9, RZ, 0x1f, R19 ;  /* 0x0000001fff097819 */ /* 0x000fe40000011413 */
[----:B------:R-:W-:Y:S01]  /*13280*/  SHFL.IDX PT, R31, R31, R18, 0x1c1f ;  /* 0x001c1f121f1f7589 */ /* 0x000fe200000e0000 */
[----:B------:R-:W-:Y:S02]  /*13290*/  ISETP.GE.OR P2, PT, R19, UR5, P1 ;  /* 0x0000000513007c0c */ /* 0x000fe40008f46670 */
[----:B---3--:R-:W-:Y:S01]  /*132a0*/  SEL R21, R35, R26, P0 ;  /* 0x0000001a23157207 */ /* 0x008fe20000000000 */
[----:B------:R-:W-:Y:S01]  /*132b0*/  SHFL.IDX PT, R39, R39, R18, 0x1c1f ;  /* 0x001c1f1227277589 */ /* 0x000fe200000e0000 */
[----:B------:R-:W-:Y:S02]  /*132c0*/  SEL R23, R26, R35, P0 ;  /* 0x000000231a177207 */ /* 0x000fe40000000000 */
[----:B------:R-:W-:Y:S01]  /*132d0*/  ISETP.GE.OR P1, PT, R8, UR5, P1 ;  /* 0x0000000508007c0c */ /* 0x000fe20008f26670 */
[----:B------:R-:W3:Y:S04]  /*132e0*/  SHFL.IDX PT, R24, R33, R10, 0x1c1f ;  /* 0x001c1f0a21187589 */ /* 0x000ee800000e0000 */
[----:B------:R-:W5:Y:S01]  /*132f0*/  SHFL.IDX PT, R34, R41, R10, 0x1c1f ;  /* 0x001c1f0a29227589 */ /* 0x000f6200000e0000 */
[----:B----4-:R-:W-:-:S03]  /*13300*/  SEL R8, R6, R7, P0 ;  /* 0x0000000706087207 */ /* 0x010fc60000000000 */
[----:B------:R4:W-:Y:S01]  /*13310*/  SHFL.IDX PT, R43, R43, R18, 0x1c1f ;  /* 0x001c1f122b2b7589 */ /* 0x0009e200000e0000 */
[----:B-1----:R-:W-:Y:S02]  /*13320*/  SEL R12, R27, R14, P0 ;  /* 0x0000000e1b0c7207 */ /* 0x002fe40000000000 */
[----:B------:R-:W-:Y:S01]  /*13330*/  SEL R14, R14, R27, P0 ;  /* 0x0000001b0e0e7207 */ /* 0x000fe20000000000 */
[----:B------:R1:W5:Y:S04]  /*13340*/  SHFL.IDX PT, R36, R45, R10, 0x1c1f ;  /* 0x001c1f0a2d247589 */ /* 0x00036800000e0000 */
[----:B------:R-:W-:Y:S01]  /*13350*/  STSM.16.M88.4 [R44], R20 ;  /* 0x000000142c007844 */ /* 0x000fe20000000200 */
[----:B----4-:R-:W-:-:S04]  /*13360*/  IADD3 R18, P3, R19, R4, RZ ;  /* 0x0000000413127210 */ /* 0x010fc80007f7e0ff */
[----:B------:R-:W-:Y:S02]  /*13370*/  IADD3.X R5, R9, R5, R11, P3, !PT ;  /* 0x0000000509057210 */ /* 0x000fe40001ffe40b */
[----:B-1----:R-:W-:Y:S02]  /*13380*/  SEL R10, R7, R6, P0 ;  /* 0x00000006070a7207 */ /* 0x002fe40000000000 */
[----:B--2---:R-:W-:Y:S02]  /*13390*/  SEL R9, R37, R32, P0 ;  /* 0x0000002025097207 */ /* 0x004fe40000000000 */
[----:B------:R-:W-:Y:S02]  /*133a0*/  SEL R11, R32, R37, P0 ;  /* 0x00000025200b7207 */ /* 0x000fe40000000000 */
[----:B---3--:R-:W-:Y:S02]  /*133b0*/  SEL R28, R31, R24, P0 ;  /* 0x000000181f1c7207 */ /* 0x008fe40000000000 */
[----:B------:R-:W-:Y:S01]  /*133c0*/  SEL R30, R24, R31, P0 ;  /* 0x0000001f181e7207 */ /* 0x000fe20000000000 */
[----:B------:R-:W-:Y:S01]  /*133d0*/  STSM.16.M88.4 [R42], R8 ;  /* 0x000000082a007844 */ /* 0x000fe20000000200 */
[----:B-----5:R-:W-:-:S02]  /*133e0*/  SEL R13, R39, R34, P0 ;  /* 0x00000022270d7207 */ /* 0x020fc40000000000 */
[----:B------:R-:W-:Y:S02]  /*133f0*/  SEL R15, R34, R39, P0 ;  /* 0x00000027220f7207 */ /* 0x000fe40000000000 */
[----:B------:R-:W-:Y:S02]  /*13400*/  SEL R29, R43, R36, P0 ;  /* 0x000000242b1d7207 */ /* 0x000fe40000000000 */
[----:B------:R-:W-:Y:S01]  /*13410*/  SEL R31, R36, R43, P0 ;  /* 0x0000002b241f7207 */ /* 0x000fe20000000000 */
[----:B------:R-:W-:Y:S01]  /*13420*/  STSM.16.M88.4 [R40], R12 ;  /* 0x0000000c28007844 */ /* 0x000fe20000000200 */
[----:B------:R-:W-:Y:S02]  /*13430*/  SHF.R.S32.HI R6, RZ, 0x5, R48 ;  /* 0x00000005ff067819 */ /* 0x000fe40000011430 */
[C---:B------:R-:W-:Y:S01]  /*13440*/  LEA R4, P3, R18.reuse, UR6, 0x2 ;  /* 0x0000000612047c11 */ /* 0x040fe2000f8610ff */
[----:B------:R-:W-:Y:S03]  /*13450*/  STSM.16.M88.4 [R38], R28 ;  /* 0x0000001c26007844 */ /* 0x000fe60000000200 */
[----:B------:R-:W-:Y:S01]  /*13460*/  LEA.HI.X R5, R18, UR7, R5, 0x2, P3 ;  /* 0x0000000712057c11 */ /* 0x000fe200098f1405 */
        /* <DEDUP_REMOVED lines=12> */
[----:B------:R-:W-:Y:S01]  /*13530*/  ULDC.64 UR6, c[0x0][0x198] ;  /* 0x0000660000067ab9 */ /* 0x000fe20000000a00 */
[----:B------:R-:W-:Y:S01]  /*13540*/  UMOV UR41, URZ ;  /* 0x0000003f00297c82 */ /* 0x000fe20008000000 */
[----:B------:R-:W-:Y:S01]  /*13550*/  UIADD3 UR6, UP0, UR6, 0x9f0, URZ ;  /* 0x000009f006067890 */ /* 0x000fe2000ff1e03f */
[----:B------:R-:W-:Y:S01]  /*13560*/  UMOV UR45, URZ ;  /* 0x0000003f002d7c82 */ /* 0x000fe20008000000 */
[----:B------:R-:W-:Y:S02]  /*13570*/  UIADD3 UR5, UR40, 0x13220, URZ ;  /* 0x0001322028057890 */ /* 0x000fe4000fffe03f */
[----:B------:R-:W-:Y:S02]  /*13580*/  UIADD3.X UR7, URZ, UR7, URZ, UP0, !UPT ;  /* 0x000000073f077290 */ /* 0x000fe400087fe43f */
[----:B------:R-:W-:-:S07]  /*13590*/  UPRMT UR5, URZ, 0x654, UR5 ;  /* 0x000006543f057896 */ /* 0x000fce0008000005 */
[----:B------:R2:W-:Y:S01]  /*135a0*/  UTMASTG.5D [UR40], [UR6] ;  /* 0x00000028060073b5 */ /* 0x0005e20008020000 */
[----:B------:R0:W-:Y:S01]  /*135b0*/  UTMACMDFLUSH ;  /* 0x00000000000079b7 */ /* 0x0001e20000000000 */
[----:B------:R-:W-:-:S04]  /*135c0*/  DEPBAR.LE SB0, 0x0 ;  /* 0x000080000000791a */ /* 0x000fc80000000000 */
[----:B--2---:R-:W-:Y:S01]  /*135d0*/  SYNCS.ARRIVE.TRANS64.RED.A1T0 RZ, [UR5], RZ ;  /* 0x000000ffffff79a7 */ /* 0x004fe20008100405 */
.L_x_704:
[----:B------:R-:W-:Y:S05]  /*135e0*/  BSYNC B0 ;  /* 0x0000000000007941 */ /* 0x000fea0003800000 */
.L_x_703:
[----:B------:R-:W-:Y:S05]  /*135f0*/  BRA `(.L_x_702) ;  /* 0x0000000400e47947 */ /* 0x000fea0003800000 */
.L_x_701:
[----:B------:R-:W1:Y:S01]  /*13600*/  LDC.64 R12, c[0x0][0xae0] ;  /* 0x0002b800ff0c7b82 */ /* 0x000e620000000a00 */
[----:B------:R-:W-:Y:S01]  /*13610*/  SHF.R.S32.HI R3, RZ, 0x1f, R22 ;  /* 0x0000001fff037819 */ /* 0x000fe20000011416 */
[----:B------:R-:W-:Y:S01]  /*13620*/  USHF.R.S32.HI UR5, URZ, 0x1f, UR43 ;  /* 0x0000001f3f057899 */ /* 0x000fe2000801142b */
[----:B------:R-:W-:Y:S01]  /*13630*/  ISETP.GT.AND P0, PT, R22, 0xbf, PT ;  /* 0x000000bf1600780c */ /* 0x000fe20003f04270 */
[----:B------:R-:W-:Y:S01]  /*13640*/  USHF.R.S32.HI UR6, URZ, 0x1f, UR44 ;  /* 0x0000001f3f067899 */ /* 0x000fe2000801142c */
[----:B------:R-:W-:Y:S01]  /*13650*/  LEA.HI R23, R3, R22, RZ, 0x3 ;  /* 0x0000001603177211 */ /* 0x000fe200078f18ff */
[----:B------:R-:W-:Y:S02]  /*13660*/  BSSY B0, `(.L_x_705) ;  /* 0x000001f000007945 */ /* 0x000fe40003800000 */
[----:B------:R-:W2:Y:S01]  /*13670*/  LDC R11, c[0x0][0xdac] ;  /* 0x00036b00ff0b7b82 */ /* 0x000ea20000000800 */
[----:B------:R-:W-:-:S05]  /*13680*/  LOP3.LUT R3, R23, 0x1ffffff8, RZ, 0xc0, !PT ;  /* 0x1ffffff817037812 */ /* 0x000fca00078ec0ff */
[----:B------:R-:W-:Y:S02]  /*13690*/  IMAD.IADD R3, R22, 0x1, -R3 ;  /* 0x0000000116037824 */ /* 0x000fe400078e0a03 */
[----:B------:R-:W3:Y:S02]  /*136a0*/  LDC.64 R20, c[0x0][0xa88] ;  /* 0x0002a200ff147b82 */ /* 0x000ee40000000a00 */
[----:B------:R-:W-:-:S05]  /*136b0*/  IMAD.SHL.U32 R8, R3, 0x8, RZ ;  /* 0x0000000803087824 */ /* 0x000fca00078e00ff */
[----:B------:R-:W-:Y:S01]  /*136c0*/  SHF.R.S32.HI R9, RZ, 0x1f, R8 ;  /* 0x0000001fff097819 */ /* 0x000fe20000011408 */
[----:B------:R-:W4:Y:S01]  /*136d0*/  LDC.64 R14, c[0x0][0xae8] ;  /* 0x0002ba00ff0e7b82 */ /* 0x000f220000000a00 */
[----:B-1----:R-:W-:Y:S01]  /*136e0*/  IMAD R10, R12, UR5, RZ ;  /* 0x000000050c0a7c24 */ /* 0x002fe2000f8e02ff */
[----:B------:R-:W-:Y:S06]  /*136f0*/  @P0 BRA `(.L_x_706) ;  /* 0x0000000000540947 */ /* 0x000fec0003800000 */
[----:B------:R-:W-:Y:S01]  /*13700*/  IMAD.U32 R4, RZ, RZ, UR42 ;  /* 0x0000002aff047e24 */ /* 0x000fe2000f8e00ff */
[----:B------:R-:W-:-:S04]  /*13710*/  ULDC UR7, c[0x0][0xa88] ;  /* 0x0002a20000077ab9 */ /* 0x000fc80000000800 */
[----:B------:R-:W-:-:S04]  /*13720*/  IADD3 R4, R4, -0x80, R49 ;  /* 0xffffff8004047810 */ /* 0x000fc80007ffe031 */
[----:B------:R-:W-:-:S13]  /*13730*/  ISETP.GE.AND P0, PT, R4, UR7, PT ;  /* 0x0000000704007c0c */ /* 0x000fda000bf06270 */
[----:B------:R-:W-:Y:S05]  /*13740*/  @P0 BRA `(.L_x_706) ;  /* 0x0000000000400947 */ /* 0x000fea0003800000 */
[----:B------:R-:W1:Y:S01]  /*13750*/  LDC.64 R6, c[0x0][0xb70] ;  /* 0x0002dc00ff067b82 */ /* 0x000e620000000a00 */
[----:B------:R-:W-:Y:S01]  /*13760*/  SHF.R.S32.HI R5, RZ, 0x1f, R4 ;  /* 0x0000001fff057819 */ /* 0x000fe20000011404 */
[----:B------:R-:W-:-:S06]  /*13770*/  ULDC.64 UR8, c[0x0][0xb40] ;  /* 0x0002d00000087ab9 */ /* 0x000fcc0000000a00 */
[----:B------:R-:W5:Y:S01]  /*13780*/  LDC.64 R18, c[0x0][0xb78] ;  /* 0x0002de00ff127b82 */ /* 0x000f620000000a00 */
[C---:B-1----:R-:W-:Y:S02]  /*13790*/  IMAD R0, R6.reuse, UR5, RZ ;  /* 0x0000000506007c24 */ /* 0x042fe4000f8e02ff */
[----:B------:R-:W-:-:S04]  /*137a0*/  IMAD.WIDE.U32 R4, R6, UR43, R4 ;  /* 0x0000002b06047c25 */ /* 0x000fc8000f8e0004 */
[----:B------:R-:W-:Y:S02]  /*137b0*/  IMAD R3, R7, UR43, R0 ;  /* 0x0000002b07037c24 */ /* 0x000fe4000f8e0200 */
[C---:B-----5:R-:W-:Y:S02]  /*137c0*/  IMAD R0, R18.reuse, UR6, RZ ;  /* 0x0000000612007c24 */ /* 0x060fe4000f8e02ff */
[----:B------:R-:W-:Y:S02]  /*137d0*/  IMAD.IADD R5, R5, 0x1, R3 ;  /* 0x0000000105057824 */ /* 0x000fe400078e0203 */
[----:B------:R-:W-:Y:S02]  /*137e0*/  IMAD R3, R19, UR44, R0 ;  /* 0x0000002c13037c24 */ /* 0x000fe4000f8e0200 */
[----:B------:R-:W-:-:S04]  /*137f0*/  IMAD.WIDE.U32 R4, R18, UR44, R4 ;  /* 0x0000002c12047c25 */ /* 0x000fc8000f8e0004 */
[----:B------:R-:W-:Y:S01]  /*13800*/  IMAD.IADD R3, R5, 0x1, R3 ;  /* 0x0000000105037824 */ /* 0x000fe200078e0203 */
[----:B------:R-:W-:-:S04]  /*13810*/  LEA R6, P0, R4, UR8, 0x2 ;  /* 0x0000000804067c11 */ /* 0x000fc8000f8010ff */
[----:B------:R-:W-:Y:S01]  /*13820*/  LEA.HI.X R7, R4, UR9, R3, 0x2, P0 ;  /* 0x0000000904077c11 */ /* 0x000fe200080f1403 */
[----:B------:R-:W-:-:S05]  /*13830*/  IMAD.MOV.U32 R3, RZ, RZ, -0x800000 ;  /* 0xff800000ff037424 */ /* 0x000fca00078e00ff */
[----:B------:R1:W-:Y:S03]  /*13840*/  STG.E desc[UR50][R6.64], R3 ;  /* 0x0000000306007986 */ /* 0x0003e6000c101932 */
.L_x_706:
[----:B------:R-:W-:Y:S05]  /*13850*/  BSYNC B0 ;  /* 0x0000000000007941 */ /* 0x000fea0003800000 */
.L_x_705:
[----:B------:R-:W-:Y:S01]  /*13860*/  ULOP3.LUT UR48, URZ, UR48, URZ, 0x33, !UPT ;  /* 0x000000303f307292 */ /* 0x000fe2000f8e333f */
[----:B-1----:R-:W-:Y:S01]  /*13870*/  IMAD R3, R13, UR43, R10 ;  /* 0x0000002b0d037c24 */ /* 0x002fe2000f8e020a */
[----:B------:R-:W-:Y:S01]  /*13880*/  SHF.R.S32.HI R4, RZ, 0x3, R23 ;  /* 0x00000003ff047819 */ /* 0x000fe20000011417 */
[----:B------:R-:W-:Y:S01]  /*13890*/  IMAD.WIDE.U32 R6, R12, UR43, R8 ;  /* 0x0000002b0c067c25 */ /* 0x000fe2000f8e0008 */
[----:B---3--:R-:W-:Y:S01]  /*138a0*/  ISETP.GE.AND P0, PT, R8, R21, PT ;  /* 0x000000150800720c */ /* 0x008fe20003f06270 */
[----:B------:R-:W-:Y:S02]  /*138b0*/  BSSY B0, `(.L_x_707) ;  /* 0x000001d000007945 */ /* 0x000fe40003800000 */
[----:B--2---:R-:W-:Y:S02]  /*138c0*/  VIADD R11, R11, UR48 ;  /* 0x000000300b0b7c36 */ /* 0x004fe40008000000 */
[----:B------:R-:W-:Y:S02]  /*138d0*/  IMAD.IADD R7, R7, 0x1, R3 ;  /* 0x0000000107077824 */ /* 0x000fe400078e0203 */
[----:B------:R-:W-:-:S02]  /*138e0*/  IMAD R8, R11, -0xc0, R20 ;  /* 0xffffff400b087824 */ /* 0x000fc400078e0214 */
[C---:B------:R-:W-:Y:S02]  /*138f0*/  VIADD R0, R4.reuse, 0x30 ;  /* 0x0000003004007836 */ /* 0x040fe40000000000 */
[C---:B------:R-:W-:Y:S02]  /*13900*/  VIADD R3, R4.reuse, 0x60 ;  /* 0x0000006004037836 */ /* 0x040fe40000000000 */
[----:B------:R-:W-:Y:S01]  /*13910*/  VIADD R5, R4, 0x90 ;  /* 0x0000009004057836 */ /* 0x000fe20000000000 */
[-C--:B------:R-:W-:Y:S01]  /*13920*/  ISETP.GE.OR P3, PT, R0, R8.reuse, P0 ;  /* 0x000000080000720c */ /* 0x080fe20000766670 */
[----:B----4-:R-:W-:Y:S01]  /*13930*/  IMAD R0, R14, UR6, RZ ;  /* 0x000000060e007c24 */ /* 0x010fe2000f8e02ff */
[-C--:B------:R-:W-:Y:S02]  /*13940*/  ISETP.GE.OR P1, PT, R3, R8.reuse, P0 ;  /* 0x000000080300720c */ /* 0x080fe40000726670 */
[-C--:B------:R-:W-:Y:S01]  /*13950*/  ISETP.GE.OR P2, PT, R5, R8.reuse, P0 ;  /* 0x000000080500720c */ /* 0x080fe20000746670 */
[----:B------:R-:W-:Y:S01]  /*13960*/  IMAD R3, R15, UR44, R0 ;  /* 0x0000002c0f037c24 */ /* 0x000fe2000f8e0200 */
[----:B------:R-:W-:Y:S01]  /*13970*/  ISETP.GE.OR P0, PT, R4, R8, P0 ;  /* 0x000000080400720c */ /* 0x000fe20000706670 */
[----:B------:R-:W-:Y:S01]  /*13980*/  IMAD.WIDE.U32 R8, R14, UR44, R6 ;  /* 0x0000002c0e087c25 */ /* 0x000fe2000f8e0006 */
[----:B------:R-:W-:-:S03]  /*13990*/  SHF.R.S32.HI R5, RZ, 0x1f, R4 ;  /* 0x0000001fff057819 */ /* 0x000fc60000011404 */
[----:B------:R-:W-:-:S04]  /*139a0*/  IMAD.WIDE R6, R11, 0xc0, R4 ;  /* 0x000000c00b067825 */ /* 0x000fc800078e0204 */
[----:B------:R-:W-:-:S04]  /*139b0*/  IMAD.IADD R11, R9, 0x1, R3 ;  /* 0x00000001090b7824 */ /* 0x000fc800078e0203 */
[----:B------:R-:W-:Y:S05]  /*139c0*/  @P0 BRA `(.L_x_708) ;  /* 0x00000000002c0947 */ /* 0x000fea0003800000 */
        /* <DEDUP_REMOVED lines=11> */
.L_x_708:
[----:B------:R-:W-:Y:S05]  /*13a80*/  BSYNC B0 ;  /* 0x0000000000007941 */ /* 0x000fea0003800000 */
.L_x_707:
[----:B------:R-:W-:Y:S04]  /*13a90*/  BSSY B0, `(.L_x_709) ;  /* 0x000000f000007945 */ /* 0x000fe80003800000 */
        /* <DEDUP_REMOVED lines=13> */
[----:B------:R2:W-:Y:S02]  /*13b70*/  STG.E.128 desc[UR50][R12.64], RZ ;  /* 0x000000ff0c007986 */ /* 0x0005e4000c101d32 */
.L_x_710:
[----:B------:R-:W-:Y:S05]  /*13b80*/  BSYNC B0 ;  /* 0x0000000000007941 */ /* 0x000fea0003800000 */
.L_x_709:
        /* <DEDUP_REMOVED lines=11> */
[----:B-12---:R-:W-:Y:S01]  /*13c40*/  LEA R12, P0, R4, UR6, 0x1 ;  /* 0x00000006040c7c11 */ /* 0x006fe2000f8008ff */
[----:B------:R-:W-:-:S05]  /*13c50*/  IMAD.IADD R3, R5, 0x1, R3 ;  /* 0x0000000105037824 */ /* 0x000fca00078e0203 */
[----:B------:R-:W-:-:S05]  /*13c60*/  LEA.HI.X R13, R4, UR7, R3, 0x1, P0 ;  /* 0x00000007040d7c11 */ /* 0x000fca00080f0c03 */
[----:B------:R3:W-:Y:S02]  /*13c70*/  STG.E.128 desc[UR50][R12.64], RZ ;  /* 0x000000ff0c007986 */ /* 0x0007e4000c101d32 */
.L_x_712:
[----:B------:R-:W-:Y:S05]  /*13c80*/  BSYNC B0 ;  /* 0x0000000000007941 */ /* 0x000fea0003800000 */
.L_x_711:
        /* <DEDUP_REMOVED lines=15> */
.L_x_713:
[----:B------:R-:W-:Y:S05]  /*13d80*/  BSYNC B0 ;  /* 0x0000000000007941 */ /* 0x000fea0003800000 */
.L_x_702:
[----:B-1----:R-:W1:Y:S02]  /*13d90*/  LDC R0, c[0x0][0xda8] ;  /* 0x00036a00ff007b82 */ /* 0x002e640000000800 */
[----:B-1----:R-:W-:-:S13]  /*13da0*/  ISETP.LE.AND P0, PT, R0, UR4, PT ;  /* 0x0000000400007c0c */ /* 0x002fda000bf03270 */
[----:B------:R-:W-:Y:S05]  /*13db0*/  @!P0 BRA `(.L_x_714) ;  /* 0xfffffecc00e88947 */ /* 0x000fea000383ffff */
[----:B------:R-:W-:Y:S05]  /*13dc0*/  EXIT ;  /* 0x000000000000794d */ /* 0x000fea0003800000 */
.L_x_616:
[----:B------:R-:W-:-:S08]  /*13dd0*/  NOP ;  /* 0x0000000000007918 */ /* 0x000fd00000000000 */
[----:B------:R-:W1:-:S00]  /*13de0*/  USETMAXREG.DEALLOC.CTAPOOL 0x20 ;  /* 0x00000020000079c8 */ /* 0x000e4000080e0500 */
[----:B-1----:R-:W-:-:S06]  /*13df0*/  LOP3.LUT R28, R28, 0x3, RZ, 0xc0, !PT ;  /* 0x000000031c1c7812 */ /* 0x002fcc00078ec0ff */
[----:B------:R-:W1:Y:S01]  /*13e00*/  S2UR UR4, SR_CTAID.X ;  /* 0x00000000000479c3 */ /* 0x000e620000002500 */
[----:B------:R-:W-:Y:S01]  /*13e10*/  LOP3.LUT R16, R16, 0xfffffffd, RZ, 0xc0, !PT ;  /* 0xfffffffd10107812 */ /* 0x000fe200078ec0ff */
[----:B------:R-:W-:Y:S01]  /*13e20*/  IMAD.MOV.U32 R17, RZ, RZ, RZ ;  /* 0x000000ffff117224 */ /* 0x000fe200078e00ff */
[----:B------:R-:W2:Y:S01]  /*13e30*/  SHFL.IDX PT, R2, R28, RZ, 0x1f ;  /* 0x00001fff1c027589 */ /* 0x000ea200000e0000 */
[----:B------:R-:W-:Y:S02]  /*13e40*/  IMAD.MOV.U32 R18, RZ, RZ, 0x1 ;  /* 0x00000001ff127424 */ /* 0x000fe400078e00ff */
[----:B------:R-:W-:Y:S02]  /*13e50*/  IMAD.MOV.U32 R25, RZ, RZ, RZ ;  /* 0x000000ffff197224 */ /* 0x000fe400078e00ff */
[----:B------:R-:W1:Y:S01]  /*13e60*/  LDC R0, c[0x0][0xda8] ;  /* 0x00036a00ff007b82 */ /* 0x000e620000000800 */
[----:B--2---:R-:W-:-:S13]  /*13e70*/  ISETP.NE.AND P0, PT, R2, RZ, PT ;  /* 0x000000ff0200720c */ /* 0x004fda0003f05270 */
[----:B------:R-:W-:Y:S01]  /*13e80*/  @P0 LOP3.LUT R16, R16, 0x2, RZ, 0xfc, !PT ;  /* 0x0000000210100812 */ /* 0x000fe200078efcff */
[----:B------:R-:W-:Y:S06]  /*13e90*/  @P0 BAR.ARV 0x4, 0x200 ;  /* 0x0108000000000b1d */ /* 0x000fec0000002000 */
[----:B-1----:R-:W-:-:S13]  /*13ea0*/  ISETP.LE.AND P0, PT, R0, UR4, PT ;  /* 0x0000000400007c0c */ /* 0x002fda000bf03270 */
[----:B------:R-:W-:Y:S05]  /*13eb0*/  @P0 BRA `(.L_x_715) ;  /* 0x0000002800500947 */ /* 0x000fea0003800000 */
[----:B------:R-:W1:Y:S01]  /*13ec0*/  S2R R6, SR_TID.X ;  /* 0x0000000000067919 */ /* 0x000e620000002100 */
[----:B------:R-:W-:Y:S01]  /*13ed0*/  IMAD.SHL.U32 R5, R27, 0x10, RZ ;  /* 0x000000101b057824 */ /* 0x000fe200078e00ff */
[----:B------:R-:W-:Y:S01]  /*13ee0*/  ULOP3.LUT UR41, UR46, 0x1, URZ, 0xfc, !UPT ;  /* 0x000000012e297892 */ /* 0x000fe2000f8efc3f */
[----:B------:R-:W-:Y:S01]  /*13ef0*/  IMAD.U32 R24, RZ, RZ, UR4 ;  /* 0x00000004ff187e24 */ /* 0x000fe2000f8e00ff */
[----:B------:R-:W-:Y:S01]  /*13f00*/  ULOP3.LUT UR45, UR46, 0x2, URZ, 0xfc, !UPT ;  /* 0x000000022e2d7892 */ /* 0x000fe2000f8efc3f */
[----:B------:R-:W-:Y:S01]  /*13f10*/  IMAD.MOV.U32 R18, RZ, RZ, 0x1 ;  /* 0x00000001ff127424 */ /* 0x000fe200078e00ff */
[----:B------:R-:W-:Y:S01]  /*13f20*/  LOP3.LUT R5, R5, 0x600, RZ, 0xc0, !PT ;  /* 0x0000060005057812 */ /* 0x000fe200078ec0ff */
[----:B------:R-:W-:Y:S01]  /*13f30*/  IMAD.MOV.U32 R25, RZ, RZ, RZ ;  /* 0x000000ffff197224 */ /* 0x000fe200078e00ff */
[----:B------:R-:W-:Y:S01]  /*13f40*/  ULDC UR44, c[0x0][0xc] ;  /* 0x00000300002c7ab9 */ /* 0x000fe20000000800 */
[----:B------:R-:W-:Y:S01]  /*13f50*/  IMAD.MOV.U32 R17, RZ, RZ, RZ ;  /* 0x000000ffff117224 */ /* 0x000fe200078e00ff */
[----:B------:R-:W-:Y:S01]  /*13f60*/  ULDC.64 UR48, c[0x0][0x198] ;  /* 0x0000660000307ab9 */ /* 0x000fe20000000a00 */
[C---:B-1----:R-:W-:Y:S01]  /*13f70*/  IMAD.SHL.U32 R23, R6.reuse, 0x40, RZ ;  /* 0x0000004006177824 */ /* 0x042fe200078e00ff */
[----:B------:R-:W-:Y:S01]  /*13f80*/  SHF.R.U32.HI R3, RZ, 0x1, R6 ;  /* 0x00000001ff037819 */ /* 0x000fe20000011606 */
[C---:B------:R-:W-:Y:S01]  /*13f90*/  IMAD.SHL.U32 R2, R6.reuse, 0x20, RZ ;  /* 0x0000002006027824 */ /* 0x040fe200078e00ff */
[C---:B------:R-:W-:Y:S01]  /*13fa0*/  LOP3.LUT R26, R6.reuse, 0x1f, RZ, 0xc0, !PT ;  /* 0x0000001f061a7812 */ /* 0x040fe200078ec0ff */
[----:B------:R-:W-:Y:S01]  /*13fb0*/  IMAD.SHL.U32 R7, R6, 0x4, RZ ;  /* 0x0000000406077824 */ /* 0x000fe200078e00ff */
[----:B------:R-:W-:-:S02]  /*13fc0*/  LOP3.LUT R0, R23, 0x180, RZ, 0xc0, !PT ;  /* 0x0000018017007812 */ /* 0x000fc400078ec0ff */
[----:B------:R-:W-:Y:S02]  /*13fd0*/  LOP3.LUT R4, R2, 0x80, RZ, 0xc0, !PT ;  /* 0x0000008002047812 */ /* 0x000fe400078ec0ff */
[----:B------:R-:W-:Y:S01]  /*13fe0*/  LOP3.LUT R0, R0, 0x30, R3, 0xf8, !PT ;  /* 0x0000003000007812 */ /* 0x000fe200078ef803 */
[----:B------:R-:W-:Y:S01]  /*13ff0*/  IMAD.SHL.U32 R3, R6, 0x8, RZ ;  /* 0x0000000806037824 */ /* 0x000fe200078e00ff */
[----:B------:R-:W-:Y:S02]  /*14000*/  LOP3.LUT R4, R4, 0x10, R6, 0xf8, !PT ;  /* 0x0000001004047812 */ /* 0x000fe400078ef806 */
[--C-:B------:R-:W-:Y:S02]  /*14010*/  LOP3.LUT R5, R5, 0x60, R2.reuse, 0xf8, !PT ;  /* 0x0000006005057812 */ /* 0x100fe400078ef802 */
[----:B------:R-:W-:Y:S02]  /*14020*/  LOP3.LUT R4, R4, 0x10, R7, 0x78, !PT ;  /* 0x0000001004047812 */ /* 0x000fe400078e7807 */
[----:B------:R-:W-:-:S02]  /*14030*/  LOP3.LUT R5, R5, 0x100, R2, 0xf8, !PT ;  /* 0x0000010005057812 */ /* 0x000fc400078ef802 */
[----:B------:R-:W-:Y:S02]  /*14040*/  LOP3.LUT R0, R0, 0x30, R3, 0x78, !PT ;  /* 0x0000003000007812 */ /* 0x000fe400078e7803 */
[----:B------:R-:W-:Y:S02]  /*14050*/  LOP3.LUT R22, R5, R4, RZ, 0xfc, !PT ;  /* 0x0000000405167212 */ /* 0x000fe400078efcff */
[----:B------:R-:W-:-:S07]  /*14060*/  LOP3.LUT R23, R0, 0x640, R23, 0xf8, !PT ;  /* 0x0000064000177812 */ /* 0x000fce00078ef817 */
.L_x_773:
[----:B------:R-:W-:Y:S01]  /*14070*/  ULDC UR8, c[0x0][0xdd0] ;  /* 0x0003740000087ab9 */ /* 0x000fe20000000800 */
[----:B-1-3--:R-:W1:Y:S01]  /*14080*/  LDC R0, c[0x0][0xde8] ;  /* 0x00037a00ff007b82 */ /* 0x00ae620000000800 */
[C---:B------:R-:W-:Y:S01]  /*14090*/  R2UR UR7, R24.reuse ;  /* 0x00000000180772ca */ /* 0x040fe200000e0000 */
[----:B------:R-:W-:Y:S01]  /*140a0*/  UISETP.NE.AND UP0, UPT, UR8, 0x1, UPT ;  /* 0x000000010800788c */ /* 0x000fe2000bf05270 */
[----:B------:R-:W-:-:S10]  /*140b0*/  R2UR UR6, R24 ;  /* 0x00000000180672ca */ /* 0x000fd400000e0000 */
[----:B------:R-:W-:Y:S01]  /*140c0*/  @UP0 ULDC UR4, c[0x0][0xdd4] ;  /* 0x0003750000040ab9 */ /* 0x000fe20000000800 */
[----:B------:R-:W-:Y:S01]  /*140d0*/  @UP0 ULDC UR9, c[0x0][0xdd8] ;  /* 0x0003760000090ab9 */ /* 0x000fe20000000800 */
[----:B------:R-:W-:-:S04]  /*140e0*/  UIMAD.WIDE.U32 UR4, UR7, UR4, URZ ;  /* 0x00000004070472a5 */ /* 0x000fc8000f8e003f */
[----:B------:R-:W-:-:S04]  /*140f0*/  @UP0 USHF.R.U32.HI UR7, URZ, UR9, UR5 ;  /* 0x000000093f070299 */ /* 0x000fc80008011605 */
[----:B------:R-:W-:Y:S02]  /*14100*/  UIADD3 UR4, -UR7, URZ, URZ ;  /* 0x0000003f07047290 */ /* 0x000fe4000fffe13f */
[----:B-1----:R-:W-:Y:S02]  /*14110*/  ISETP.LE.AND P0, PT, R0, UR7, PT ;  /* 0x0000000700007c0c */ /* 0x002fe4000bf03270 */
[----:B------:R-:W-:-:S11]  /*14120*/  UIMAD UR8, UR8, UR4, UR6 ;  /* 0x00000004080872a4 */ /* 0x000fd6000f8e0206 */
[----:B------:R-:W-:Y:S05]  /*14130*/  @!P0 BRA `(.L_x_716) ;  /* 0x0000000000208947 */ /* 0x000fea0003800000 */
        /* <DEDUP_REMOVED lines=8> */
.L_x_716:
[----:B------:R-:W-:Y:S01]  /*141c0*/  ULDC UR9, c[0x0][0xdc4] ;  /* 0x0003710000097ab9 */ /* 0x000fe20000000800 */
[----:B------:R-:W-:Y:S01]  /*141d0*/  UMOV UR6, UR8 ;  /* 0x0000000800067c82 */ /* 0x000fe20008000000 */
[----:B------:R-:W-:-:S11]  /*141e0*/  UISETP.NE.AND UP0, UPT, UR9, 0x1, UPT ;  /* 0x000000010900788c */ /* 0x000fd6000bf05270 */
[----:B------:R-:W-:Y:S02]  /*141f0*/  @UP0 ULDC.64 UR10, c[0x0][0xdc8] ;  /* 0x00037200000a0ab9 */ /* 0x000fe40000000a00 */
[----:B------:R-:W-:-:S04]  /*14200*/  UIMAD.WIDE.U32 UR4, UR8, UR10, URZ ;  /* 0x0000000a080472a5 */ /* 0x000fc8000f8e003f */
[----:B------:R-:W-:-:S04]  /*14210*/  @UP0 USHF.R.U32.HI UR6, URZ, UR11, UR5 ;  /* 0x0000000b3f060299 */ /* 0x000fc80008011605 */
[----:B------:R-:W-:-:S12]  /*14220*/  UIMAD UR4, UR6, UR9, URZ ;  /* 0x00000009060472a4 */ /* 0x000fd8000f8e023f */
.L_x_717:
[----:B------:R-:W-:Y:S01]  /*14230*/  ULDC.64 UR10, c[0x0][0x3f8] ;  /* 0x0000fe00000a7ab9 */ /* 0x000fe20000000a00 */
[----:B------:R-:W-:Y:S02]  /*14240*/  UIADD3 UR8, UR8, -UR4, URZ ;  /* 0x8000000408087290 */ /* 0x000fe4000fffe03f */
[----:B------:R-:W-:Y:S02]  /*14250*/  UISETP.NE.U32.AND UP0, UPT, UR10, URZ, UPT ;  /* 0x0000003f0a00728c */ /* 0x000fe4000bf05070 */
[----:B------:R-:W-:Y:S02]  /*14260*/  ULOP3.LUT UR9, URZ, UR6, URZ, 0x33, !UPT ;  /* 0x000000063f097292 */ /* 0x000fe4000f8e333f */
[----:B------:R-:W-:Y:S01]  /*14270*/  UISETP.NE.AND.EX UP0, UPT, UR11, URZ, UPT, UP0 ;  /* 0x0000003f0b00728c */ /* 0x000fe2000bf05300 */
[----:B------:R-:W-:Y:S02]  /*14280*/  ULDC.64 UR4, c[0x0][0x9e0] ;  /* 0x0002780000047ab9 */ /* 0x000fe40000000a00 */
[----:B------:R-:W-:Y:S01]  /*14290*/  ULDC UR11, c[0x0][0xdb8] ;  /* 0x00036e00000b7ab9 */ /* 0x000fe20000000800 */
[----:B------:R-:W-:Y:S01]  /*142a0*/  ULDC UR10, c[0x0][0xdc4] ;  /* 0x00037100000a7ab9 */ /* 0x000fe20000000800 */
[----:B------:R-:W-:Y:S01]  /*142b0*/  UISETP.NE.AND UP1, UPT, UR11, 0x1, UPT ;  /* 0x000000010b00788c */ /* 0x000fe2000bf25270 */
[----:B------:R-:W-:Y:S01]  /*142c0*/  ULDC UR37, c[0x0][0xdac] ;  /* 0x00036b0000257ab9 */ /* 0x000fe20000000800 */
[----:B------:R-:W-:-:S02]  /*142d0*/  UISETP.GE.AND UP2, UPT, UR5, 0x1, UPT ;  /* 0x000000010500788c */ /* 0x000fc4000bf46270 */
[----:B------:R-:W-:Y:S02]  /*142e0*/  UIMAD UR10, UR7, UR10, UR8 ;  /* 0x0000000a070a72a4 */ /* 0x000fe4000f8e0208 */
[----:B------:R-:W-:Y:S02]  /*142f0*/  UIADD3 UR37, UR9, UR37, URZ ;  /* 0x0000002509257290 */ /* 0x000fe4000fffe03f */
[----:B------:R-:W-:Y:S01]  /*14300*/  PLOP3.LUT P1, PT, PT, PT, UP2, 0x80, 0x0 ;  /* 0x000000000000781c */ /* 0x000fe20003f2f028 */
[----:B------:R-:W-:Y:S02]  /*14310*/  ULDC UR12, c[0x0][0x404] ;  /* 0x00010100000c7ab9 */ /* 0x000fe40000000800 */
[----:B------:R-:W-:Y:S01]  /*14320*/  @UP1 ULDC UR8, c[0x0][0xdbc] ;  /* 0x00036f0000081ab9 */ /* 0x000fe20000000800 */
[----:B------:R-:W-:Y:S02]  /*14330*/  UIMAD UR37, UR37, 0xc0, URZ ;  /* 0x000000c0252578a4 */ /* 0x000fe4000f8e023f */
[----:B------:R-:W-:Y:S01]  /*14340*/  UIMAD.WIDE.U32 UR8, UR10, UR8, URZ ;  /* 0x000000080a0872a5 */ /* 0x000fe2000f8e003f */
[----:B------:R-:W-:Y:S01]  /*14350*/  ULDC UR13, c[0x0][0x288] ;  /* 0x0000a200000d7ab9 */ /* 0x000fe20000000800 */
[----:B------:R-:W-:Y:S01]  /*14360*/  @UP1 ULDC UR14, c[0x0][0xdc0] ;  /* 0x00037000000e1ab9 */ /* 0x000fe20000000800 */
[----:B------:R-:W-:Y:S01]  /*14370*/  UMOV UR39, UR10 ;  /* 0x0000000a00277c82 */ /* 0x000fe20008000000 */
[----:B------:R-:W-:-:S02]  /*14380*/  USEL UR12, UR12, 0x1, UP0 ;  /* 0x000000010c0c7887 */ /* 0x000fc40008000000 */
[----:B------:R-:W-:Y:S02]  /*14390*/  UIADD3 UR7, UR37, 0xc0, -UR13 ;  /* 0x000000c025077890 */ /* 0x000fe4000fffe80d */
[----:B------:R-:W-:Y:S01]  /*143a0*/  @UP1 USHF.R.U32.HI UR39, URZ, UR14, UR9 ;  /* 0x0000000e3f271299 */ /* 0x000fe20008011609 */
[----:B------:R-:W-:Y:S02]  /*143b0*/  ULDC UR6, c[0x0][0x2e0] ;  /* 0x0000b80000067ab9 */ /* 0x000fe40000000800 */
[----:B------:R-:W-:Y:S02]  /*143c0*/  UIMAD UR8, UR12, UR6, UR7 ;  /* 0x000000060c0872a4 */ /* 0x000fe4000f8e0207 */
[----:B------:R-:W-:Y:S02]  /*143d0*/  UIADD3 UR38, -UR39, URZ, URZ ;  /* 0x0000003f27267290 */ /* 0x000fe4000fffe13f */
[----:B------:R-:W-:Y:S02]  /*143e0*/  UIADD3 UR4, UR8, UR4, URZ ;  /* 0x0000000408047290 */ /* 0x000fe4000fffe03f */
[----:B------:R-:W-:Y:S01]  /*143f0*/  UIMAD UR38, UR11, UR38, UR10 ;  /* 0x000000260b2672a4 */ /* 0x000fe2000f8e020a */
[----:B------:R-:W-:Y:S11]  /*14400*/  @!P1 BRA `(.L_x_718) ;  /* 0x0000000000449947 */ /* 0x000ff60003800000 */
[----:B------:R-:W-:Y:S01]  /*14410*/  ISETP.LT.AND P0, PT, RZ, UR8, PT ;  /* 0x00000008ff007c0c */ /* 0x000fe2000bf01270 */
[----:B------:R-:W-:-:S12]  /*14420*/  UIADD3 UR7, UR8, -0x1, URZ ;  /* 0xffffffff08077890 */ /* 0x000fd8000fffe03f */
[----:B------:R-:W-:Y:S05]  /*14430*/  @P0 BRA `(.L_x_719) ;  /* 0x00000000001c0947 */ /* 0x000fea0003800000 */
[----:B------:R-:W-:Y:S02]  /*14440*/  UISETP.NE.AND UP0, UPT, UR5, 0x1, UPT ;  /* 0x000000010500788c */ /* 0x000fe4000bf05270 */
[----:B------:R-:W-:-:S09]  /*14450*/  UIADD3 UR7, -UR8, URZ, URZ ;  /* 0x0000003f08077290 */ /* 0x000fd2000fffe13f */
[----:B------:R-:W-:Y:S02]  /*14460*/  @UP0 ULDC.64 UR10, c[0x0][0x9e8] ;  /* 0x00027a00000a0ab9 */ /* 0x000fe40000000a00 */
[----:B------:R-:W-:-:S04]  /*14470*/  UIMAD.WIDE.U32 UR8, UR7, UR10, URZ ;  /* 0x0000000a070872a5 */ /* 0x000fc8000f8e003f */
[----:B------:R-:W-:-:S04]  /*14480*/  @UP0 USHF.R.U32.HI UR7, URZ, UR11, UR9 ;  /* 0x0000000b3f070299 */ /* 0x000fc80008011609 */
[----:B------:R-:W-:Y:S01]  /*14490*/  ULOP3.LUT UR7, URZ, UR7, URZ, 0x33, !UPT ;  /* 0x000000073f077292 */ /* 0x000fe2000f8e333f */
[----:B------:R-:W-:Y:S11]  /*144a0*/  BRA `(.L_x_720) ;  /* 0x0000000000107947 */ /* 0x000ff60003800000 */
.L_x_719:
[----:B------:R-:W-:-:S11]  /*144b0*/  UISETP.NE.AND UP0, UPT, UR5, 0x1, UPT ;  /* 0x000000010500788c */ /* 0x000fd6000bf05270 */
[----:B------:R-:W-:Y:S02]  /*144c0*/  @UP0 ULDC.64 UR10, c[0x0][0x9e8] ;  /* 0x00027a00000a0ab9 */ /* 0x000fe40000000a00 */
[----:B------:R-:W-:-:S04]  /*144d0*/  UIMAD.WIDE.U32 UR8, UR7, UR10, URZ ;  /* 0x0000000a070872a5 */ /* 0x000fc8000f8e003f */
[----:B------:R-:W-:-:S12]  /*144e0*/  @UP0 USHF.R.U32.HI UR7, URZ, UR11, UR9 ;  /* 0x0000000b3f070299 */ /* 0x000fd80008011609 */
.L_x_720:
[----:B------:R-:W-:-:S04]  /*144f0*/  UIMAD UR7, UR7, UR5, UR5 ;  /* 0x00000005070772a4 */ /* 0x000fc8000f8e0205 */
[----:B------:R-:W-:-:S04]  /*14500*/  UISETP.LT.AND UP0, UPT, UR4, UR7, UPT ;  /* 0x000000070400728c */ /* 0x000fc8000bf01270 */
[----:B------:R-:W-:-:S12]  /*14510*/  USEL UR4, UR4, UR7, UP0 ;  /* 0x0000000704047287 */ /* 0x000fd80008000000 */
.L_x_718:
[----:B------:R-:W-:Y:S02]  /*14520*/  UIMAD UR8, UR12, UR6, 0x9f ;  /* 0x0000009f0c0874a4 */ /* 0x000fe4000f8e0206 */
[----:B------:R-:W-:Y:S02]  /*14530*/  UIADD3 UR10, UR4, 0x9f, URZ ;  /* 0x0000009f040a7890 */ /* 0x000fe4000fffe03f */
[----:B------:R-:W-:Y:S02]  /*14540*/  UIMAD.WIDE UR8, UR8, 0x66666667, URZ ;  /* 0x66666667080878a5 */ /* 0x000fe4000f8e023f */
[----:B------:R-:W-:Y:S02]  /*14550*/  UIMAD.WIDE UR10, UR10, 0x66666667, URZ ;  /* 0x666666670a0a78a5 */ /* 0x000fe4000f8e023f */
[----:B------:R-:W-:Y:S02]  /*14560*/  USHF.R.U32.HI UR8, URZ, 0x1f, UR9 ;  /* 0x0000001f3f087899 */ /* 0x000fe40008011609 */
[----:B------:R-:W-:-:S02]  /*14570*/  USHF.R.U32.HI UR4, URZ, 0x1f, UR11 ;  /* 0x0000001f3f047899 */ /* 0x000fc4000801160b */
[----:B------:R-:W-:Y:S02]  /*14580*/  UIADD3 UR7, UR37, -UR13, URZ ;  /* 0x8000000d25077290 */ /* 0x000fe4000fffe03f */
[----:B------:R-:W-:Y:S02]  /*14590*/  ULEA.HI.SX32 UR9, UR9, UR8, 0x1a ;  /* 0x0000000809097291 */ /* 0x000fe4000f8fd23f */
[----:B------:R-:W-:Y:S02]  /*145a0*/  ULEA.HI.SX32 UR4, UR11, UR4, 0x1a ;  /* 0x000000040b047291 */ /* 0x000fe4000f8fd23f */
[----:B------:R-:W-:Y:S02]  /*145b0*/  UIMAD UR7, UR12, UR6, UR7 ;  /* 0x000000060c0772a4 */ /* 0x000fe4000f8e0207 */
[----:B------:R-:W-:Y:S01]  /*145c0*/  UISETP.LT.AND UP0, UPT, UR9, UR4, UPT ;  /* 0x000000040900728c */ /* 0x000fe2000bf01270 */
[----:B------:R-:W-:Y:S02]  /*145d0*/  ULDC UR8, c[0x0][0x9dc] ;  /* 0x0002770000087ab9 */ /* 0x000fe40000000800 */
[----:B------:R-:W-:-:S02]  /*145e0*/  UIADD3 UR8, UR7, -UR8, URZ ;  /* 0x8000000807087290 */ /* 0x000fc4000fffe03f */
[----:B------:R-:W-:Y:S01]  /*145f0*/  USEL UR43, UR9, UR4, UP0 ;  /* 0x00000004092b7287 */ /* 0x000fe20008000000 */
[----:B------:R-:W-:Y:S11]  /*14600*/  @!P1 BRA `(.L_x_721) ;  /* 0x0000000000489947 */ /* 0x000ff60003800000 */
[----:B------:R-:W-:Y:S02]  /*14610*/  UMOV UR4, UR7 ;  /* 0x0000000700047c82 */ /* 0x000fe40008000000 */
[----:B------:R-:W-:-:S06]  /*14620*/  UISETP.GT.AND UP0, UPT, UR4, -0x1, UPT ;  /* 0xffffffff0400788c */ /* 0x000fcc000bf04270 */
[----:B------:R-:W-:-:S13]  /*14630*/  PLOP3.LUT P0, PT, PT, PT, UP0, 0x80, 0x0 ;  /* 0x000000000000781c */ /* 0x000fda0003f0f008 */
[----:B------:R-:W-:Y:S05]  /*14640*/  @P0 BRA `(.L_x_722) ;  /* 0x00000000001c0947 */ /* 0x000fea0003800000 */
[----:B------:R-:W-:Y:S02]  /*14650*/  UISETP.NE.AND UP0, UPT, UR5, 0x1, UPT ;  /* 0x000000010500788c */ /* 0x000fe4000bf05270 */
[----:B------:R-:W-:-:S09]  /*14660*/  ULOP3.LUT UR4, URZ, UR4, URZ, 0x33, !UPT ;  /* 0x000000043f047292 */ /* 0x000fd2000f8e333f */
[----:B------:R-:W-:Y:S02]  /*14670*/  @UP0 ULDC.64 UR10, c[0x0][0x9e8] ;  /* 0x00027a00000a0ab9 */ /* 0x000fe40000000a00 */
[----:B------:R-:W-:-:S04]  /*14680*/  UIMAD.WIDE.U32 UR6, UR4, UR10, URZ ;  /* 0x0000000a040672a5 */ /* 0x000fc8000f8e003f */
[----:B------:R-:W-:-:S04]  /*14690*/  @UP0 USHF.R.U32.HI UR4, URZ, UR11, UR7 ;  /* 0x0000000b3f040299 */ /* 0x000fc80008011607 */
[----:B------:R-:W-:Y:S01]  /*146a0*/  ULOP3.LUT UR4, URZ, UR4, URZ, 0x33, !UPT ;  /* 0x000000043f047292 */ /* 0x000fe2000f8e333f */
[----:B------:R-:W-:Y:S11]  /*146b0*/  BRA `(.L_x_723) ;  /* 0x0000000000107947 */ /* 0x000ff60003800000 */
.L_x_722:
[----:B------:R-:W-:-:S11]  /*146c0*/  UISETP.NE.AND UP0, UPT, UR5, 0x1, UPT ;  /* 0x000000010500788c */ /* 0x000fd6000bf05270 */
[----:B------:R-:W-:Y:S02]  /*146d0*/  @UP0 ULDC.64 UR10, c[0x0][0x9e8] ;  /* 0x00027a00000a0ab9 */ /* 0x000fe40000000a00 */
[----:B------:R-:W-:-:S04]  /*146e0*/  UIMAD.WIDE.U32 UR6, UR4, UR10, URZ ;  /* 0x0000000a040672a5 */ /* 0x000fc8000f8e003f */
[----:B------:R-:W-:-:S12]  /*146f0*/  @UP0 USHF.R.U32.HI UR4, URZ, UR11, UR7 ;  /* 0x0000000b3f040299 */ /* 0x000fd80008011607 */
.L_x_723:
[----:B------:R-:W-:-:S04]  /*14700*/  UIMAD UR4, UR4, UR5, URZ ;  /* 0x00000005040472a4 */ /* 0x000fc8000f8e023f */
[----:B------:R-:W-:-:S04]  /*14710*/  UISETP.LT.AND UP0, UPT, UR8, UR4, UPT ;  /* 0x000000040800728c */ /* 0x000fc8000bf01270 */
[----:B------:R-:W-:-:S12]  /*14720*/  USEL UR8, UR8, UR4, !UP0 ;  /* 0x0000000408087287 */ /* 0x000fd8000c000000 */
.L_x_721:
[----:B------:R-:W-:Y:S01]  /*14730*/  UIMAD.WIDE UR4, UR8, 0x66666667, URZ ;  /* 0x66666667080478a5 */ /* 0x000fe2000f8e023f */
[----:B------:R-:W-:Y:S03]  /*14740*/  BSSY B6, `(.L_x_724) ;  /* 0x00001f6000067945 */ /* 0x000fe60003800000 */
[----:B------:R-:W-:-:S04]  /*14750*/  USHF.R.U32.HI UR4, URZ, 0x1f, UR5 ;  /* 0x0000001f3f047899 */ /* 0x000fc80008011605 */
[----:B------:R-:W-:-:S04]  /*14760*/  ULEA.HI.SX32 UR4, UR5, UR4, 0x1a ;  /* 0x0000000405047291 */ /* 0x000fc8000f8fd23f */
[----:B------:R-:W-:-:S04]  /*14770*/  UISETP.LT.AND UP0, UPT, URZ, UR4, UPT ;  /* 0x000000043f00728c */ /* 0x000fc8000bf01270 */
[----:B------:R-:W-:-:S04]  /*14780*/  USEL UR42, URZ, UR4, !UP0 ;  /* 0x000000043f2a7287 */ /* 0x000fc8000c000000 */
[----:B------:R-:W-:-:S06]  /*14790*/  UISETP.GT.AND UP0, UPT, UR43, UR42, UPT ;  /* 0x0000002a2b00728c */ /* 0x000fcc000bf04270 */
[----:B------:R-:W-:-:S13]  /*147a0*/  PLOP3.LUT P0, PT, PT, PT, UP0, 0x80, 0x0 ;  /* 0x000000000000781c */ /* 0x000fda0003f0f008 */
[----:B------:R-:W-:Y:S05]  /*147b0*/  @P0 BRA `(.L_x_725) ;  /* 0x00000000003c0947 */ /* 0x000fea0003800000 */
[----:B------:R-:W-:-:S13]  /*147c0*/  ISETP.NE.AND P0, PT, R27, RZ, PT ;  /* 0x000000ff1b00720c */ /* 0x000fda0003f05270 */
[----:B------:R-:W-:Y:S05]  /*147d0*/  @P0 BRA `(.L_x_726) ;  /* 0x0000001c00b00947 */ /* 0x000fea0003800000 */
[----:B------:R-:W1:Y:S01]  /*147e0*/  S2R R7, SR_LANEID ;  /* 0x0000000000077919 */ /* 0x000e620000000000 */
[----:B------:R-:W-:Y:S01]  /*147f0*/  VOTEU.ANY UR4, UPT, PT ;  /* 0x0000000000047886 */ /* 0x000fe200038e0100 */
[----:B------:R-:W2:Y:S01]  /*14800*/  LDC.64 R2, c[0x0][0xdf0] ;  /* 0x00037c00ff027b82 */ /* 0x000ea20000000a00 */
[----:B------:R-:W1:Y:S08]  /*14810*/  FLO.U32 R0, UR4 ;  /* 0x0000000400007d00 */ /* 0x000e7000080e0000 */
[----:B------:R-:W2:Y:S01]  /*14820*/  POPC R5, UR4 ;  /* 0x0000000400057d09 */ /* 0x000ea20008000000 */
[----:B-1----:R-:W-:-:S13]  /*14830*/  ISETP.EQ.U32.AND P0, PT, R0, R7, PT ;  /* 0x000000070000720c */ /* 0x002fda0003f02070 */
[----:B--2---:R-:W2:Y:S01]  /*14840*/  @P0 ATOMG.E.ADD.STRONG.GPU PT, R3, desc[UR50][R2.64], R5 ;  /* 0x00000005020309a8 */ /* 0x004ea200081ee1f2 */
[----:B------:R-:W1:Y:S02]  /*14850*/  S2R R4, SR_LTMASK ;  /* 0x0000000000047919 */ /* 0x000e640000003900 */
[----:B-1----:R-:W-:-:S04]  /*14860*/  LOP3.LUT R4, R4, UR4, RZ, 0xc0, !PT ;  /* 0x0000000404047c12 */ /* 0x002fc8000f8ec0ff */
[----:B------:R-:W1:Y:S01]  /*14870*/  POPC R7, R4 ;  /* 0x0000000400077309 */ /* 0x000e620000000000 */
[----:B--2---:R-:W1:Y:S02]  /*14880*/  SHFL.IDX PT, R0, R3, R0, 0x1f ;  /* 0x00001f0003007589 */ /* 0x004e6400000e0000 */
[----:B-1----:R-:W-:Y:S01]  /*14890*/  IADD3 R24, R0, UR44, R7 ;  /* 0x0000002c00187c10 */ /* 0x002fe2000fffe007 */
[----:B------:R-:W-:Y:S06]  /*148a0*/  BRA `(.L_x_726) ;  /* 0x0000001c007c7947 */ /* 0x000fec0003800000 */
.L_x_725:
[----:B------:R-:W1:Y:S01]  /*148b0*/  S2UR UR4, SR_CgaCtaId ;  /* 0x00000000000479c3 */ /* 0x000e620000008800 */
[----:B------:R-:W-:Y:S02]  /*148c0*/  UMOV UR40, 0x400 ;  /* 0x0000040000287882 */ /* 0x000fe40000000000 */
[----:B-1----:R-:W-:-:S04]  /*148d0*/  ULEA UR40, UR4, UR40, 0x18 ;  /* 0x0000002804287291 */ /* 0x002fc8000f8ec03f */
        /* <DEDUP_REMOVED lines=9> */
[----:B------:R-:W1:Y:S01]  /*14970*/  LDC.64 R2, c[0x4][R2] ;  /* 0x0100000002027b82 */ /* 0x000e620000000a00 */
[----:B------:R-:W-:Y:S01]  /*14980*/  ULDC.64 UR4, c[0x4][0x8] ;  /* 0x0100020000047ab9 */ /* 0x000fe20000000a00 */
[----:B------:R-:W-:Y:S02]  /*14990*/  IMAD.U32 R6, RZ, RZ, UR6 ;  /* 0x00000006ff067e24 */ /* 0x000fe4000f8e00ff */
[----:B------:R-:W-:-:S02]  /*149a0*/  IMAD.U32 R7, RZ, RZ, UR7 ;  /* 0x00000007ff077e24 */ /* 0x000fc4000f8e00ff */
[----:B------:R-:W-:Y:S02]  /*149b0*/  IMAD.U32 R10, RZ, RZ, UR4 ;  /* 0x00000004ff0a7e24 */ /* 0x000fe4000f8e00ff */
[----:B------:R-:W-:Y:S02]  /*149c0*/  IMAD.U32 R11, RZ, RZ, UR5 ;  /* 0x00000005ff0b7e24 */ /* 0x000fe4000f8e00ff */
[----:B------:R-:W-:Y:S02]  /*149d0*/  IMAD.MOV.U32 R8, RZ, RZ, 0x70 ;  /* 0x00000070ff087424 */ /* 0x000fe400078e00ff */
[----:B------:R-:W-:Y:S02]  /*149e0*/  IMAD.MOV.U32 R12, RZ, RZ, 0x1 ;  /* 0x00000001ff0c7424 */ /* 0x000fe400078e00ff */
[----:B------:R-:W-:-:S07]  /*149f0*/  IMAD.MOV.U32 R13, RZ, RZ, RZ ;  /* 0x000000ffff0d7224 */ /* 0x000fce00078e00ff */
[----:B------:R-:W-:-:S07]  /*14a00*/  LEPC R20, `(.L_x_727) ;  /* 0x000000001014794e */ /* 0x000fce0000000000 */
[----:B-1----:R-:W-:Y:S05]  /*14a10*/  CALL.ABS.NOINC R2 ;  /* 0x0000000002007343 */ /* 0x002fea0003c00000 */
.L_x_727:
[----:B------:R-:W-:Y:S01]  /*14a20*/  UIADD3 UR4, UR40, 0x6000, URZ ;  /* 0x0000600028047890 */ /* 0x000fe2000fffe03f */
[----:B------:R-:W-:-:S05]  /*14a30*/  LOP3.LUT R16, R16, 0xfffffffe, RZ, 0xc0, !PT ;  /* 0xfffffffe10107812 */ /* 0x000fca00078ec0ff */
[----:B------:R-:W-:-:S05]  /*14a40*/  IMAD.U32 R19, RZ, RZ, UR4 ;  /* 0x00000004ff137e24 */ /* 0x000fca000f8e00ff */
[----:B------:R-:W-:-:S13]  /*14a50*/  LOP3.LUT P0, RZ, R19, 0x1bf, RZ, 0xc0, !PT ;  /* 0x000001bf13ff7812 */ /* 0x000fda000780c0ff */
[----:B------:R-:W-:Y:S01]  /*14a60*/  @P0 LOP3.LUT R16, R16, 0x1, RZ, 0xfc, !PT ;  /* 0x0000000110100812 */ /* 0x000fe200078efcff */
[----:B------:R-:W-:Y:S06]  /*14a70*/  @!P0 BRA `(.L_x_728) ;  /* 0x0000000000408947 */ /* 0x000fec0003800000 */
        /* <DEDUP_REMOVED lines=16> */
.L_x_728:
        /* <DEDUP_REMOVED lines=20> */
.L_x_729:
[----:B------:R-:W-:-:S13]  /*14cc0*/  LOP3.LUT P6, RZ, R19, 0x1bf, RZ, 0xc0, !PT ;  /* 0x000001bf13ff7812 */ /* 0x000fda00078cc0ff */
        /* <DEDUP_REMOVED lines=17> */
.L_x_730:
[----:B------:R-:W-:Y:S01]  /*14de0*/  ULDC.64 UR4, c[0x0][0x9f8] ;  /* 0x00027e0000047ab9 */ /* 0x000fe20000000a00 */
[----:B------:R-:W-:Y:S01]  /*14df0*/  IMAD.U32 R5, RZ, RZ, UR39 ;  /* 0x00000027ff057e24 */ /* 0x000fe2000f8e00ff */
[----:B------:R-:W-:Y:S01]  /*14e00*/  ISETP.NE.U32.AND P0, PT, RZ, UR4, PT ;  /* 0x00000004ff007c0c */ /* 0x000fe2000bf05070 */
[----:B------:R-:W-:Y:S01]  /*14e10*/  IMAD.U32 R19, RZ, RZ, UR39 ;  /* 0x00000027ff137e24 */ /* 0x000fe2000f8e00ff */
[----:B------:R-:W1:Y:S02]  /*14e20*/  LDC R0, c[0x0][0x428] ;  /* 0x00010a00ff007b82 */ /* 0x000e640000000800 */
[----:B------:R-:W-:-:S13]  /*14e30*/  ISETP.NE.AND.EX P0, PT, RZ, UR5, PT, P0 ;  /* 0x00000005ff007c0c */ /* 0x000fda000bf05300 */
[----:B------:R-:W2:Y:S02]  /*14e40*/  @P0 LDC.64 R2, c[0x0][0x9f8] ;  /* 0x00027e00ff020b82 */ /* 0x000ea40000000a00 */
[----:B--2---:R-:W-:-:S05]  /*14e50*/  @P0 IMAD.WIDE R2, R5, 0x4, R2 ;  /* 0x0000000405020825 */ /* 0x004fca00078e0202 */
[----:B------:R2:W3:Y:S01]  /*14e60*/  @P0 LDG.E R19, desc[UR50][R2.64] ;  /* 0x0000003202130981 */ /* 0x0004e2000c1e1900 */
[----:B-1----:R-:W-:Y:S01]  /*14e70*/  ISETP.NE.AND P0, PT, R0, 0x1, PT ;  /* 0x000000010000780c */ /* 0x002fe20003f05270 */
[----:B------:R-:W-:Y:S01]  /*14e80*/  UMOV UR36, URZ ;  /* 0x0000003f00247c82 */ /* 0x000fe20008000000 */
[----:B------:R-:W-:Y:S01]  /*14e90*/  ISETP.NE.AND P2, PT, R27, RZ, PT ;  /* 0x000000ff1b00720c */ /* 0x000fe20003f45270 */
[----:B------:R-:W-:Y:S01]  /*14ea0*/  UMOV UR6, 0xffffffff ;  /* 0xffffffff00067882 */ /* 0x000fe20000000000 */
[----:B------:R-:W-:Y:S01]  /*14eb0*/  IMAD.U32 R20, RZ, RZ, UR38 ;  /* 0x00000026ff147e24 */ /* 0x000fe2000f8e00ff */
[----:B--2---:R-:W1:Y:S10]  /*14ec0*/  LDC.64 R2, c[0x0][0x3f8] ;  /* 0x0000fe00ff027b82 */ /* 0x004e740000000a00 */
[----:B------:R-:W-:Y:S01]  /*14ed0*/  VOTEU.ALL UP1, P2 ;  /* 0x00000000003f7886 */ /* 0x000fe20001020000 */
[----:B------:R-:W2:Y:S04]  /*14ee0*/  @P0 LDC R0, c[0x0][0x42c] ;  /* 0x00010b00ff000b82 */ /* 0x000ea80000000800 */
[----:B------:R-:W-:-:S04]  /*14ef0*/  @!UP1 UIADD3 UR4, UP0, UR48, 0x270, URZ ;  /* 0x0000027030049890 */ /* 0x000fc8000ff1e03f */
[----:B------:R-:W-:Y:S01]  /*14f00*/  @!UP1 UIADD3.X UR5, URZ, UR49, URZ, UP0, !UPT ;  /* 0x000000313f059290 */ /* 0x000fe200087fe43f */
[----:B------:R-:W4:Y:S01]  /*14f10*/  @P0 LDC R5, c[0x0][0x430] ;  /* 0x00010c00ff050b82 */ /* 0x000f220000000800 */
[----:B-1----:R-:W-:-:S07]  /*14f20*/  ISETP.NE.U32.AND P1, PT, R2, RZ, PT ;  /* 0x000000ff0200720c */ /* 0x002fce0003f25070 */
[----:B------:R1:W-:Y:S01]  /*14f30*/  @!UP1 UTMAPF.L2.4D [UR36], [UR4] ;  /* 0x00000024040095b8 */ /* 0x0003e20008018000 */
[----:B------:R-:W-:Y:S01]  /*14f40*/  ISETP.NE.AND.EX P1, PT, R3, RZ, PT, P1 ;  /* 0x000000ff0300720c */ /* 0x000fe20003f25310 */
[----:B--2---:R-:W-:-:S05]  /*14f50*/  @P0 IMAD.HI.U32 R0, R0, UR38, RZ ;  /* 0x0000002600000c27 */ /* 0x004fca000f8e00ff */
[----:B----4-:R-:W-:Y:S02]  /*14f60*/  @P0 SHF.R.U32.HI R20, RZ, R5, R0 ;  /* 0x00000005ff140219 */ /* 0x010fe40000011600 */
[----:B---3--:R-:W-:Y:S02]  /*14f70*/  SHF.R.S32.HI R21, RZ, 0x1f, R19 ;  /* 0x0000001fff157819 */ /* 0x008fe40000011413 */
[----:B------:R-:W-:Y:S01]  /*14f80*/  SEL R0, R19, RZ, !P1 ;  /* 0x000000ff13007207 */ /* 0x000fe20004800000 */
[----:B-1----:R-:W-:Y:S06]  /*14f90*/  BRA.DIV UR6, `(.L_x_731) ;  /* 0x0000001e06e07947 */ /* 0x002fec000b800000 */
[----:B------:R1:W2:Y:S02]  /*14fa0*/  SHFL.IDX PT, R14, R28, RZ, 0x1f ;  /* 0x00001fff1c0e7589 */ /* 0x0002a400000e0000 */
.L_x_792:
[----:B--2---:R-:W-:Y:S02]  /*14fb0*/  ISETP.NE.AND P0, PT, R14, RZ, PT ;  /* 0x000000ff0e00720c */ /* 0x004fe40003f05270 */
[----:B------:R-:W-:-:S11]  /*14fc0*/  PLOP3.LUT P6, PT, PT, PT, PT, 0x8, 0x0 ;  /* 0x000000000000781c */ /* 0x000fd60003fce170 */
[----:B------:R-:W-:Y:S05]  /*14fd0*/  @P0 BRA `(.L_x_732) ;  /* 0x0000000400700947 */ /* 0x000fea0003800000 */
[----:B------:R-:W-:-:S06]  /*14fe0*/  UIADD3 UR4, UR43, -0x1, URZ ;  /* 0xffffffff2b047890 */ /* 0x000fcc000fffe03f */
[----:B------:R-:W-:Y:S01]  /*14ff0*/  IMAD.U32 R7, RZ, RZ, UR4 ;  /* 0x00000004ff077e24 */ /* 0x000fe2000f8e00ff */
[----:B------:R-:W-:-:S03]  /*15000*/  UMOV UR4, 0xffffffff ;  /* 0xffffffff00047882 */ /* 0x000fc60000000000 */
[----:B------:R-:W-:Y:S05]  /*15010*/  BRA.DIV UR4, `(.L_x_733) ;  /* 0x0000001e04e07947 */ /* 0x000fea000b800000 */
[----:B------:R-:W-:-:S13]  /*15020*/  ELECT P6, URZ, PT ;  /* 0x00000000003f782f */ /* 0x000fda00038c0000 */
.L_x_795:
[----:B------:R-:W-:Y:S05]  /*15030*/  @!P6 BRA `(.L_x_734) ;  /* 0x000000040014e947 */ /* 0x000fea0003800000 */
[----:B------:R-:W-:Y:S01]  /*15040*/  IMAD.MOV.U32 R0, RZ, RZ, R19 ;  /* 0x000000ffff007224 */ /* 0x000fe200078e0013 */
        /* <DEDUP_REMOVED lines=17> */
[----:B------:R-:W-:-:S04]  /*15160*/  IMAD.MOV R4, RZ, RZ, -R9 ;  /* 0x000000ffff047224 */ /* 0x000fc800078e0a09 */
[----:B------:R-:W-:-:S07]  /*15170*/  IMAD R7, R6, R4, R7 ;  /* 0x0000000406077224 */ /* 0x000fce00078e0207 */
.L_x_735:
[----:B------:R-:W-:Y:S02]  /*15180*/  LEA R5, R17, UR40, 0x3 ;  /* 0x0000002811057c11 */ /* 0x000fe4000f8e18ff */
[----:B--2---:R-:W-:Y:S02]  /*15190*/  SHF.L.U32 R2, R18, 0x1f, RZ ;  /* 0x0000001f12027819 */ /* 0x004fe400000006ff */
[----:B------:R-:W-:Y:S02]  /*151a0*/  ISETP.NE.AND P0, PT, R27, RZ, PT ;  /* 0x000000ff1b00720c */ /* 0x000fe40003f05270 */
[----:B------:R-:W2:Y:S02]  /*151b0*/  SYNCS.PHASECHK.TRANS64.TRYWAIT P3, [R5+URZ+0x13280], R2 ;  /* 0x01328002050075a7 */ /* 0x000ea4000806017f */
[----:B--2---:R-:W-:Y:S09]  /*151c0*/  @!P3 BRA `(.L_x_736) ;  /* 0x0000001c0094b947 */ /* 0x004ff20003800000 */
.L_x_796:
[----:B------:R-:W-:Y:S05]  /*151d0*/  @P0 BRA `(.L_x_737) ;  /* 0x0000000000140947 */ /* 0x000fea0003800000 */
[----:B------:R-:W-:Y:S01]  /*151e0*/  ISETP.NE.AND P3, PT, R26, RZ, PT ;  /* 0x000000ff1a00720c */ /* 0x000fe20003f65270 */
[----:B------:R-:W-:-:S04]  /*151f0*/  IMAD.MOV.U32 R3, RZ, RZ, 0x2800 ;  /* 0x00002800ff037424 */ /* 0x000fc800078e00ff */
[----:B------:R3:W-:Y:S08]  /*15200*/  SYNCS.ARRIVE.TRANS64 RZ, [R5+URZ+0x13270], R3 ;  /* 0x0132700305ff79a7 */ /* 0x0007f0000800003f */
[----:B------:R-:W-:Y:S05]  /*15210*/  @!P3 BRA `(.L_x_737) ;  /* 0x000000000004b947 */ /* 0x000fea0003800000 */
[----:B------:R-:W-:Y:S01]  /*15220*/  BPT.TRAP 0x1 ;  /* 0x000000040000795c */ /* 0x000fe20000300000 */
.L_x_737:
[----:B------:R-:W-:Y:S01]  /*15230*/  IMAD.U32 R4, RZ, RZ, UR40 ;  /* 0x00000028ff047e24 */ /* 0x000fe2000f8e00ff */
[----:B------:R-:W-:Y:S01]  /*15240*/  R2UR UR9, R5 ;  /* 0x00000000050972ca */ /* 0x000fe200000e0000 */
[----:B------:R-:W-:Y:S01]  /*15250*/  IMAD R7, R7, 0xa0, RZ ;  /* 0x000000a007077824 */ /* 0x000fe200078e02ff */
[----:B------:R-:W-:Y:S01]  /*15260*/  R2UR UR12, R20 ;  /* 0x00000000140c72ca */ /* 0x000fe200000e0000 */
[----:B---3--:R-:W-:Y:S01]  /*15270*/  IMAD R3, R17, 0x2800, R4 ;  /* 0x0000280011037824 */ /* 0x008fe200078e0204 */
[----:B-----5:R-:W-:Y:S01]  /*15280*/  R2UR UR13, R0 ;  /* 0x00000000000d72ca */ /* 0x020fe200000e0000 */
[----:B------:R-:W-:Y:S01]  /*15290*/  UIADD3 UR4, UP0, UR48, 0x470, URZ ;  /* 0x0000047030047890 */ /* 0x000fe2000ff1e03f */
[----:B------:R-:W-:Y:S01]  /*152a0*/  R2UR UR11, R7 ;  /* 0x00000000070b72ca */ /* 0x000fe200000e0000 */
[----:B------:R-:W-:Y:S01]  /*152b0*/  UMOV UR6, 0x0 ;  /* 0x0000000000067882 */ /* 0x000fe20000000000 */
[----:B------:R-:W-:Y:S01]  /*152c0*/  R2UR UR8, R3 ;  /* 0x00000000030872ca */ /* 0x000fe200000e0000 */
[----:B------:R-:W-:Y:S01]  /*152d0*/  UIADD3.X UR5, URZ, UR49, URZ, UP0, !UPT ;  /* 0x000000313f057290 */ /* 0x000fe200087fe43f */
[----:B------:R-:W-:Y:S01]  /*152e0*/  UMOV UR7, 0x14f00000 ;  /* 0x14f0000000077882 */ /* 0x000fe20000000000 */
[----:B------:R-:W-:-:S02]  /*152f0*/  UMOV UR10, URZ ;  /* 0x0000003f000a7c82 */ /* 0x000fc40008000000 */
[----:B------:R-:W-:-:S08]  /*15300*/  UIADD3 UR9, UR9, 0x13270, URZ ;  /* 0x0001327009097890 */ /* 0x000fd0000fffe03f */
[----:B------:R-:W-:-:S09]  /*15310*/  UIADD3 UR8, UR8, 0x6000, URZ ;  /* 0x0000600008087890 */ /* 0x000fd2000fffe03f */
[----:B------:R3:W-:Y:S01]  /*15320*/  UTMALDG.4D [UR8], [UR4], desc[UR6] ;  /* 0x00000608040075b4 */ /* 0x0007e20008019000 */
[----:B------:R-:W4:Y:S02]  /*15330*/  SYNCS.PHASECHK.TRANS64.TRYWAIT P3, [R5+URZ+0x13240], R2 ;  /* 0x01324002050075a7 */ /* 0x000f24000806017f */
[----:B---34-:R-:W-:Y:S05]  /*15340*/  @!P3 BRA `(.L_x_738) ;  /* 0x0000001c0048b947 */ /* 0x018fea0003800000 */
.L_x_797:
[----:B------:R-:W-:Y:S05]  /*15350*/  @P0 BRA `(.L_x_739) ;  /* 0x0000000000140947 */ /* 0x000fea0003800000 */
[----:B------:R-:W-:Y:S01]  /*15360*/  ISETP.NE.AND P0, PT, R26, RZ, PT ;  /* 0x000000ff1a00720c */ /* 0x000fe20003f05270 */
[----:B--23--:R-:W-:-:S04]  /*15370*/  IMAD.MOV.U32 R2, RZ, RZ, 0x2800 ;  /* 0x00002800ff027424 */ /* 0x00cfc800078e00ff */
[----:B------:R4:W-:Y:S08]  /*15380*/  SYNCS.ARRIVE.TRANS64 RZ, [R5+URZ+0x13230], R2 ;  /* 0x0132300205ff79a7 */ /* 0x0009f0000800003f */
[----:B------:R-:W-:Y:S05]  /*15390*/  @!P0 BRA `(.L_x_739) ;  /* 0x0000000000048947 */ /* 0x000fea0003800000 */
[----:B------:R-:W-:Y:S01]  /*153a0*/  BPT.TRAP 0x1 ;  /* 0x000000040000795c */ /* 0x000fe20000300000 */
.L_x_739:
        /* <DEDUP_REMOVED lines=14> */
.L_x_734:
[----:B------:R-:W-:Y:S05]  /*15490*/  WARPSYNC.ALL ;  /* 0x0000000000007948 */ /* 0x000fea0003800000 */
[----:B------:R-:W-:Y:S01]  /*154a0*/  BAR.SYNC.DEFER_BLOCKING 0x8, 0x1a0 ;  /* 0x0206800000007b1d */ /* 0x000fe20000010000 */
[----:B------:R-:W-:Y:S01]  /*154b0*/  ELECT P0, URZ, PT ;  /* 0x00000000003f782f */ /* 0x000fe20003800000 */
[----:B------:R-:W-:Y:S02]  /*154c0*/  UIADD3 UR4, UP0, UR48, 0x270, URZ ;  /* 0x0000027030047890 */ /* 0x000fe4000ff1e03f */
[----:B------:R-:W-:Y:S02]  /*154d0*/  UIADD3 UR8, UR40, 0xb000, URZ ;  /* 0x0000b00028087890 */ /* 0x000fe4000fffe03f */
[----:B------:R-:W-:-:S02]  /*154e0*/  UIADD3 UR9, UR40, 0x13200, URZ ;  /* 0x0001320028097890 */ /* 0x000fc4000fffe03f */
[----:B------:R-:W-:Y:S01]  /*154f0*/  UIADD3.X UR5, URZ, UR49, URZ, UP0, !UPT ;  /* 0x000000313f057290 */ /* 0x000fe200087fe43f */
[----:B------:R-:W-:Y:S01]  /*15500*/  UMOV UR6, 0x0 ;  /* 0x0000000000067882 */ /* 0x000fe20000000000 */
[----:B------:R-:W-:Y:S01]  /*15510*/  UMOV UR7, 0x12f00000 ;  /* 0x12f0000000077882 */ /* 0x000fe20000000000 */
[----:B------:R-:W-:-:S03]  /*15520*/  UMOV UR10, URZ ;  /* 0x0000003f000a7c82 */ /* 0x000fc60008000000 */
[----:B--234-:R-:W-:Y:S01]  /*15530*/  @P0 IMAD.MOV.U32 R2, RZ, RZ, 0x3000 ;  /* 0x00003000ff020424 */ /* 0x01cfe200078e00ff */
[----:B------:R-:W-:Y:S01]  /*15540*/  UMOV UR11, UR37 ;  /* 0x00000025000b7c82 */ /* 0x000fe20008000000 */
[----:B------:R-:W-:Y:S01]  /*15550*/  UMOV UR12, UR38 ;  /* 0x00000026000c7c82 */ /* 0x000fe20008000000 */
[----:B------:R-:W-:Y:S01]  /*15560*/  UMOV UR13, UR39 ;  /* 0x00000027000d7c82 */ /* 0x000fe20008000000 */
[----:B------:R2:W-:Y:S01]  /*15570*/  @P0 SYNCS.ARRIVE.TRANS64 RZ, [UR40+0x13200], R2 ;  /* 0x01320002ffff09a7 */ /* 0x0005e20008000028 */
[----:B------:R2:W-:Y:S01]  /*15580*/  UTMALDG.4D [UR8], [UR4], desc[UR6] ;  /* 0x00000608040075b4 */ /* 0x0005e20008019000 */
[----:B------:R-:W-:Y:S02]  /*15590*/  NOP ;  /* 0x0000000000007918 */ /* 0x000fe40000000000 */
.L_x_732:
[----:B------:R-:W-:Y:S01]  /*155a0*/  VIADD R25, R25, 0x1 ;  /* 0x0000000119197836 */ /* 0x000fe20000000000 */
[----:B------:R-:W-:Y:S04]  /*155b0*/  BSSY B0, `(.L_x_740) ;  /* 0x0000007000007945 */ /* 0x000fe80003800000 */
[----:B--2---:R-:W-:-:S04]  /*155c0*/  LEA.HI R2, R25, R25, RZ, 0x1 ;  /* 0x0000001919027211 */ /* 0x004fc800078f08ff */
[----:B------:R-:W-:-:S05]  /*155d0*/  LOP3.LUT R2, R2, 0xfffffffe, RZ, 0xc0, !PT ;  /* 0xfffffffe02027812 */ /* 0x000fca00078ec0ff */
[----:B------:R-:W-:-:S05]  /*155e0*/  IMAD.IADD R2, R25, 0x1, -R2 ;  /* 0x0000000119027824 */ /* 0x000fca00078e0a02 */
[----:B------:R-:W-:-:S04]  /*155f0*/  SHF.L.U32 R2, R2, 0x1f, RZ ;  /* 0x0000001f02027819 */ /* 0x000fc800000006ff */
[----:B------:R-:W2:Y:S02]  /*15600*/  SYNCS.PHASECHK.TRANS64.TRYWAIT P0, [UR40+0x13220], R2 ;  /* 0x01322002ff0075a7 */ /* 0x000ea40008000168 */
[----:B--2---:R-:W-:Y:S05]  /*15610*/  @!P0 BRA `(.L_x_741) ;  /* 0x0000001800a88947 */ /* 0x004fea0003800000 */
.L_x_798:
[----:B------:R-:W-:Y:S05]  /*15620*/  BSYNC B0 ;  /* 0x0000000000007941 */ /* 0x000fea0003800000 */
.L_x_740:
[----:B------:R-:W-:-:S04]  /*15630*/  UIADD3 UR4, UR43, -0x2, URZ ;  /* 0xfffffffe2b047890 */ /* 0x000fc8000fffe03f */
[----:B------:R-:W-:-:S06]  /*15640*/  UISETP.GE.AND UP0, UPT, UR4, UR42, UPT ;  /* 0x0000002a0400728c */ /* 0x000fcc000bf06270 */
[----:B------:R-:W-:-:S13]  /*15650*/  PLOP3.LUT P0, PT, PT, PT, UP0, 0x80, 0x0 ;  /* 0x000000000000781c */ /* 0x000fda0003f0f008 */
[----:B------:R-:W-:Y:S05]  /*15660*/  @!P0 BRA `(.L_x_742) ;  /* 0x0000000800b48947 */ /* 0x000fea0003800000 */
[----:B------:R-:W-:Y:S02]  /*15670*/  IMAD.MOV.U32 R8, RZ, RZ, R17 ;  /* 0x000000ffff087224 */ /* 0x000fe400078e0011 */
[----:B--2---:R-:W-:Y:S02]  /*15680*/  IMAD.MOV.U32 R3, RZ, RZ, R18 ;  /* 0x000000ffff037224 */ /* 0x004fe400078e0012 */
[----:B------:R-:W-:-:S07]  /*15690*/  IMAD.U32 R2, RZ, RZ, UR4 ;  /* 0x00000004ff027e24 */ /* 0x000fce000f8e00ff */
.L_x_762:
        /* <DEDUP_REMOVED lines=23> */
[----:B------:R-:W-:Y:S01]  /*15810*/  IMAD.WIDE.U32 R4, R19, UR4, R4 ;  /* 0x0000000413047c25 */ /* 0x000fe2000f8e0004 */
[----:B------:R-:W-:-:S03]  /*15820*/  ULDC.64 UR4, c[0x0][0x3f8] ;  /* 0x0000fe0000047ab9 */ /* 0x000fc60000000a00 */
[----:B------:R-:W-:Y:S01]  /*15830*/  IMAD.IADD R5, R7, 0x1, R5 ;  /* 0x0000000107057824 */ /* 0x000fe200078e0205 */
[----:B------:R-:W-:-:S04]  /*15840*/  LEA R6, P0, R4, UR4, 0x2 ;  /* 0x0000000404067c11 */ /* 0x000fc8000f8010ff */
[----:B------:R-:W-:-:S05]  /*15850*/  LEA.HI.X R7, R4, UR5, R5, 0x2, P0 ;  /* 0x0000000504077c11 */ /* 0x000fca00080f1405 */
[----:B------:R2:W5:Y:S01]  /*15860*/  LDG.E R0, desc[UR50][R6.64] ;  /* 0x0000003206007981 */ /* 0x000562000c1e1900 */
[----:B------:R-:W-:-:S04]  /*15870*/  IMAD.MOV R4, RZ, RZ, -R13 ;  /* 0x000000ffff047224 */ /* 0x000fc800078e0a0d */
[----:B------:R-:W-:-:S07]  /*15880*/  IMAD R11, R11, R4, R2 ;  /* 0x000000040b0b7224 */ /* 0x000fce00078e0202 */
.L_x_745:
[----:B------:R-:W3:Y:S01]  /*15890*/  SYNCS.PHASECHK.TRANS64.TRYWAIT P0, [R9+URZ+0x13280], R10 ;  /* 0x0132800a090075a7 */ /* 0x000ee2000800017f */
[----:B------:R-:W-:Y:S01]  /*158a0*/  BSSY B1, `(.L_x_746) ;  /* 0x0000003000017945 */ /* 0x000fe20003800000 */
[----:B------:R-:W-:-:S03]  /*158b0*/  ISETP.NE.AND P3, PT, R27, RZ, PT ;  /* 0x000000ff1b00720c */ /* 0x000fc60003f65270 */
[----:B---3--:R-:W-:Y:S10]  /*158c0*/  @!P0 BRA `(.L_x_747) ;  /* 0x0000001800148947 */ /* 0x008ff40003800000 */
.L_x_799:
[----:B------:R-:W-:Y:S05]  /*158d0*/  BSYNC B1 ;  /* 0x0000000000017941 */ /* 0x000fea0003800000 */
.L_x_746:
[----:B------:R-:W-:Y:S04]  /*158e0*/  BSSY B1, `(.L_x_748) ;  /* 0x0000007000017945 */ /* 0x000fe80003800000 */
[----:B------:R-:W-:Y:S05]  /*158f0*/  @P3 BRA `(.L_x_749) ;  /* 0x0000000000143947 */ /* 0x000fea0003800000 */
[----:B------:R-:W-:Y:S01]  /*15900*/  ISETP.NE.AND P0, PT, R26, RZ, PT ;  /* 0x000000ff1a00720c */ /* 0x000fe20003f05270 */
[----:B------:R-:W-:-:S04]  /*15910*/  IMAD.MOV.U32 R4, RZ, RZ, 0x2800 ;  /* 0x00002800ff047424 */ /* 0x000fc800078e00ff */
[----:B------:R4:W-:Y:S08]  /*15920*/  SYNCS.ARRIVE.TRANS64 RZ, [R9+URZ+0x13270], R4 ;  /* 0x0132700409ff79a7 */ /* 0x0009f0000800003f */
[----:B------:R-:W-:Y:S05]  /*15930*/  @!P0 BRA `(.L_x_749) ;  /* 0x0000000000048947 */ /* 0x000fea0003800000 */
[----:B------:R-:W-:Y:S01]  /*15940*/  BPT.TRAP 0x1 ;  /* 0x000000040000795c */ /* 0x000fe20000300000 */
.L_x_749:
[----:B------:R-:W-:Y:S05]  /*15950*/  BSYNC B1 ;  /* 0x0000000000017941 */ /* 0x000fea0003800000 */
.L_x_748:
[----:B------:R-:W-:Y:S01]  /*15960*/  IMAD.MOV.U32 R12, RZ, RZ, RZ ;  /* 0x000000ffff0c7224 */ /* 0x000fe200078e00ff */
[----:B------:R-:W-:Y:S01]  /*15970*/  R2UR UR12, R20 ;  /* 0x00000000140c72ca */ /* 0x000fe200000e0000 */
[----:B--2---:R-:W-:Y:S01]  /*15980*/  IMAD.U32 R6, RZ, RZ, UR40 ;  /* 0x00000028ff067e24 */ /* 0x004fe2000f8e00ff */
[----:B------:R-:W-:Y:S01]  /*15990*/  UIADD3 UR4, UP0, UR48, 0x470, URZ ;  /* 0x0000047030047890 */ /* 0x000fe2000ff1e03f */
[----:B------:R-:W-:Y:S01]  /*159a0*/  PLOP3.LUT P0, PT, PT, PT, PT, 0x80, 0x0 ;  /* 0x000000000000781c */ /* 0x000fe20003f0f070 */
[----:B------:R-:W-:Y:S01]  /*159b0*/  IMAD R7, R11, 0xa0, RZ ;  /* 0x000000a00b077824 */ /* 0x000fe200078e02ff */
[----:B------:R-:W-:Y:S01]  /*159c0*/  R2UR UR10, R12 ;  /* 0x000000000c0a72ca */ /* 0x000fe200000e0000 */
[----:B------:R-:W-:Y:S01]  /*159d0*/  IMAD R6, R17, 0x2800, R6 ;  /* 0x0000280011067824 */ /* 0x000fe200078e0206 */
[----:B------:R-:W-:Y:S01]  /*159e0*/  UIADD3.X UR5, URZ, UR49, URZ, UP0, !UPT ;  /* 0x000000313f057290 */ /* 0x000fe200087fe43f */
[----:B------:R-:W-:Y:S01]  /*159f0*/  VIADD R5, R9, 0x13270 ;  /* 0x0001327009057836 */ /* 0x000fe20000000000 */
[----:B------:R-:W-:Y:S01]  /*15a00*/  UMOV UR6, 0x0 ;  /* 0x0000000000067882 */ /* 0x000fe20000000000 */
[----:B----4-:R-:W-:Y:S01]  /*15a10*/  VIADD R4, R6, 0x6000 ;  /* 0x0000600006047836 */ /* 0x010fe20000000000 */
[----:B------:R-:W-:-:S09]  /*15a20*/  UMOV UR7, 0x14f00000 ;  /* 0x14f0000000077882 */ /* 0x000fd20000000000 */
.L_x_750:
        /* <DEDUP_REMOVED lines=12> */
.L_x_800:
[----:B------:R-:W-:Y:S05]  /*15af0*/  BSYNC B1 ;  /* 0x0000000000017941 */ /* 0x000fea0003800000 */
.L_x_751:
[----:B------:R-:W-:Y:S01]  /*15b00*/  BSSY B1, `(.L_x_753) ;  /* 0x0000009000017945 */ /* 0x000fe20003800000 */
[----:B------:R-:W-:Y:S02]  /*15b10*/  IMAD.MOV.U32 R4, RZ, RZ, 0x0 ;  /* 0x00000000ff047424 */ /* 0x000fe400078e00ff */
[----:B------:R-:W-:Y:S01]  /*15b20*/  IMAD.MOV.U32 R5, RZ, RZ, 0x14f00000 ;  /* 0x14f00000ff057424 */ /* 0x000fe200078e00ff */
[----:B------:R-:W-:Y:S06]  /*15b30*/  @P3 BRA `(.L_x_754) ;  /* 0x0000000000143947 */ /* 0x000fec0003800000 */
[----:B------:R-:W-:Y:S01]  /*15b40*/  ISETP.NE.AND P0, PT, R26, RZ, PT ;  /* 0x000000ff1a00720c */ /* 0x000fe20003f05270 */
[----:B--23--:R-:W-:-:S04]  /*15b50*/  IMAD.MOV.U32 R10, RZ, RZ, 0x2800 ;  /* 0x00002800ff0a7424 */ /* 0x00cfc800078e00ff */
[----:B------:R4:W-:Y:S08]  /*15b60*/  SYNCS.ARRIVE.TRANS64 RZ, [R9+URZ+0x13230], R10 ;  /* 0x0132300a09ff79a7 */ /* 0x0009f0000800003f */
[----:B------:R-:W-:Y:S05]  /*15b70*/  @!P0 BRA `(.L_x_754) ;  /* 0x0000000000048947 */ /* 0x000fea0003800000 */
[----:B------:R-:W-:Y:S01]  /*15b80*/  BPT.TRAP 0x1 ;  /* 0x000000040000795c */ /* 0x000fe20000300000 */
.L_x_754:
[----:B------:R-:W-:Y:S05]  /*15b90*/  BSYNC B1 ;  /* 0x0000000000017941 */ /* 0x000fea0003800000 */
.L_x_753:
        /* <DEDUP_REMOVED lines=9> */
.L_x_755:
        /* <DEDUP_REMOVED lines=8> */
[----:B--2---:R-:W-:Y:S05]  /*15cb0*/  @P0 BRA.U.ANY `(.L_x_755) ;  /* 0xfffffffd00dc0947 */ /* 0x004fea000393ffff */
.L_x_744:
[----:B------:R-:W-:Y:S05]  /*15cc0*/  BSYNC B0 ;  /* 0x0000000000007941 */ /* 0x000fea0003800000 */
.L_x_743:
[----:B------:R-:W-:-:S06]  /*15cd0*/  UISETP.NE.AND UP0, UPT, UR41, 0x3, UPT ;  /* 0x000000032900788c */ /* 0x000fcc000bf05270 */
[----:B------:R-:W-:-:S13]  /*15ce0*/  PLOP3.LUT P0, PT, PT, PT, UP0, 0x80, 0x0 ;  /* 0x000000000000781c */ /* 0x000fda0003f0f008 */
[----:B------:R-:W-:Y:S05]  /*15cf0*/  @!P0 BRA `(.L_x_756) ;  /* 0x0000000000048947 */ /* 0x000fea0003800000 */
[----:B------:R-:W-:Y:S01]  /*15d00*/  BPT.TRAP 0x1 ;  /* 0x000000040000795c */ /* 0x000fe20000300000 */
.L_x_756:
[----:B------:R-:W-:Y:S01]  /*15d10*/  LOP3.LUT R5, R3, 0x1, RZ, 0x3c, !PT ;  /* 0x0000000103057812 */ /* 0x000fe200078e3cff */
[----:B------:R-:W-:Y:S01]  /*15d20*/  IMAD.U32 R4, RZ, RZ, UR45 ;  /* 0x0000002dff047e24 */ /* 0x000fe2000f8e00ff */
[----:B------:R-:W-:Y:S01]  /*15d30*/  LEA R12, R8, UR40, 0x3 ;  /* 0x00000028080c7c11 */ /* 0x000fe2000f8e18ff */
[----:B------:R-:W-:Y:S01]  /*15d40*/  BSSY B0, `(.L_x_757) ;  /* 0x0000005000007945 */ /* 0x000fe20003800000 */
[----:B------:R-:W-:Y:S02]  /*15d50*/  SHF.L.U32 R5, R5, 0x1f, RZ ;  /* 0x0000001f05057819 */ /* 0x000fe400000006ff */
[----:B------:R-:W-:Y:S02]  /*15d60*/  ISETP.NE.AND P0, PT, R4, 0x3, PT ;  /* 0x000000030400780c */ /* 0x000fe40003f05270 */
[----:B------:R-:W2:Y:S02]  /*15d70*/  SYNCS.PHASECHK.TRANS64.TRYWAIT P3, [R12+URZ+0x13270], R5 ;  /* 0x013270050c0075a7 */ /* 0x000ea4000806017f */
[----:B--2---:R-:W-:Y:S09]  /*15d80*/  @!P3 BRA `(.L_x_758) ;  /* 0x00000014000cb947 */ /* 0x004ff20003800000 */
.L_x_801:
[----:B------:R-:W-:Y:S05]  /*15d90*/  BSYNC B0 ;  /* 0x0000000000007941 */ /* 0x000fea0003800000 */
.L_x_757:
[----:B------:R-:W-:Y:S05]  /*15da0*/  @!P0 BRA `(.L_x_759) ;  /* 0x0000000000048947 */ /* 0x000fea0003800000 */
[----:B------:R-:W-:Y:S01]  /*15db0*/  BPT.TRAP 0x1 ;  /* 0x000000040000795c */ /* 0x000fe20000300000 */
.L_x_759:
[----:B------:R-:W-:Y:S01]  /*15dc0*/  SHF.L.U32 R3, R3, 0x1f, RZ ;  /* 0x0000001f03037819 */ /* 0x000fe200000006ff */
[----:B------:R-:W-:-:S03]  /*15dd0*/  IMAD R10, R8, 0x2800, RZ ;  /* 0x00002800080a7824 */ /* 0x000fc600078e02ff */
[----:B------:R-:W3:Y:S02]  /*15de0*/  SYNCS.PHASECHK.TRANS64.TRYWAIT P3, [R12+URZ+0x13260], R3 ;  /* 0x013260030c0075a7 */ /* 0x000ee4000806017f */
[----:B---3--:R-:W-:Y:S05]  /*15df0*/  @!P3 BRA `(.L_x_760) ;  /* 0x000000140004b947 */ /* 0x008fea0003800000 */
.L_x_802:
[C---:B---3--:R-:W-:Y:S01]  /*15e00*/  LOP3.LUT R3, R10.reuse, R23, RZ, 0xfc, !PT ;  /* 0x000000170a037212 */ /* 0x048fe200078efcff */
[----:B------:R-:W-:Y:S05]  /*15e10*/  WARPSYNC.ALL ;  /* 0x0000000000007948 */ /* 0x000fea0003800000 */
[----:B--2---:R-:W2:Y:S01]  /*15e20*/  LDSM.16.MT88.4 R4, [R3+UR40+0x6000] ;  /* 0x006000280304783b */ /* 0x004ea20008004200 */
        /* <DEDUP_REMOVED lines=39> */
.L_x_761:
[----:B---3--:R-:W-:Y:S01]  /*160a0*/  SYNCS.ARRIVE.TRANS64.A1T0 RZ, [R12+URZ+0x13250], RZ ;  /* 0x013250ff0cff79a7 */ /* 0x008fe2000810003f */
[----:B------:R-:W-:Y:S01]  /*160b0*/  BAR.SYNC.DEFER_BLOCKING 0x2, 0x80 ;  /* 0x0082000000007b1d */ /* 0x000fe20000010000 */
[----:B------:R-:W-:Y:S01]  /*160c0*/  ISETP.GT.AND P0, PT, R2, UR42, PT ;  /* 0x0000002a02007c0c */ /* 0x000fe2000bf04270 */
[----:B------:R-:W-:Y:S02]  /*160d0*/  @!P2 VIADD R3, R12, 0x13280 ;  /* 0x000132800c03a836 */ /* 0x000fe40000000000 */
[----:B------:R-:W-:Y:S02]  /*160e0*/  VIADD R2, R2, 0xffffffff ;  /* 0xffffffff02027836 */ /* 0x000fe40000000000 */
[----:B--2---:R-:W-:Y:S01]  /*160f0*/  IMAD.MOV.U32 R8, RZ, RZ, R17 ;  /* 0x000000ffff087224 */ /* 0x004fe200078e0011 */
[----:B------:R-:W-:-:S04]  /*16100*/  @!P2 PRMT R3, RZ, 0x654, R3 ;  /* 0x00000654ff03a816 */ /* 0x000fc80000000003 */
[----:B------:R2:W-:Y:S02]  /*16110*/  @!P2 SYNCS.ARRIVE.TRANS64.RED.A1T0 RZ, [R3+URZ], RZ ;  /* 0x000000ff03ffa9a7 */ /* 0x0005e4000810043f */
[----:B--2---:R-:W-:Y:S01]  /*16120*/  IMAD.MOV.U32 R3, RZ, RZ, R18 ;  /* 0x000000ffff037224 */ /* 0x004fe200078e0012 */
[----:B------:R-:W-:Y:S06]  /*16130*/  @P0 BRA `(.L_x_762) ;  /* 0xfffffff400580947 */ /* 0x000fec000383ffff */
.L_x_742:
[----:B------:R-:W-:Y:S04]  /*16140*/  BSSY B0, `(.L_x_763) ;  /* 0x000000e000007945 */ /* 0x000fe80003800000 */
[----:B------:R-:W-:Y:S05]  /*16150*/  @P2 BRA `(.L_x_764) ;  /* 0x0000000000302947 */ /* 0x000fea0003800000 */
[----:B------:R-:W3:Y:S01]  /*16160*/  S2R R7, SR_LANEID ;  /* 0x0000000000077919 */ /* 0x000ee20000000000 */
[----:B------:R-:W-:Y:S01]  /*16170*/  VOTEU.ANY UR4, UPT, PT ;  /* 0x0000000000047886 */ /* 0x000fe200038e0100 */
[----:B--2---:R-:W2:Y:S01]  /*16180*/  LDC.64 R2, c[0x0][0xdf0] ;  /* 0x00037c00ff027b82 */ /* 0x004ea20000000a00 */
[----:B------:R-:W3:Y:S08]  /*16190*/  FLO.U32 R0, UR4 ;  /* 0x0000000400007d00 */ /* 0x000ef000080e0000 */
[----:B------:R-:W2:Y:S01]  /*161a0*/  POPC R5, UR4 ;  /* 0x0000000400057d09 */ /* 0x000ea20008000000 */
[----:B---3--:R-:W-:-:S13]  /*161b0*/  ISETP.EQ.U32.AND P0, PT, R0, R7, PT ;  /* 0x000000070000720c */ /* 0x008fda0003f02070 */
[----:B--2---:R-:W2:Y:S01]  /*161c0*/  @P0 ATOMG.E.ADD.STRONG.GPU PT, R3, desc[UR50][R2.64], R5 ;  /* 0x00000005020309a8 */ /* 0x004ea200081ee1f2 */
[----:B------:R-:W3:Y:S02]  /*161d0*/  S2R R4, SR_LTMASK ;  /* 0x0000000000047919 */ /* 0x000ee40000003900 */
[----:B---3--:R-:W-:-:S04]  /*161e0*/  LOP3.LUT R4, R4, UR4, RZ, 0xc0, !PT ;  /* 0x0000000404047c12 */ /* 0x008fc8000f8ec0ff */
[----:B------:R-:W3:Y:S01]  /*161f0*/  POPC R7, R4 ;  /* 0x0000000400077309 */ /* 0x000ee20000000000 */
[----:B--2---:R-:W3:Y:S02]  /*16200*/  SHFL.IDX PT, R0, R3, R0, 0x1f ;  /* 0x00001f0003007589 */ /* 0x004ee400000e0000 */
[----:B---3--:R-:W-:-:S07]  /*16210*/  IADD3 R24, R0, UR44, R7 ;  /* 0x0000002c00187c10 */ /* 0x008fce000fffe007 */
.L_x_764:
[----:B------:R-:W-:Y:S05]  /*16220*/  BSYNC B0 ;  /* 0x0000000000007941 */ /* 0x000fea0003800000 */
.L_x_763:
[----:B------:R-:W-:-:S06]  /*16230*/  UISETP.NE.AND UP0, UPT, UR41, 0x3, UPT ;  /* 0x000000032900788c */ /* 0x000fcc000bf05270 */
[----:B------:R-:W-:-:S13]  /*16240*/  PLOP3.LUT P0, PT, PT, PT, UP0, 0x80, 0x0 ;  /* 0x000000000000781c */ /* 0x000fda0003f0f008 */
[----:B------:R-:W-:Y:S05]  /*16250*/  @!P0 BRA `(.L_x_765) ;  /* 0x0000000000048947 */ /* 0x000fea0003800000 */
[----:B------:R-:W-:Y:S01]  /*16260*/  BPT.TRAP 0x1 ;  /* 0x000000040000795c */ /* 0x000fe20000300000 */
.L_x_765:
[----:B--2---:R-:W-:Y:S01]  /*16270*/  LOP3.LUT R3, R18, 0x1, RZ, 0x3c, !PT ;  /* 0x0000000112037812 */ /* 0x004fe200078e3cff */
[----:B------:R-:W-:Y:S01]  /*16280*/  IMAD.U32 R0, RZ, RZ, UR45 ;  /* 0x0000002dff007e24 */ /* 0x000fe2000f8e00ff */
[----:B------:R-:W-:Y:S01]  /*16290*/  LEA R2, R17, UR40, 0x3 ;  /* 0x0000002811027c11 */ /* 0x000fe2000f8e18ff */
[----:B------:R-:W-:Y:S01]  /*162a0*/  BSSY B0, `(.L_x_766) ;  /* 0x0000005000007945 */ /* 0x000fe20003800000 */
[----:B------:R-:W-:Y:S02]  /*162b0*/  SHF.L.U32 R3, R3, 0x1f, RZ ;  /* 0x0000001f03037819 */ /* 0x000fe400000006ff */
[----:B------:R-:W-:Y:S02]  /*162c0*/  ISETP.NE.AND P1, PT, R0, 0x3, PT ;  /* 0x000000030000780c */ /* 0x000fe40003f25270 */
[----:B------:R-:W2:Y:S02]  /*162d0*/  SYNCS.PHASECHK.TRANS64.TRYWAIT P0, [R2+URZ+0x13270], R3 ;  /* 0x01327003020075a7 */ /* 0x000ea4000800017f */
[----:B--2---:R-:W-:Y:S09]  /*162e0*/  @!P0 BRA `(.L_x_767) ;  /* 0x0000000c00dc8947 */ /* 0x004ff20003800000 */
.L_x_803:
[----:B------:R-:W-:Y:S05]  /*162f0*/  BSYNC B0 ;  /* 0x0000000000007941 */ /* 0x000fea0003800000 */
.L_x_766:
[----:B------:R-:W-:Y:S05]  /*16300*/  @!P1 BRA `(.L_x_768) ;  /* 0x0000000000049947 */ /* 0x000fea0003800000 */
[----:B------:R-:W-:Y:S01]  /*16310*/  BPT.TRAP 0x1 ;  /* 0x000000040000795c */ /* 0x000fe20000300000 */
.L_x_768:
[----:B------:R-:W-:Y:S01]  /*16320*/  SHF.L.U32 R5, R18, 0x1f, RZ ;  /* 0x0000001f12057819 */ /* 0x000fe200000006ff */
[----:B--2---:R-:W-:-:S03]  /*16330*/  IMAD R3, R17, 0x2800, RZ ;  /* 0x0000280011037824 */ /* 0x004fc600078e02ff */
[----:B------:R-:W2:Y:S02]  /*16340*/  SYNCS.PHASECHK.TRANS64.TRYWAIT P0, [R2+URZ+0x13260], R5 ;  /* 0x01326005020075a7 */ /* 0x000ea4000800017f */
[----:B------:R-:W-:Y:S01]  /*16350*/  LOP3.LUT R0, R3, R23, RZ, 0xfc, !PT ;  /* 0x0000001703007212 */ /* 0x000fe200078efcff */
[----:B--2---:R-:W-:Y:S06]  /*16360*/  @!P0 BRA `(.L_x_769) ;  /* 0x0000000c00d08947 */ /* 0x004fec0003800000 */
.L_x_804:
        /* <DEDUP_REMOVED lines=41> */
.L_x_770:
[----:B---3--:R3:W-:Y:S01]  /*16600*/  SYNCS.ARRIVE.TRANS64.A1T0 RZ, [R2+URZ+0x13250], RZ ;  /* 0x013250ff02ff79a7 */ /* 0x0087e2000810003f */
[----:B------:R-:W-:Y:S02]  /*16610*/  @!P2 VIADD R0, R2, 0x13280 ;  /* 0x000132800200a836 */ /* 0x000fe40000000000 */
[----:B------:R-:W-:-:S03]  /*16620*/  VIADD R17, R17, 0x1 ;  /* 0x0000000111117836 */ /* 0x000fc60000000000 */
[----:B------:R-:W-:Y:S01]  /*16630*/  @!P2 PRMT R0, RZ, 0x654, R0 ;  /* 0x00000654ff00a816 */ /* 0x000fe20000000000 */
[----:B------:R-:W-:Y:S01]  /*16640*/  BAR.SYNC.DEFER_BLOCKING 0x2, 0x80 ;  /* 0x0082000000007b1d */ /* 0x000fe20000010000 */
[----:B------:R-:W-:-:S04]  /*16650*/  ISETP.NE.AND P0, PT, R17, 0x2, PT ;  /* 0x000000021100780c */ /* 0x000fc80003f05270 */
[----:B--2---:R-:W-:Y:S02]  /*16660*/  SEL R3, RZ, 0x1, P0 ;  /* 0x00000001ff037807 */ /* 0x004fe40000000000 */
[----:B------:R-:W-:Y:S02]  /*16670*/  SEL R17, R17, RZ, P0 ;  /* 0x000000ff11117207 */ /* 0x000fe40000000000 */
[----:B------:R-:W-:Y:S01]  /*16680*/  LOP3.LUT R18, R18, R3, RZ, 0x3c, !PT ;  /* 0x0000000312127212 */ /* 0x000fe200078e3cff */
[----:B------:R3:W-:Y:S06]  /*16690*/  @!P2 SYNCS.ARRIVE.TRANS64.RED.A1T0 RZ, [R0+URZ], RZ ;  /* 0x000000ff00ffa9a7 */ /* 0x0007ec000810043f */
.L_x_726:
[----:B------:R-:W-:Y:S05]  /*166a0*/  BSYNC B6 ;  /* 0x0000000000067941 */ /* 0x000fea0003800000 */
.L_x_724:
[----:B------:R-:W-:-:S13]  /*166b0*/  LOP3.LUT P0, RZ, R16, 0x2, RZ, 0xc0, !PT ;  /* 0x0000000210ff7812 */ /* 0x000fda000780c0ff */
[----:B------:R-:W-:Y:S05]  /*166c0*/  @!P0 BRA `(.L_x_771) ;  /* 0x00000000001c8947 */ /* 0x000fea0003800000 */
[----:B------:R-:W2:Y:S08]  /*166d0*/  S2UR UR5, SR_CgaCtaId ;  /* 0x00000000000579c3 */ /* 0x000eb00000008800 */
[----:B------:R-:W-:Y:S06]  /*166e0*/  BAR.SYNC.DEFER_BLOCKING 0x5, 0x200 ;  /* 0x0148000000007b1d */ /* 0x000fec0000010000 */
[----:B------:R-:W-:-:S02]  /*166f0*/  UMOV UR4, 0x400 ;  /* 0x0000040000047882 */ /* 0x000fc40000000000 */
[----:B--2---:R-:W-:-:S09]  /*16700*/  ULEA UR4, UR5, UR4, 0x18 ;  /* 0x0000000405047291 */ /* 0x004fd2000f8ec03f */
[----:B------:R-:W2:Y:S01]  /*16710*/  LDS R24, [UR4+0x132d0] ;  /* 0x0132d004ff187984 */ /* 0x000ea20008000800 */
[----:B------:R-:W-:Y:S06]  /*16720*/  BAR.ARV 0x4, 0x200 ;  /* 0x0108000000007b1d */ /* 0x000fec0000002000 */
[----:B------:R-:W-:Y:S05]  /*16730*/  BRA `(.L_x_772) ;  /* 0x0000000000247947 */ /* 0x000fea0003800000 */
.L_x_771:
[----:B------:R-:W-:Y:S01]  /*16740*/  BAR.SYNC.DEFER_BLOCKING 0x4, 0x200 ;  /* 0x0108000000007b1d */ /* 0x000fe20000010000 */
[----:B------:R-:W-:-:S13]  /*16750*/  ISETP.NE.AND P0, PT, R27, RZ, PT ;  /* 0x000000ff1b00720c */ /* 0x000fda0003f05270 */
[----:B------:R-:W2:Y:S01]  /*16760*/  @!P0 S2R R3, SR_CgaCtaId ;  /* 0x0000000000038919 */ /* 0x000ea20000008800 */
[----:B---3--:R-:W-:-:S04]  /*16770*/  @!P0 MOV R0, 0x400 ;  /* 0x0000040000008802 */ /* 0x008fc80000000f00 */
[----:B--2---:R-:W-:Y:S02]  /*16780*/  @!P0 LEA R3, R3, R0, 0x18 ;  /* 0x0000000003038211 */ /* 0x004fe400078ec0ff */
[----:B------:R-:W2:Y:S04]  /*16790*/  SHFL.IDX PT, R0, R24, RZ, 0x1f ;  /* 0x00001fff18007589 */ /* 0x000ea800000e0000 */
[----:B------:R2:W-:Y:S02]  /*167a0*/  @!P0 STS [R3+0x132d0], R24 ;  /* 0x0132d01803008388 */ /* 0x0005e40000000800 */
[----:B--2---:R-:W-:Y:S01]  /*167b0*/  IMAD.MOV.U32 R24, RZ, RZ, R0 ;  /* 0x000000ffff187224 */ /* 0x004fe200078e0000 */
[----:B------:R-:W-:Y:S06]  /*167c0*/  BAR.ARV 0x5, 0x200 ;  /* 0x0148000000007b1d */ /* 0x000fec0000002000 */
.L_x_772:
[----:B------:R-:W-:Y:S02]  /*167d0*/  ULDC UR4, c[0x0][0xda8] ;  /* 0x00036a0000047ab9 */ /* 0x000fe40000000800 */
[----:B--2---:R-:W-:-:S13]  /*167e0*/  ISETP.GE.AND P0, PT, R24, UR4, PT ;  /* 0x0000000418007c0c */ /* 0x004fda000bf06270 */
[----:B------:R-:W-:Y:S05]  /*167f0*/  @!P0 BRA `(.L_x_773) ;  /* 0xffffffd8001c8947 */ /* 0x000fea000383ffff */
.L_x_715:
[----:B------:R-:W2:Y:S01]  /*16800*/  S2R R3, SR_CgaCtaId ;  /* 0x0000000000037919 */ /* 0x000ea20000008800 */
[----:B------:R-:W-:Y:S01]  /*16810*/  VIADD R25, R25, 0x1 ;  /* 0x0000000119197836 */ /* 0x000fe20000000000 */
[----:B---3--:R-:W-:Y:S01]  /*16820*/  MOV R2, 0x400 ;  /* 0x0000040000027802 */ /* 0x008fe20000000f00 */
[----:B------:R-:W-:Y:S03]  /*16830*/  BSSY B0, `(.L_x_774) ;  /* 0x0000008000007945 */ /* 0x000fe60003800000 */
[----:B------:R-:W-:-:S04]  /*16840*/  LEA.HI R0, R25, R25, RZ, 0x1 ;  /* 0x0000001919007211 */ /* 0x000fc800078f08ff */
[----:B------:R-:W-:-:S05]  /*16850*/  LOP3.LUT R0, R0, 0xfffffffe, RZ, 0xc0, !PT ;  /* 0xfffffffe00007812 */ /* 0x000fca00078ec0ff */
[----:B------:R-:W-:-:S05]  /*16860*/  IMAD.IADD R0, R25, 0x1, -R0 ;  /* 0x0000000119007824 */ /* 0x000fca00078e0a00 */
[----:B------:R-:W-:Y:S02]  /*16870*/  SHF.L.U32 R0, R0, 0x1f, RZ ;  /* 0x0000001f00007819 */ /* 0x000fe400000006ff */
[----:B--2---:R-:W-:-:S04]  /*16880*/  LEA R6, R3, R2, 0x18 ;  /* 0x0000000203067211 */ /* 0x004fc800078ec0ff */
[----:B------:R-:W2:Y:S02]  /*16890*/  SYNCS.PHASECHK.TRANS64.TRYWAIT P0, [R6+URZ+0x13220], R0 ;  /* 0x01322000060075a7 */ /* 0x000ea4000800017f */
[----:B--2---:R-:W-:Y:S05]  /*168a0*/  @!P0 BRA `(.L_x_775) ;  /* 0x0000000800948947 */ /* 0x004fea0003800000 */
.L_x_805:
[----:B------:R-:W-:Y:S05]  /*168b0*/  BSYNC B0 ;  /* 0x0000000000007941 */ /* 0x000fea0003800000 */
.L_x_774:
[----:B------:R-:W-:-:S03]  /*168c0*/  UMOV UR4, 0xffffffff ;  /* 0xffffffff00047882 */ /* 0x000fc60000000000 */
[----:B------:R-:W-:Y:S05]  /*168d0*/  BRA.DIV UR4, `(.L_x_776) ;  /* 0x0000000a049c7947 */ /* 0x000fea000b800000 */
[----:B------:R3:W4:Y:S02]  /*168e0*/  SHFL.IDX PT, R14, R28, RZ, 0x1f ;  /* 0x00001fff1c0e7589 */ /* 0x00072400000e0000 */
.L_x_808:
[----:B----4-:R-:W-:Y:S01]  /*168f0*/  ISETP.NE.AND P0, PT, R14, RZ, PT ;  /* 0x000000ff0e00720c */ /* 0x010fe20003f05270 */
[----:B------:R-:W-:-:S12]  /*16900*/  BSSY B0, `(.L_x_777) ;  /* 0x000002b000007945 */ /* 0x000fd80003800000 */
[----:B------:R-:W-:Y:S05]  /*16910*/  @P0 BRA `(.L_x_778) ;  /* 0x0000000000a40947 */ /* 0x000fea0003800000 */
[----:B------:R-:W-:-:S03]  /*16920*/  UMOV UR4, 0xffffffff ;  /* 0xffffffff00047882 */ /* 0x000fc60000000000 */
[----:B------:R-:W-:Y:S05]  /*16930*/  BRA.DIV UR4, `(.L_x_779) ;  /* 0x0000000a04ac7947 */ /* 0x000fea000b800000 */
[----:B------:R-:W-:-:S13]  /*16940*/  ELECT P6, URZ, PT ;  /* 0x00000000003f782f */ /* 0x000fda00038c0000 */
.L_x_811:
[----:B------:R-:W-:Y:S05]  /*16950*/  @!P6 BRA `(.L_x_778) ;  /* 0x000000000094e947 */ /* 0x000fea0003800000 */
[----:B------:R-:W-:-:S06]  /*16960*/  ULOP3.LUT UR4, UR46, 0x2, URZ, 0xfc, !UPT ;  /* 0x000000022e047892 */ /* 0x000fcc000f8efc3f */
[----:B--2---:R-:W-:-:S05]  /*16970*/  IMAD.U32 R0, RZ, RZ, UR4 ;  /* 0x00000004ff007e24 */ /* 0x004fca000f8e00ff */
[----:B------:R-:W-:-:S13]  /*16980*/  ISETP.NE.AND P0, PT, R0, 0x3, PT ;  /* 0x000000030000780c */ /* 0x000fda0003f05270 */
[----:B------:R-:W-:Y:S05]  /*16990*/  @!P0 BRA `(.L_x_780) ;  /* 0x0000000000048947 */ /* 0x000fea0003800000 */
[----:B------:R-:W-:Y:S01]  /*169a0*/  BPT.TRAP 0x1 ;  /* 0x000000040000795c */ /* 0x000fe20000300000 */
.L_x_780:
[----:B------:R-:W-:Y:S01]  /*169b0*/  VIADD R0, R6, 0x13240 ;  /* 0x0001324006007836 */ /* 0x000fe20000000000 */
[----:B------:R-:W-:Y:S01]  /*169c0*/  SHF.L.U32 R4, R18, 0x1f, RZ ;  /* 0x0000001f12047819 */ /* 0x000fe200000006ff */
[C---:B------:R-:W-:Y:S02]  /*169d0*/  VIADD R2, R17.reuse, 0x1 ;  /* 0x0000000111027836 */ /* 0x040fe40000000000 */
[----:B------:R-:W-:-:S03]  /*169e0*/  IMAD R5, R17, 0x8, R0 ;  /* 0x0000000811057824 */ /* 0x000fc600078e0200 */
[C---:B------:R-:W-:Y:S01]  /*169f0*/  ISETP.NE.AND P2, PT, R2.reuse, 0x2, PT ;  /* 0x000000020200780c */ /* 0x040fe20003f45270 */
[----:B------:R-:W2:Y:S03]  /*16a00*/  SYNCS.PHASECHK.TRANS64.TRYWAIT P1, [R5+URZ], R4 ;  /* 0x00000004050075a7 */ /* 0x000ea6000802017f */
[----:B------:R-:W-:Y:S02]  /*16a10*/  SEL R3, RZ, 0x1, P2 ;  /* 0x00000001ff037807 */ /* 0x000fe40001000000 */
[----:B------:R-:W-:Y:S02]  /*16a20*/  SEL R7, R2, RZ, P2 ;  /* 0x000000ff02077207 */ /* 0x000fe40001000000 */
[----:B------:R-:W-:-:S03]  /*16a30*/  LOP3.LUT R3, R18, R3, RZ, 0x3c, !PT ;  /* 0x0000000312037212 */ /* 0x000fc600078e3cff */
[----:B------:R-:W-:Y:S01]  /*16a40*/  IMAD R9, R7, 0x8, R0 ;  /* 0x0000000807097824 */ /* 0x000fe200078e0200 */
[----:B------:R-:W-:Y:S01]  /*16a50*/  SHF.L.U32 R0, R3, 0x1f, RZ ;  /* 0x0000001f03007819 */ /* 0x000fe200000006ff */
[----:B--2---:R-:W-:Y:S06]  /*16a60*/  @!P1 BRA `(.L_x_781) ;  /* 0x0000000800809947 */ /* 0x004fec0003800000 */
.L_x_812:
[----:B------:R-:W4:Y:S02]  /*16a70*/  SYNCS.PHASECHK.TRANS64.TRYWAIT P1, [R9+URZ], R0 ;  /* 0x00000000090075a7 */ /* 0x000f24000802017f */
[----:B----4-:R-:W-:Y:S05]  /*16a80*/  @!P1 BRA `(.L_x_782) ;  /* 0x00000008008c9947 */ /* 0x010fea0003800000 */
.L_x_813:
[----:B------:R-:W-:Y:S05]  /*16a90*/  @!P0 BRA `(.L_x_783) ;  /* 0x0000000000048947 */ /* 0x000fea0003800000 */
[----:B------:R-:W-:Y:S01]  /*16aa0*/  BPT.TRAP 0x1 ;  /* 0x000000040000795c */ /* 0x000fe20000300000 */
.L_x_783:
[----:B------:R-:W-:-:S04]  /*16ab0*/  IMAD R17, R17, 0x8, R6 ;  /* 0x0000000811117824 */ /* 0x000fc800078e0206 */
[----:B------:R-:W5:Y:S02]  /*16ac0*/  SYNCS.PHASECHK.TRANS64.TRYWAIT P1, [R17+URZ+0x13260], R4 ;  /* 0x01326004110075a7 */ /* 0x000f64000802017f */
[----:B-----5:R-:W-:Y:S05]  /*16ad0*/  @!P1 BRA `(.L_x_784) ;  /* 0x00000008008c9947 */ /* 0x020fea0003800000 */
.L_x_814:
[----:B------:R-:W-:Y:S05]  /*16ae0*/  @!P0 BRA `(.L_x_785) ;  /* 0x0000000000048947 */ /* 0x000fea0003800000 */
[----:B------:R-:W-:Y:S01]  /*16af0*/  BPT.TRAP 0x1 ;  /* 0x000000040000795c */ /* 0x000fe20000300000 */
.L_x_785:
[----:B------:R-:W-:-:S04]  /*16b00*/  IMAD R7, R7, 0x8, R6 ;  /* 0x0000000807077824 */ /* 0x000fc800078e0206 */
[----:B------:R-:W5:Y:S02]  /*16b10*/  SYNCS.PHASECHK.TRANS64.TRYWAIT P1, [R7+URZ+0x13260], R0 ;  /* 0x01326000070075a7 */ /* 0x000f64000802017f */
[----:B-----5:R-:W-:Y:S05]  /*16b20*/  @!P1 BRA `(.L_x_786) ;  /* 0x00000008008c9947 */ /* 0x020fea0003800000 */
.L_x_815:
[----:B------:R-:W-:Y:S05]  /*16b30*/  @!P0 BRA `(.L_x_787) ;  /* 0x0000000000048947 */ /* 0x000fea0003800000 */
[----:B------:R-:W-:Y:S01]  /*16b40*/  BPT.TRAP 0x1 ;  /* 0x000000040000795c */ /* 0x000fe20000300000 */
.L_x_787:
[----:B------:R-:W5:Y:S02]  /*16b50*/  SYNCS.PHASECHK.TRANS64.TRYWAIT P0, [R17+URZ+0x13280], R4 ;  /* 0x01328004110075a7 */ /* 0x000f64000800017f */
[----:B-----5:R-:W-:Y:S05]  /*16b60*/  @!P0 BRA `(.L_x_788) ;  /* 0x0000000800908947 */ /* 0x020fea0003800000 */
.L_x_789:
[----:B------:R1:W1:Y:S02]  /*16b70*/  SYNCS.PHASECHK.TRANS64.TRYWAIT P0, [R7+URZ+0x13280], R0 ;  /* 0x01328000070075a7 */ /* 0x000264000800017f */
[----:B-1----:R-:W-:Y:S05]  /*16b80*/  @!P0 NANOSLEEP.SYNCS 0x989680 ;  /* 0x009896800000895d */ /* 0x002fea0003900000 */
[----:B------:R-:W1:Y:S02]  /*16b90*/  @!P0 SYNCS.PHASECHK.TRANS64 P0, [R7+URZ+0x13280], R0 ;  /* 0x01328000070085a7 */ /* 0x000e64000800007f */
[----:B-1----:R-:W-:Y:S05]  /*16ba0*/  @!P0 BRA `(.L_x_789) ;  /* 0xfffffffc00f08947 */ /* 0x002fea000383ffff */
.L_x_778:
[----:B------:R-:W-:Y:S05]  /*16bb0*/  BSYNC B0 ;  /* 0x0000000000007941 */ /* 0x000fea0003800000 */
.L_x_777:
[----:B------:R-:W-:Y:S05]  /*16bc0*/  EXIT ;  /* 0x000000000000794d */ /* 0x000fea0003800000 */
.L_x_628:
[----:B-1----:R-:W-:-:S04]  /*16bd0*/  IMAD.U32 R3, RZ, RZ, UR40 ;  /* 0x00000028ff037e24 */ /* 0x002fc8000f8e00ff */
[----:B------:R1:W2:Y:S03]  /*16be0*/  SYNCS.PHASECHK.TRANS64.TRYWAIT P1, [R3+URZ+0x13200], R8 ;  /* 0x01320008030075a7 */ /* 0x0002a6000802017f */
[----:B--2---:R-:W-:Y:S05]  /*16bf0*/  @!P1 NANOSLEEP.SYNCS 0x989680 ;  /* 0x009896800000995d */ /* 0x004fea0003900000 */
[----:B------:R-:W2:Y:S02]  /*16c00*/  @!P1 SYNCS.PHASECHK.TRANS64 P1, [R3+URZ+0x13200], R8 ;  /* 0x01320008030095a7 */ /* 0x000ea4000802007f */
[----:B--2---:R-:W-:Y:S05]  /*16c10*/  @!P1 BRA `(.L_x_628) ;  /* 0xfffffffc00ec9947 */ /* 0x004fea000383ffff */
[----:B------:R-:W-:Y:S05]  /*16c20*/  BRA `(.L_x_790) ;  /* 0xfffffeac00e07947 */ /* 0x000fea000383ffff */
.L_x_632:
[----:B--2---:R2:W3:Y:S02]  /*16c30*/  SYNCS.PHASECHK.TRANS64.TRYWAIT P1, [R4+URZ+0x13230], R3 ;  /* 0x01323003040075a7 */ /* 0x0044e4000802017f */
[----:B---3--:R-:W-:Y:S05]  /*16c40*/  @!P1 NANOSLEEP.SYNCS 0x989680 ;  /* 0x009896800000995d */ /* 0x008fea0003900000 */
[----:B------:R-:W3:Y:S02]  /*16c50*/  @!P1 SYNCS.PHASECHK.TRANS64 P1, [R4+URZ+0x13230], R3 ;  /* 0x01323003040095a7 */ /* 0x000ee4000802007f */
[----:B---3--:R-:W-:Y:S05]  /*16c60*/  @!P1 BRA `(.L_x_632) ;  /* 0xfffffffc00f09947 */ /* 0x008fea000383ffff */
[----:B------:R-:W-:Y:S05]  /*16c70*/  BRA `(.L_x_631) ;  /* 0xfffffeac00fc7947 */ /* 0x000fea000383ffff */
.L_x_648:
[----:B--2---:R-:W-:-:S04]  /*16c80*/  IMAD.U32 R13, RZ, RZ, UR24 ;  /* 0x00000018ff0d7e24 */ /* 0x004fc8000f8e00ff */
[----:B------:R2:W3:Y:S03]  /*16c90*/  SYNCS.PHASECHK.TRANS64.TRYWAIT P1, [R13+URZ+0x13230], R12 ;  /* 0x0132300c0d0075a7 */ /* 0x0004e6000802017f */
[----:B---3--:R-:W-:Y:S05]  /*16ca0*/  @!P1 NANOSLEEP.SYNCS 0x989680 ;  /* 0x009896800000995d */ /* 0x008fea0003900000 */
[----:B------:R-:W3:Y:S02]  /*16cb0*/  @!P1 SYNCS.PHASECHK.TRANS64 P1, [R13+URZ+0x13230], R12 ;  /* 0x0132300c0d0095a7 */ /* 0x000ee4000802007f */
[----:B---3--:R-:W-:Y:S05]  /*16cc0*/  @!P1 BRA `(.L_x_648) ;  /* 0xfffffffc00ec9947 */ /* 0x008fea000383ffff */
[----:B------:R-:W-:Y:S05]  /*16cd0*/  BRA `(.L_x_647) ;  /* 0xfffffef400947947 */ /* 0x000fea000383ffff */
.L_x_652:
[----:B--2---:R-:W-:-:S04]  /*16ce0*/  IMAD.U32 R13, RZ, RZ, UR11 ;  /* 0x0000000bff0d7e24 */ /* 0x004fc8000f8e00ff */
[----:B------:R2:W3:Y:S03]  /*16cf0*/  SYNCS.PHASECHK.TRANS64.TRYWAIT P1, [R13+URZ+0x13250], R12 ;  /* 0x0132500c0d0075a7 */ /* 0x0004e6000802017f */
[----:B---3--:R-:W-:Y:S05]  /*16d00*/  @!P1 NANOSLEEP.SYNCS 0x989680 ;  /* 0x009896800000995d */ /* 0x008fea0003900000 */
[----:B------:R-:W3:Y:S02]  /*16d10*/  @!P1 SYNCS.PHASECHK.TRANS64 P1, [R13+URZ+0x13250], R12 ;  /* 0x0132500c0d0095a7 */ /* 0x000ee4000802007f */
[----:B---3--:R-:W-:Y:S05]  /*16d20*/  @!P1 BRA `(.L_x_652) ;  /* 0xfffffffc00ec9947 */ /* 0x008fea000383ffff */
[----:B------:R-:W-:Y:S05]  /*16d30*/  BRA `(.L_x_651) ;  /* 0xfffffef800a07947 */ /* 0x000fea000383ffff */
.L_x_670:
[----:B--2---:R-:W-:-:S04]  /*16d40*/  IMAD.U32 R11, RZ, RZ, UR6 ;  /* 0x00000006ff0b7e24 */ /* 0x004fc8000f8e00ff */
[----:B------:R2:W3:Y:S03]  /*16d50*/  SYNCS.PHASECHK.TRANS64.TRYWAIT P1, [R11+URZ+0x13230], R10 ;  /* 0x0132300a0b0075a7 */ /* 0x0004e6000802017f */
[----:B---3--:R-:W-:Y:S05]  /*16d60*/  @!P1 NANOSLEEP.SYNCS 0x989680 ;  /* 0x009896800000995d */ /* 0x008fea0003900000 */
[----:B------:R-:W3:Y:S02]  /*16d70*/  @!P1 SYNCS.PHASECHK.TRANS64 P1, [R11+URZ+0x13230], R10 ;  /* 0x0132300a0b0095a7 */ /* 0x000ee4000802007f */
[----:B---3--:R-:W-:Y:S05]  /*16d80*/  @!P1 BRA `(.L_x_670) ;  /* 0xfffffffc00ec9947 */ /* 0x008fea000383ffff */
[----:B------:R-:W-:Y:S05]  /*16d90*/  BRA `(.L_x_669) ;  /* 0xffffff4000247947 */ /* 0x000fea000383ffff */
.L_x_674:
[----:B--2---:R-:W-:-:S04]  /*16da0*/  IMAD.U32 R11, RZ, RZ, UR11 ;  /* 0x0000000bff0b7e24 */ /* 0x004fc8000f8e00ff */
[----:B------:R2:W3:Y:S03]  /*16db0*/  SYNCS.PHASECHK.TRANS64.TRYWAIT P1, [R11+URZ+0x13250], R10 ;  /* 0x0132500a0b0075a7 */ /* 0x0004e6000802017f */
[----:B---3--:R-:W-:Y:S05]  /*16dc0*/  @!P1 NANOSLEEP.SYNCS 0x989680 ;  /* 0x009896800000995d */ /* 0x008fea0003900000 */
[----:B------:R-:W3:Y:S02]  /*16dd0*/  @!P1 SYNCS.PHASECHK.TRANS64 P1, [R11+URZ+0x13250], R10 ;  /* 0x0132500a0b0095a7 */ /* 0x000ee4000802007f */
[----:B---3--:R-:W-:Y:S05]  /*16de0*/  @!P1 BRA `(.L_x_674) ;  /* 0xfffffffc00ec9947 */ /* 0x008fea000383ffff */
[----:B------:R-:W-:Y:S05]  /*16df0*/  BRA `(.L_x_673) ;  /* 0xffffff4400307947 */ /* 0x000fea000383ffff */
.L_x_681:
[----:B--2---:R-:W-:-:S04]  /*16e00*/  IMAD.U32 R11, RZ, RZ, UR25 ;  /* 0x00000019ff0b7e24 */ /* 0x004fc8000f8e00ff */
[----:B------:R2:W3:Y:S03]  /*16e10*/  SYNCS.PHASECHK.TRANS64.TRYWAIT P1, [R11+URZ+0x13230], R10 ;  /* 0x0132300a0b0075a7 */ /* 0x0004e6000802017f */
[----:B---3--:R-:W-:Y:S05]  /*16e20*/  @!P1 NANOSLEEP.SYNCS 0x989680 ;  /* 0x009896800000995d */ /* 0x008fea0003900000 */
[----:B------:R-:W3:Y:S02]  /*16e30*/  @!P1 SYNCS.PHASECHK.TRANS64 P1, [R11+URZ+0x13230], R10 ;  /* 0x0132300a0b0095a7 */ /* 0x000ee4000802007f */
[----:B---3--:R-:W-:Y:S05]  /*16e40*/  @!P1 BRA `(.L_x_681) ;  /* 0xfffffffc00ec9947 */ /* 0x008fea000383ffff */
[----:B------:R-:W-:Y:S05]  /*16e50*/  BRA `(.L_x_680) ;  /* 0xffffff6c00387947 */ /* 0x000fea000383ffff */
.L_x_685:
[----:B--2---:R-:W-:-:S04]  /*16e60*/  IMAD.U32 R11, RZ, RZ, UR11 ;  /* 0x0000000bff0b7e24 */ /* 0x004fc8000f8e00ff */
[----:B------:R2:W3:Y:S03]  /*16e70*/  SYNCS.PHASECHK.TRANS64.TRYWAIT P1, [R11+URZ+0x13250], R10 ;  /* 0x0132500a0b0075a7 */ /* 0x0004e6000802017f */
[----:B---3--:R-:W-:Y:S05]  /*16e80*/  @!P1 NANOSLEEP.SYNCS 0x989680 ;  /* 0x009896800000995d */ /* 0x008fea0003900000 */
[----:B------:R-:W3:Y:S02]  /*16e90*/  @!P1 SYNCS.PHASECHK.TRANS64 P1, [R11+URZ+0x13250], R10 ;  /* 0x0132500a0b0095a7 */ /* 0x000ee4000802007f */
[----:B---3--:R-:W-:Y:S05]  /*16ea0*/  @!P1 BRA `(.L_x_685) ;  /* 0xfffffffc00ec9947 */ /* 0x008fea000383ffff */
[----:B------:R-:W-:Y:S05]  /*16eb0*/  BRA `(.L_x_684) ;  /* 0xffffff7000447947 */ /* 0x000fea000383ffff */
.L_x_699:
[----:B--2---:R-:W-:-:S04]  /*16ec0*/  IMAD.U32 R3, RZ, RZ, UR14 ;  /* 0x0000000eff037e24 */ /* 0x004fc8000f8e00ff */
[----:B------:R2:W3:Y:S03]  /*16ed0*/  SYNCS.PHASECHK.TRANS64.TRYWAIT P1, [R3+URZ+0x13250], R0 ;  /* 0x01325000030075a7 */ /* 0x0004e6000802017f */
[----:B---3--:R-:W-:Y:S05]  /*16ee0*/  @!P1 NANOSLEEP.SYNCS 0x989680 ;  /* 0x009896800000995d */ /* 0x008fea0003900000 */
[----:B------:R-:W3:Y:S02]  /*16ef0*/  @!P1 SYNCS.PHASECHK.TRANS64 P1, [R3+URZ+0x13250], R0 ;  /* 0x01325000030095a7 */ /* 0x000ee4000802007f */
[----:B---3--:R-:W-:Y:S05]  /*16f00*/  @!P1 BRA `(.L_x_699) ;  /* 0xfffffffc00ec9947 */ /* 0x008fea000383ffff */
[----:B------:R-:W-:Y:S05]  /*16f10*/  BRA `(.L_x_698) ;  /* 0xffffffb4000c7947 */ /* 0x000fea000383ffff */
.L_x_731:
[----:B------:R-:W-:Y:S02]  /*16f20*/  IMAD.MOV.U32 R13, RZ, RZ, R28 ;  /* 0x000000ffff0d7224 */ /* 0x000fe400078e001c */
[----:B------:R-:W-:Y:S02]  /*16f30*/  IMAD.MOV.U32 R12, RZ, RZ, RZ ;  /* 0x000000ffff0c7224 */ /* 0x000fe400078e00ff */
[----:B------:R-:W-:Y:S02]  /*16f40*/  IMAD.MOV.U32 R11, RZ, RZ, 0x1f ;  /* 0x0000001fff0b7424 */ /* 0x000fe400078e00ff */
[----:B------:R-:W-:-:S07]  /*16f50*/  IMAD.MOV.U32 R15, RZ, RZ, -0x1 ;  /* 0xffffffffff0f7424 */ /* 0x000fce00078e00ff */
[----:B------:R-:W-:Y:S05]  /*16f60*/  WARPSYNC.COLLECTIVE R15, `(.L_x_791) ;  /* 0x000000000f087348 */ /* 0x000fea0003c00000 */
[----:B------:R1:W2:Y:S02]  /*16f70*/  SHFL.IDX P6, R14, R13, R12, R11 ;  /* 0x0000000c0d0e7389 */ /* 0x0002a400000c000b */
[----:B-12---:R-:W-:Y:S01]  /*16f80*/  ENDCOLLECTIVE ;  /* 0x000000000000791b */ /* 0x006fe20003800000 */
.L_x_791:
[----:B------:R-:W-:Y:S05]  /*16f90*/  BRA `(.L_x_792) ;  /* 0xffffffe000047947 */ /* 0x000fea000383ffff */
.L_x_733:
[----:B------:R-:W-:Y:S01]  /*16fa0*/  BSSY B0, `(.L_x_793) ;  /* 0x0000006000007945 */ /* 0x000fe20003800000 */
[----:B------:R-:W-:-:S07]  /*16fb0*/  IMAD.MOV.U32 R15, RZ, RZ, -0x1 ;  /* 0xffffffffff0f7424 */ /* 0x000fce00078e00ff */
[----:B-1----:R-:W-:Y:S05]  /*16fc0*/  WARPSYNC.COLLECTIVE R15, `(.L_x_794) ;  /* 0x000000000f0c7348 */ /* 0x002fea0003c00000 */
[----:B------:R-:W-:Y:S02]  /*16fd0*/  ELECT P6, UR62, PT ;  /* 0x00000000003e782f */ /* 0x000fe400038c0000 */
[----:B------:R-:W-:Y:S01]  /*16fe0*/  MOV R14, UR62 ;  /* 0x0000003e000e7c02 */ /* 0x000fe20008000f00 */
[----:B-1----:R-:W-:Y:S10]  /*16ff0*/  ENDCOLLECTIVE ;  /* 0x000000000000791b */ /* 0x002ff40003800000 */
.L_x_794:
[----:B------:R-:W-:Y:S05]  /*17000*/  BSYNC B0 ;  /* 0x0000000000007941 */ /* 0x000fea0003800000 */
.L_x_793:
[----:B------:R-:W-:Y:S05]  /*17010*/  BRA `(.L_x_795) ;  /* 0xffffffe000047947 */ /* 0x000fea000383ffff */
.L_x_736:
[----:B--2---:R2:W3:Y:S02]  /*17020*/  SYNCS.PHASECHK.TRANS64.TRYWAIT P3, [R5+URZ+0x13280], R2 ;  /* 0x01328002050075a7 */ /* 0x0044e4000806017f */
[----:B---3--:R-:W-:Y:S05]  /*17030*/  @!P3 NANOSLEEP.SYNCS 0x989680 ;  /* 0x009896800000b95d */ /* 0x008fea0003900000 */
[----:B------:R-:W3:Y:S02]  /*17040*/  @!P3 SYNCS.PHASECHK.TRANS64 P3, [R5+URZ+0x13280], R2 ;  /* 0x013280020500b5a7 */ /* 0x000ee4000806007f */
[----:B---3--:R-:W-:Y:S05]  /*17050*/  @!P3 BRA `(.L_x_736) ;  /* 0xfffffffc00f0b947 */ /* 0x008fea000383ffff */
[----:B------:R-:W-:Y:S05]  /*17060*/  BRA `(.L_x_796) ;  /* 0xffffffe000587947 */ /* 0x000fea000383ffff */
.L_x_738:
[----:B---3--:R3:W4:Y:S02]  /*17070*/  SYNCS.PHASECHK.TRANS64.TRYWAIT P3, [R5+URZ+0x13240], R2 ;  /* 0x01324002050075a7 */ /* 0x008724000806017f */
[----:B----4-:R-:W-:Y:S05]  /*17080*/  @!P3 NANOSLEEP.SYNCS 0x989680 ;  /* 0x009896800000b95d */ /* 0x010fea0003900000 */
[----:B------:R-:W4:Y:S02]  /*17090*/  @!P3 SYNCS.PHASECHK.TRANS64 P3, [R5+URZ+0x13240], R2 ;  /* 0x013240020500b5a7 */ /* 0x000f24000806007f */
[----:B----4-:R-:W-:Y:S05]  /*170a0*/  @!P3 BRA `(.L_x_738) ;  /* 0xfffffffc00f0b947 */ /* 0x010fea000383ffff */
[----:B------:R-:W-:Y:S05]  /*170b0*/  BRA `(.L_x_797) ;  /* 0xffffffe000a47947 */ /* 0x000fea000383ffff */
.L_x_741:
[----:B--2---:R-:W-:-:S04]  /*170c0*/  IMAD.U32 R3, RZ, RZ, UR40 ;  /* 0x00000028ff037e24 */ /* 0x004fc8000f8e00ff */
[----:B------:R2:W3:Y:S03]  /*170d0*/  SYNCS.PHASECHK.TRANS64.TRYWAIT P0, [R3+URZ+0x13220], R2 ;  /* 0x01322002030075a7 */ /* 0x0004e6000800017f */
[----:B---3--:R-:W-:Y:S05]  /*170e0*/  @!P0 NANOSLEEP.SYNCS 0x989680 ;  /* 0x009896800000895d */ /* 0x008fea0003900000 */
[----:B------:R-:W3:Y:S02]  /*170f0*/  @!P0 SYNCS.PHASECHK.TRANS64 P0, [R3+URZ+0x13220], R2 ;  /* 0x01322002030085a7 */ /* 0x000ee4000800007f */
[----:B---3--:R-:W-:Y:S05]  /*17100*/  @!P0 BRA `(.L_x_741) ;  /* 0xfffffffc00ec8947 */ /* 0x008fea000383ffff */
[----:B------:R-:W-:Y:S05]  /*17110*/  BRA `(.L_x_798) ;  /* 0xffffffe400407947 */ /* 0x000fea000383ffff */
.L_x_747:
[----:B---3--:R3:W4:Y:S02]  /*17120*/  SYNCS.PHASECHK.TRANS64.TRYWAIT P0, [R9+URZ+0x13280], R10 ;  /* 0x0132800a090075a7 */ /* 0x008724000800017f */
[----:B----4-:R-:W-:Y:S05]  /*17130*/  @!P0 NANOSLEEP.SYNCS 0x989680 ;  /* 0x009896800000895d */ /* 0x010fea0003900000 */
[----:B------:R-:W4:Y:S02]  /*17140*/  @!P0 SYNCS.PHASECHK.TRANS64 P0, [R9+URZ+0x13280], R10 ;  /* 0x0132800a090085a7 */ /* 0x000f24000800007f */
[----:B----4-:R-:W-:Y:S05]  /*17150*/  @!P0 BRA `(.L_x_747) ;  /* 0xfffffffc00f08947 */ /* 0x010fea000383ffff */
[----:B------:R-:W-:Y:S05]  /*17160*/  BRA `(.L_x_799) ;  /* 0xffffffe400d87947 */ /* 0x000fea000383ffff */
.L_x_752:
[----:B--2---:R2:W4:Y:S02]  /*17170*/  SYNCS.PHASECHK.TRANS64.TRYWAIT P0, [R9+URZ+0x13240], R10 ;  /* 0x0132400a090075a7 */ /* 0x004524000800017f */
[----:B----4-:R-:W-:Y:S05]  /*17180*/  @!P0 NANOSLEEP.SYNCS 0x989680 ;  /* 0x009896800000895d */ /* 0x010fea0003900000 */
[----:B------:R-:W4:Y:S02]  /*17190*/  @!P0 SYNCS.PHASECHK.TRANS64 P0, [R9+URZ+0x13240], R10 ;  /* 0x0132400a090085a7 */ /* 0x000f24000800007f */
[----:B----4-:R-:W-:Y:S05]  /*171a0*/  @!P0 BRA `(.L_x_752) ;  /* 0xfffffffc00f08947 */ /* 0x010fea000383ffff */
[----:B------:R-:W-:Y:S05]  /*171b0*/  BRA `(.L_x_800) ;  /* 0xffffffe8004c7947 */ /* 0x000fea000383ffff */
.L_x_758:
[----:B--2---:R2:W3:Y:S02]  /*171c0*/  SYNCS.PHASECHK.TRANS64.TRYWAIT P3, [R12+URZ+0x13270], R5 ;  /* 0x013270050c0075a7 */ /* 0x0044e4000806017f */
[----:B---3--:R-:W-:Y:S05]  /*171d0*/  @!P3 NANOSLEEP.SYNCS 0x989680 ;  /* 0x009896800000b95d */ /* 0x008fea0003900000 */
[----:B------:R-:W3:Y:S02]  /*171e0*/  @!P3 SYNCS.PHASECHK.TRANS64 P3, [R12+URZ+0x13270], R5 ;  /* 0x013270050c00b5a7 */ /* 0x000ee4000806007f */
[----:B---3--:R-:W-:Y:S05]  /*171f0*/  @!P3 BRA `(.L_x_758) ;  /* 0xfffffffc00f0b947 */ /* 0x008fea000383ffff */
[----:B------:R-:W-:Y:S05]  /*17200*/  BRA `(.L_x_801) ;  /* 0xffffffe800e07947 */ /* 0x000fea000383ffff */
.L_x_760:
[----:B---3--:R3:W4:Y:S02]  /*17210*/  SYNCS.PHASECHK.TRANS64.TRYWAIT P3, [R12+URZ+0x13260], R3 ;  /* 0x013260030c0075a7 */ /* 0x008724000806017f */
[----:B----4-:R-:W-:Y:S05]  /*17220*/  @!P3 NANOSLEEP.SYNCS 0x989680 ;  /* 0x009896800000b95d */ /* 0x010fea0003900000 */
[----:B------:R-:W4:Y:S02]  /*17230*/  @!P3 SYNCS.PHASECHK.TRANS64 P3, [R12+URZ+0x13260], R3 ;  /* 0x013260030c00b5a7 */ /* 0x000f24000806007f */
[----:B----4-:R-:W-:Y:S05]  /*17240*/  @!P3 BRA `(.L_x_760) ;  /* 0xfffffffc00f0b947 */ /* 0x010fea000383ffff */
[----:B------:R-:W-:Y:S05]  /*17250*/  BRA `(.L_x_802) ;  /* 0xffffffe800e87947 */ /* 0x000fea000383ffff */
.L_x_767:
[----:B--2---:R2:W3:Y:S02]  /*17260*/  SYNCS.PHASECHK.TRANS64.TRYWAIT P0, [R2+URZ+0x13270], R3 ;  /* 0x01327003020075a7 */ /* 0x0044e4000800017f */
[----:B---3--:R-:W-:Y:S05]  /*17270*/  @!P0 NANOSLEEP.SYNCS 0x989680 ;  /* 0x009896800000895d */ /* 0x008fea0003900000 */
[----:B------:R-:W3:Y:S02]  /*17280*/  @!P0 SYNCS.PHASECHK.TRANS64 P0, [R2+URZ+0x13270], R3 ;  /* 0x01327003020085a7 */ /* 0x000ee4000800007f */
[----:B---3--:R-:W-:Y:S05]  /*17290*/  @!P0 BRA `(.L_x_767) ;  /* 0xfffffffc00f08947 */ /* 0x008fea000383ffff */
[----:B------:R-:W-:Y:S05]  /*172a0*/  BRA `(.L_x_803) ;  /* 0xfffffff000107947 */ /* 0x000fea000383ffff */
.L_x_769:
[----:B--2---:R2:W3:Y:S02]  /*172b0*/  SYNCS.PHASECHK.TRANS64.TRYWAIT P0, [R2+URZ+0x13260], R5 ;  /* 0x01326005020075a7 */ /* 0x0044e4000800017f */
[----:B---3--:R-:W-:Y:S05]  /*172c0*/  @!P0 NANOSLEEP.SYNCS 0x989680 ;  /* 0x009896800000895d */ /* 0x008fea0003900000 */
[----:B------:R-:W3:Y:S02]  /*172d0*/  @!P0 SYNCS.PHASECHK.TRANS64 P0, [R2+URZ+0x13260], R5 ;  /* 0x01326005020085a7 */ /* 0x000ee4000800007f */
[----:B---3--:R-:W-:Y:S05]  /*172e0*/  @!P0 BRA `(.L_x_769) ;  /* 0xfffffffc00f08947 */ /* 0x008fea000383ffff */
[----:B------:R-:W-:Y:S05]  /*172f0*/  BRA `(.L_x_804) ;  /* 0xfffffff0001c7947 */ /* 0x000fea000383ffff */
.L_x_775:
[----:B--2---:R2:W3:Y:S02]  /*17300*/  SYNCS.PHASECHK.TRANS64.TRYWAIT P0, [R6+URZ+0x13220], R0 ;  /* 0x01322000060075a7 */ /* 0x0044e4000800017f */
[----:B---3--:R-:W-:Y:S05]  /*17310*/  @!P0 NANOSLEEP.SYNCS 0x989680 ;  /* 0x009896800000895d */ /* 0x008fea0003900000 */
[----:B------:R-:W3:Y:S02]  /*17320*/  @!P0 SYNCS.PHASECHK.TRANS64 P0, [R6+URZ+0x13220], R0 ;  /* 0x01322000060085a7 */ /* 0x000ee4000800007f */
[----:B---3--:R-:W-:Y:S05]  /*17330*/  @!P0 BRA `(.L_x_775) ;  /* 0xfffffffc00f08947 */ /* 0x008fea000383ffff */
[----:B------:R-:W-:Y:S05]  /*17340*/  BRA `(.L_x_805) ;  /* 0xfffffff400587947 */ /* 0x000fea000383ffff */
.L_x_776:
[----:B------:R-:W-:Y:S01]  /*17350*/  BSSY B0, `(.L_x_806) ;  /* 0x0000008000007945 */ /* 0x000fe20003800000 */
[----:B------:R-:W-:Y:S02]  /*17360*/  IMAD.MOV.U32 R13, RZ, RZ, R28 ;  /* 0x000000ffff0d7224 */ /* 0x000fe400078e001c */
[----:B------:R-:W-:Y:S02]  /*17370*/  IMAD.MOV.U32 R12, RZ, RZ, RZ ;  /* 0x000000ffff0c7224 */ /* 0x000fe400078e00ff */
[----:B------:R-:W-:Y:S02]  /*17380*/  IMAD.MOV.U32 R11, RZ, RZ, 0x1f ;  /* 0x0000001fff0b7424 */ /* 0x000fe400078e00ff */
[----:B------:R-:W-:-:S07]  /*17390*/  IMAD.MOV.U32 R15, RZ, RZ, -0x1 ;  /* 0xffffffffff0f7424 */ /* 0x000fce00078e00ff */
[----:B-12---:R-:W-:Y:S05]  /*173a0*/  WARPSYNC.COLLECTIVE R15, `(.L_x_807) ;  /* 0x000000000f087348 */ /* 0x006fea0003c00000 */
[----:B------:R3:W4:Y:S02]  /*173b0*/  SHFL.IDX P6, R14, R13, R12, R11 ;  /* 0x0000000c0d0e7389 */ /* 0x00072400000c000b */
[----:B-1234-:R-:W-:Y:S01]  /*173c0*/  ENDCOLLECTIVE ;  /* 0x000000000000791b */ /* 0x01efe20003800000 */
.L_x_807:
[----:B------:R-:W-:Y:S05]  /*173d0*/  BSYNC B0 ;  /* 0x0000000000007941 */ /* 0x000fea0003800000 */
.L_x_806:
[----:B------:R-:W-:Y:S05]  /*173e0*/  BRA `(.L_x_808) ;  /* 0xfffffff400407947 */ /* 0x000fea000383ffff */
.L_x_779:
[----:B------:R-:W-:Y:S01]  /*173f0*/  BSSY B1, `(.L_x_809) ;  /* 0x0000006000017945 */ /* 0x000fe20003800000 */
[----:B------:R-:W-:-:S07]  /*17400*/  IMAD.MOV.U32 R15, RZ, RZ, -0x1 ;  /* 0xffffffffff0f7424 */ /* 0x000fce00078e00ff */
[----:B-123--:R-:W-:Y:S05]  /*17410*/  WARPSYNC.COLLECTIVE R15, `(.L_x_810) ;  /* 0x000000000f0c7348 */ /* 0x00efea0003c00000 */
[----:B------:R-:W-:Y:S02]  /*17420*/  ELECT P6, UR62, PT ;  /* 0x00000000003e782f */ /* 0x000fe400038c0000 */
[----:B------:R-:W-:Y:S01]  /*17430*/  MOV R14, UR62 ;  /* 0x0000003e000e7c02 */ /* 0x000fe20008000f00 */
[----:B-123--:R-:W-:Y:S10]  /*17440*/  ENDCOLLECTIVE ;  /* 0x000000000000791b */ /* 0x00eff40003800000 */
.L_x_810:
[----:B------:R-:W-:Y:S05]  /*17450*/  BSYNC B1 ;  /* 0x0000000000017941 */ /* 0x000fea0003800000 */
.L_x_809:
[----:B------:R-:W-:Y:S05]  /*17460*/  BRA `(.L_x_811) ;  /* 0xfffffff400387947 */ /* 0x000fea000383ffff */
.L_x_781:
[----:B--2---:R2:W4:Y:S02]  /*17470*/  SYNCS.PHASECHK.TRANS64.TRYWAIT P1, [R5+URZ], R4 ;  /* 0x00000004050075a7 */ /* 0x004524000802017f */
[----:B----4-:R-:W-:Y:S05]  /*17480*/  @!P1 NANOSLEEP.SYNCS 0x989680 ;  /* 0x009896800000995d */ /* 0x010fea0003900000 */
[----:B------:R-:W4:Y:S02]  /*17490*/  @!P1 SYNCS.PHASECHK.TRANS64 P1, [R5+URZ], R4 ;  /* 0x00000004050095a7 */ /* 0x000f24000802007f */
[----:B----4-:R-:W-:Y:S05]  /*174a0*/  @!P1 BRA `(.L_x_781) ;  /* 0xfffffffc00f09947 */ /* 0x010fea000383ffff */
[----:B------:R-:W-:Y:S05]  /*174b0*/  BRA `(.L_x_812) ;  /* 0xfffffff4006c7947 */ /* 0x000fea000383ffff */
.L_x_782:
[----:B----4-:R4:W1:Y:S02]  /*174c0*/  SYNCS.PHASECHK.TRANS64.TRYWAIT P1, [R9+URZ], R0 ;  /* 0x00000000090075a7 */ /* 0x010864000802017f */
[----:B-1----:R-:W-:Y:S05]  /*174d0*/  @!P1 NANOSLEEP.SYNCS 0x989680 ;  /* 0x009896800000995d */ /* 0x002fea0003900000 */
[----:B------:R-:W1:Y:S02]  /*174e0*/  @!P1 SYNCS.PHASECHK.TRANS64 P1, [R9+URZ], R0 ;  /* 0x00000000090095a7 */ /* 0x000e64000802007f */
[----:B-1----:R-:W-:Y:S05]  /*174f0*/  @!P1 BRA `(.L_x_782) ;  /* 0xfffffffc00f09947 */ /* 0x002fea000383ffff */
[----:B------:R-:W-:Y:S05]  /*17500*/  BRA `(.L_x_813) ;  /* 0xfffffff400607947 */ /* 0x000fea000383ffff */
.L_x_784:
[----:B------:R1:W1:Y:S02]  /*17510*/  SYNCS.PHASECHK.TRANS64.TRYWAIT P1, [R17+URZ+0x13260], R4 ;  /* 0x01326004110075a7 */ /* 0x000264000802017f */
[----:B-1----:R-:W-:Y:S05]  /*17520*/  @!P1 NANOSLEEP.SYNCS 0x989680 ;  /* 0x009896800000995d */ /* 0x002fea0003900000 */
[----:B------:R-:W1:Y:S02]  /*17530*/  @!P1 SYNCS.PHASECHK.TRANS64 P1, [R17+URZ+0x13260], R4 ;  /* 0x01326004110095a7 */ /* 0x000e64000802007f */
[----:B-1----:R-:W-:Y:S05]  /*17540*/  @!P1 BRA `(.L_x_784) ;  /* 0xfffffffc00f09947 */ /* 0x002fea000383ffff */
[----:B------:R-:W-:Y:S05]  /*17550*/  BRA `(.L_x_814) ;  /* 0xfffffff400607947 */ /* 0x000fea000383ffff */
.L_x_786:
[----:B------:R1:W1:Y:S02]  /*17560*/  SYNCS.PHASECHK.TRANS64.TRYWAIT P1, [R7+URZ+0x13260], R0 ;  /* 0x01326000070075a7 */ /* 0x000264000802017f */
[----:B-1----:R-:W-:Y:S05]  /*17570*/  @!P1 NANOSLEEP.SYNCS 0x989680 ;  /* 0x009896800000995d */ /* 0x002fea0003900000 */
[----:B------:R-:W1:Y:S02]  /*17580*/  @!P1 SYNCS.PHASECHK.TRANS64 P1, [R7+URZ+0x13260], R0 ;  /* 0x01326000070095a7 */ /* 0x000e64000802007f */
[----:B-1----:R-:W-:Y:S05]  /*17590*/  @!P1 BRA `(.L_x_786) ;  /* 0xfffffffc00f09947 */ /* 0x002fea000383ffff */
[----:B------:R-:W-:Y:S05]  /*175a0*/  BRA `(.L_x_815) ;  /* 0xfffffff400607947 */ /* 0x000fea000383ffff */
.L_x_788:
[----:B------:R1:W1:Y:S02]  /*175b0*/  SYNCS.PHASECHK.TRANS64.TRYWAIT P0, [R17+URZ+0x13280], R4 ;  /* 0x01328004110075a7 */ /* 0x000264000800017f */
[----:B-1----:R-:W-:Y:S05]  /*175c0*/  @!P0 NANOSLEEP.SYNCS 0x989680 ;  /* 0x009896800000895d */ /* 0x002fea0003900000 */
[----:B------:R-:W1:Y:S02]  /*175d0*/  @!P0 SYNCS.PHASECHK.TRANS64 P0, [R17+URZ+0x13280], R4 ;  /* 0x01328004110085a7 */ /* 0x000e64000800007f */
[----:B-1----:R-:W-:Y:S05]  /*175e0*/  @!P0 BRA `(.L_x_788) ;  /* 0xfffffffc00f08947 */ /* 0x002fea000383ffff */
[----:B------:R-:W-:Y:S05]  /*175f0*/  BRA `(.L_x_789) ;  /* 0xfffffff4005c7947 */ /* 0x000fea000383ffff */
.L_x_816:
        /* <DEDUP_REMOVED lines=16> */
.L_x_2165:


//--------------------- .text._ZN7cutlass13device_kernelIN5flash11enable_sm90INS1_16FlashAttnFwdSm90INS1_25CollectiveMainloopFwdSm90ILi2EN4cute5tupleIJNS5_1CILi1EEES8_S8_EEENS6_IJNS7_ILi192EEENS7_ILi160EEENS7_ILi64EEEEEELi64ENS_12float_e4m3_tEfNS_4arch4Sm90ELb0ELb1ELb1ELb1ELb0ELb0ELb0ELb1ELb1ELb0ELb0ELb0EEENS1_21CollectiveEpilogueFwdINS6_IJSA_SC_SB_EEES9_NS_10bfloat16_tESG_Li384ELb1ELb0ELb0ELb1EEENS1_36VarlenDynamicPersistentTileSchedulerILi192ELi160ELi384ELi128ELb0ELb0ELb1ELb1ELb0ELb1EEEEEEEEEvNT_6ParamsE --------------------------
	.section	.text._ZN7cutlass13device_kernelIN5flash11enable_sm90INS1_16FlashAttnFwdSm90INS1_25CollectiveMainloopFwdSm90ILi2EN4cute5tupleIJNS5_1CILi1EEES8_S8_EEENS6_IJNS7_ILi192EEENS7_ILi160EEENS7_ILi64EEEEEELi64ENS_12float_e4m3_tEfNS_4arch4Sm90ELb0ELb1ELb1ELb1ELb0ELb0ELb0ELb1ELb1ELb0ELb0ELb0EEENS1_21CollectiveEpilogueFwdINS6_IJSA_SC_SB_EEES9_NS_10bfloat16_tESG_Li384ELb1ELb0ELb0ELb1EEENS1_36VarlenDynamicPersistentTileSchedulerILi192ELi160ELi384ELi128ELb0ELb0ELb1ELb1ELb0ELb1EEEEEEEEEvNT_6ParamsE,"ax",@progbits
	.align	128
.text._ZN7cutlass13device_kernelIN5flash11enable_sm90INS1_16FlashAttnFwdSm90INS1_25CollectiveMainloopFwdSm90ILi2EN4cute5tupleIJNS5_1CILi1EEES8_S8_EEENS6_IJNS7_ILi192EEENS7_ILi160EEENS7_ILi64EEEEEELi64ENS_12float_e4m3_tEfNS_4arch4Sm90ELb0ELb1ELb1ELb1ELb0ELb0ELb0ELb1ELb1ELb0ELb0ELb0EEENS1_21CollectiveEpilogueFwdINS6_IJSA_SC_SB_EEES9_NS_10bfloat16_tESG_Li384ELb1ELb0ELb0ELb1EEENS1_36VarlenDynamicPersistentTileSchedulerILi192ELi160ELi384ELi128ELb0ELb0ELb1ELb1ELb0ELb1EEEEEEEEEvNT_6ParamsE:
        .type           _ZN7cutlass13device_kernelIN5flash11enable_sm90INS1_16FlashAttnFwdSm90INS1_25CollectiveMainloopFwdSm90ILi2EN4cute5tupleIJNS5_1CILi1EEES8_S8_EEENS6_IJNS7_ILi192EEENS7_ILi160EEENS7_ILi64EEEEEELi64ENS_12float_e4m3_tEfNS_4arch4Sm90ELb0ELb1ELb1ELb1ELb0ELb0ELb0ELb1ELb1ELb0ELb0ELb0EEENS1_21CollectiveEpilogueFwdINS6_IJSA_SC_SB_EEES9_NS_10bfloat16_tESG_Li384ELb1ELb0ELb0ELb1EEENS1_36VarlenDynamicPersistentTileSchedulerILi192ELi160ELi384ELi128ELb0ELb0ELb1ELb1ELb0ELb1EEEEEEEEEvNT_6ParamsE,@function
        .size           _ZN7cutlass13device_kernelIN5flash11enable_sm90INS1_16FlashAttnFwdSm90INS1_25CollectiveMainloopFwdSm90ILi2EN4cute5tupleIJNS5_1CILi1EEES8_S8_EEENS6_IJNS7_ILi192EEENS7_ILi160EEENS7_ILi64EEEEEELi64ENS_12float_e4m3_tEfNS_4arch4Sm90ELb0ELb1ELb1ELb1ELb0ELb0ELb0ELb1ELb1ELb0ELb0ELb0EEENS1_21CollectiveEpilogueFwdINS6_IJSA_SC_SB_EEES9_NS_10bfloat16_tESG_Li384ELb1ELb0ELb0ELb1EEENS1_36VarlenDynamicPersistentTileSchedulerILi192ELi160ELi384ELi128ELb0ELb0ELb1ELb1ELb0ELb1EEEEEEEEEvNT_6ParamsE,(.L_x_2166 - _ZN7cutlass13device_kernelIN5flash11enable_sm90INS1_16FlashAttnFwdSm90INS1_25CollectiveMainloopFwdSm90ILi2EN4cute5tupleIJNS5_1CILi1EEES8_S8_EEENS6_IJNS7_ILi192EEENS7_ILi160EEENS7_ILi64EEEEEELi64ENS_12float_e4m3_tEfNS_4arch4Sm90ELb0ELb1ELb1ELb1ELb0ELb0ELb0ELb1ELb1ELb0ELb0ELb0EEENS1_21CollectiveEpilogueFwdINS6_IJSA_SC_SB_EEES9_NS_10bfloat16_tESG_Li384ELb1ELb0ELb0ELb1EEENS1_36VarlenDynamicPersistentTileSchedulerILi192ELi160ELi384ELi128ELb0ELb0ELb1ELb1ELb0ELb1EEEEEEEEEvNT_6ParamsE)
        .other          _ZN7cutlass13device_kernelIN5flash11enable_sm90INS1_16FlashAttnFwdSm90INS1_25CollectiveMainloopFwdSm90ILi2EN4cute5tupleIJNS5_1CILi1EEES8_S8_EEENS6_IJNS7_ILi192EEENS7_ILi160EEENS7_ILi64EEEEEELi64ENS_12float_e4m3_tEfNS_4arch4Sm90ELb0ELb1ELb1ELb1ELb0ELb0ELb0ELb1ELb1ELb0ELb0ELb0EEENS1_21CollectiveEpilogueFwdINS6_IJSA_SC_SB_EEES9_NS_10bfloat16_tESG_Li384ELb1ELb0ELb0ELb1EEENS1_36VarlenDynamicPersistentTileSchedulerILi192ELi160ELi384ELi128ELb0ELb0ELb1ELb1ELb0ELb1EEEEEEEEEvNT_6ParamsE,@"STO_CUDA_ENTRY STV_DEFAULT"
_ZN7cutlass13device_kernelIN5flash11enable_sm90INS1_16FlashAttnFwdSm90INS1_25CollectiveMainloopFwdSm90ILi2EN4cute5tupleIJNS5_1CILi1EEES8_S8_EEENS6_IJNS7_ILi192EEENS7_ILi160EEENS7_ILi64EEEEEELi64ENS_12float_e4m3_tEfNS_4arch4Sm90ELb0ELb1ELb1ELb1ELb0ELb0ELb0ELb1ELb1ELb0ELb0ELb0EEENS1_21CollectiveEpilogueFwdINS6_IJSA_SC_SB_EEES9_NS_10bfloat16_tESG_Li384ELb1ELb0ELb0ELb1EEENS1_36VarlenDynamicPersistentTileSchedulerILi192ELi160ELi384ELi128ELb0ELb0ELb1ELb1ELb0ELb1EEEEEEEEEvNT_6ParamsE:
        /* <DEDUP_REMOVED lines=21> */
.L_x_818:
[----:B------:R-:W-:Y:S05]  /*0150*/  BSYNC B0 ;  /* 0x0000000000007941 */ /* 0x000fea0003800000 */
.L_x_817:
        /* <DEDUP_REMOVED lines=41> */
.L_x_819:
        /* <DEDUP_REMOVED lines=22> */
.L_x_820:
        /* <DEDUP_REMOVED lines=18> */
.L_x_821:
        /* <DEDUP_REMOVED lines=22> */
.L_x_822:
        /* <DEDUP_REMOVED lines=22> */
.L_x_823:
[----:B------:R-:W-:Y:S01]  /*0930*/  PLOP3.LUT P0, PT, PT, PT, UP0, 0x80, 0x0 ;  /* 0x000000000000781c */ /* 0x000fe20003f0f008 */
[----:B------:R-:W-:Y:S01]  /*0940*/  UMOV UR40, 0x1 ;  /* 0x0000000100287882 */ /* 0x000fe20000000000 */
[----:B------:R-:W-:Y:S01]  /*0950*/  NOP ;  /* 0x0000000000007918 */ /* 0x000fe20000000000 */
[----:B------:R-:W-:Y:S01]  /*0960*/  USEL UR40, UR40, 0x2, !UP0 ;  /* 0x0000000228287887 */ /* 0x000fe2000c000000 */
[----:B------:R-:W-:Y:S01]  /*0970*/  ULDC.64 UR48, c[0x0][0x208] ;  /* 0x0000820000307ab9 */ /* 0x000fe20000000a00 */
[----:B012-4-:R-:W-:Y:S08]  /*0980*/  BAR.SYNC.DEFER_BLOCKING 0x0 ;  /* 0x0000000000007b1d */ /* 0x017ff00000010000 */
[----:B------:R-:W-:Y:S05]  /*0990*/  @!P0 BRA `(.L_x_824) ;  /* 0x0000013c00c08947 */ /* 0x000fea0003800000 */
.L_x_825:
        /* <DEDUP_REMOVED lines=16> */
[----:B------:R-:W-:Y:S01]  /*0aa0*/  ULOP3.LUT UR46, UR40, 0x1, URZ, 0xfc, !UPT ;  /* 0x00000001282e7892 */ /* 0x000fe2000f8efc3f */
[----:B------:R-:W-:Y:S01]  /*0ab0*/  R2UR UR47, R107 ;  /* 0x000000006b2f72ca */ /* 0x000fe200000e0000 */
[----:B------:R-:W-:Y:S01]  /*0ac0*/  UMOV UR36, URZ ;  /* 0x0000003f00247c82 */ /* 0x000fe20008000000 */
[----:B------:R-:W-:Y:S01]  /*0ad0*/  UMOV UR37, URZ ;  /* 0x0000003f00257c82 */ /* 0x000fe20008000000 */
[----:B------:R-:W-:Y:S01]  /*0ae0*/  UMOV UR38, URZ ;  /* 0x0000003f00267c82 */ /* 0x000fe20008000000 */
[----:B0-----:R-:W-:-:S05]  /*0af0*/  VIADD R0, R0, 0xffffff80 ;  /* 0xffffff8000007836 */ /* 0x001fca0000000000 */
[----:B------:R-:W-:-:S04]  /*0b00*/  SHF.R.S32.HI R3, RZ, 0x1f, R0 ;  /* 0x0000001fff037819 */ /* 0x000fc80000011400 */
[CC--:B------:R-:W-:Y:S02]  /*0b10*/  LEA.HI R2, R3.reuse, R0.reuse, RZ, 0x7 ;  /* 0x0000000003027211 */ /* 0x0c0fe400078f38ff */
[CC--:B------:R-:W-:Y:S02]  /*0b20*/  LEA.HI R4, R3.reuse, R0.reuse, RZ, 0x4 ;  /* 0x0000000003047211 */ /* 0x0c0fe400078f20ff */
[----:B------:R-:W-:Y:S02]  /*0b30*/  LOP3.LUT R5, R2, 0xffffff80, RZ, 0xc0, !PT ;  /* 0xffffff8002057812 */ /* 0x000fe400078ec0ff */
[----:B------:R-:W-:Y:S02]  /*0b40*/  SHF.R.S32.HI R2, RZ, 0x7, R2 ;  /* 0x00000007ff027819 */ /* 0x000fe40000011402 */
[----:B------:R-:W-:Y:S01]  /*0b50*/  SHF.R.S32.HI R7, RZ, 0x4, R4 ;  /* 0x00000004ff077819 */ /* 0x000fe20000011404 */
[----:B------:R-:W-:Y:S01]  /*0b60*/  IMAD.IADD R17, R0, 0x1, -R5 ;  /* 0x0000000100117824 */ /* 0x000fe200078e0a05 */
[----:B------:R-:W-:Y:S01]  /*0b70*/  LEA.HI R5, R3, R0, RZ, 0x5 ;  /* 0x0000000003057211 */ /* 0x000fe200078f28ff */
[----:B------:R-:W-:Y:S01]  /*0b80*/  IMAD.HI R6, R2, 0x55555556, RZ ;  /* 0x5555555602067827 */ /* 0x000fe200078e02ff */
[----:B------:R-:W-:-:S02]  /*0b90*/  LOP3.LUT R3, R4, 0x3fffff0, RZ, 0xc0, !PT ;  /* 0x03fffff004037812 */ /* 0x000fc400078ec0ff */
[----:B------:R-:W-:Y:S01]  /*0ba0*/  SHF.R.S32.HI R8, RZ, 0x1f, R17 ;  /* 0x0000001fff087819 */ /* 0x000fe20000011411 */
[----:B------:R-:W-:Y:S01]  /*0bb0*/  IMAD.SHL.U32 R5, R5, 0x20, RZ ;  /* 0x0000002005057824 */ /* 0x000fe200078e00ff */
[----:B------:R-:W-:Y:S01]  /*0bc0*/  LEA.HI R4, R4, R7, RZ, 0x1 ;  /* 0x0000000704047211 */ /* 0x000fe200078f08ff */
[----:B------:R-:W-:Y:S01]  /*0bd0*/  IMAD.IADD R3, R0, 0x1, -R3 ;  /* 0x0000000100037824 */ /* 0x000fe200078e0a03 */
[CC--:B------:R-:W-:Y:S02]  /*0be0*/  LEA.HI R9, R8.reuse, R17.reuse, RZ, 0x2 ;  /* 0x0000001108097211 */ /* 0x0c0fe400078f10ff */
[----:B------:R-:W-:Y:S02]  /*0bf0*/  LEA.HI R8, R8, R17, RZ, 0x5 ;  /* 0x0000001108087211 */ /* 0x000fe400078f28ff */
[--C-:B------:R-:W-:Y:S02]  /*0c00*/  SHF.R.S32.HI R10, RZ, 0x2, R9.reuse ;  /* 0x00000002ff0a7819 */ /* 0x100fe40000011409 */
[----:B------:R-:W-:-:S02]  /*0c10*/  SHF.R.S32.HI R11, RZ, 0x1f, R9 ;  /* 0x0000001fff0b7819 */ /* 0x000fc40000011409 */
[----:B------:R-:W-:Y:S02]  /*0c20*/  LOP3.LUT R0, R5, 0xfffffc00, RZ, 0xc0, !PT ;  /* 0xfffffc0005007812 */ /* 0x000fe400078ec0ff */
[----:B------:R-:W-:Y:S02]  /*0c30*/  LEA.HI R11, R11, R10, RZ, 0x3 ;  /* 0x0000000a0b0b7211 */ /* 0x000fe400078f18ff */
[----:B------:R-:W-:Y:S01]  /*0c40*/  LOP3.LUT R4, R4, 0x1ffffffe, RZ, 0xc0, !PT ;  /* 0x1ffffffe04047812 */ /* 0x000fe200078ec0ff */
[----:B------:R-:W-:Y:S01]  /*0c50*/  IMAD R3, R3, 0x40, R0 ;  /* 0x0000004003037824 */ /* 0x000fe200078e0200 */
[----:B------:R-:W-:Y:S02]  /*0c60*/  LOP3.LUT R11, R11, 0xfffffff8, RZ, 0xc0, !PT ;  /* 0xfffffff80b0b7812 */ /* 0x000fe400078ec0ff */
[----:B------:R-:W-:Y:S01]  /*0c70*/  LEA.HI R5, R6, R6, RZ, 0x1 ;  /* 0x0000000606057211 */ /* 0x000fe200078f08ff */
[----:B------:R-:W-:Y:S01]  /*0c80*/  IMAD.IADD R4, R7, 0x1, -R4 ;  /* 0x0000000107047824 */ /* 0x000fe200078e0a04 */
[----:B------:R-:W-:Y:S01]  /*0c90*/  SHF.R.S32.HI R8, RZ, 0x5, R8 ;  /* 0x00000005ff087819 */ /* 0x000fe20000011408 */
[----:B------:R-:W-:Y:S01]  /*0ca0*/  IMAD.IADD R11, R10, 0x1, -R11 ;  /* 0x000000010a0b7824 */ /* 0x000fe200078e0a0b */
[----:B------:R-:W-:Y:S01]  /*0cb0*/  LOP3.LUT R0, R9, 0x7ffffffc, RZ, 0xc0, !PT ;  /* 0x7ffffffc09007812 */ /* 0x000fe200078ec0ff */
[----:B------:R-:W-:-:S02]  /*0cc0*/  IMAD R5, R5, -0x3, R2 ;  /* 0xfffffffd05057824 */ /* 0x000fc400078e0202 */
[----:B------:R-:W-:Y:S02]  /*0cd0*/  IMAD R8, R8, 0x10, R11 ;  /* 0x0000001008087824 */ /* 0x000fe400078e020b */
[----:B------:R-:W-:Y:S02]  /*0ce0*/  IMAD R157, R4, 0x8, R3 ;  /* 0x00000008049d7824 */ /* 0x000fe400078e0203 */
[----:B------:R-:W-:Y:S02]  /*0cf0*/  IMAD.IADD R17, R17, 0x1, -R0 ;  /* 0x0000000111117824 */ /* 0x000fe400078e0a00 */
[----:B------:R-:W-:-:S07]  /*0d00*/  IMAD R156, R5, 0x40, R8 ;  /* 0x00000040059c7824 */ /* 0x000fce00078e0208 */
.L_x_929:
[----:B------:R-:W-:Y:S01]  /*0d10*/  ULDC.64 UR4, c[0x0][0xa28] ;  /* 0x00028a0000047ab9 */ /* 0x000fe20000000a00 */
[----:B0-----:R-:W0:Y:S01]  /*0d20*/  LDC R19, c[0x0][0x288] ;  /* 0x0000a200ff137b82 */ /* 0x001e220000000800 */
[----:B------:R-:W-:Y:S01]  /*0d30*/  UISETP.NE.U32.AND UP0, UPT, UR4, URZ, UPT ;  /* 0x0000003f0400728c */ /* 0x000fe2000bf05070 */
[----:B------:R-:W-:-:S03]  /*0d40*/  IMAD.MOV.U32 R3, RZ, RZ, RZ ;  /* 0x000000ffff037224 */ /* 0x000fc600078e00ff */
[----:B------:R-:W-:-:S03]  /*0d50*/  UISETP.NE.AND.EX UP0, UPT, UR5, URZ, UPT, UP0 ;  /* 0x0000003f0500728c */ /* 0x000fc6000bf05300 */
[----:B------:R-:W-:Y:S01]  /*0d60*/  ULDC.64 UR4, c[0x0][0xa18] ;  /* 0x0002860000047ab9 */ /* 0x000fe20000000a00 */
[----:B-1--45:R-:W1:Y:S01]  /*0d70*/  LDC.64 R8, c[0x0][0x3f8] ;  /* 0x0000fe00ff087b82 */ /* 0x032e620000000a00 */
[----:B------:R-:W-:Y:S01]  /*0d80*/  UISETP.NE.U32.AND UP1, UPT, UR4, URZ, UPT ;  /* 0x0000003f0400728c */ /* 0x000fe2000bf25070 */
[----:B------:R-:W-:-:S03]  /*0d90*/  PLOP3.LUT P0, PT, PT, PT, UP0, 0x80, 0x0 ;  /* 0x000000000000781c */ /* 0x000fc60003f0f008 */
[----:B------:R-:W-:-:S03]  /*0da0*/  UISETP.NE.AND.EX UP1, UPT, UR5, URZ, UPT, UP1 ;  /* 0x0000003f0500728c */ /* 0x000fc6000bf25310 */
[----:B------:R-:W-:Y:S01]  /*0db0*/  @UP0 ULDC.64 UR4, c[0x0][0xa28] ;  /* 0x00028a0000040ab9 */ /* 0x000fe20000000a00 */
[----:B--2---:R-:W2:Y:S01]  /*0dc0*/  LDC R0, c[0x0][0x404] ;  /* 0x00010100ff007b82 */ /* 0x004ea20000000800 */
[----:B------:R-:W-:Y:S01]  /*0dd0*/  @UP0 UIMAD.WIDE UR4, UR47, 0x4, UR4 ;  /* 0x000000042f0408a5 */ /* 0x000fe2000f8e0204 */
[----:B------:R-:W-:-:S05]  /*0de0*/  PLOP3.LUT P2, PT, PT, PT, UP1, 0x80, 0x0 ;  /* 0x000000000000781c */ /* 0x000fca0003f4f018 */
[----:B------:R-:W-:Y:S01]  /*0df0*/  @UP1 ULDC.64 UR6, c[0x0][0xa18] ;  /* 0x0002860000061ab9 */ /* 0x000fe20000000a00 */
[----:B------:R-:W-:Y:S01]  /*0e00*/  IMAD.U32 R4, RZ, RZ, UR4 ;  /* 0x00000004ff047e24 */ /* 0x000fe2000f8e00ff */
[----:B---3--:R-:W3:Y:S01]  /*0e10*/  LDC R11, c[0x0][0x2e0] ;  /* 0x0000b800ff0b7b82 */ /* 0x008ee20000000800 */
[----:B------:R-:W-:Y:S01]  /*0e20*/  IMAD.U32 R5, RZ, RZ, UR5 ;  /* 0x00000005ff057e24 */ /* 0x000fe2000f8e00ff */
[----:B------:R-:W-:-:S04]  /*0e30*/  @UP1 UIMAD.WIDE UR4, UR47, 0x4, UR6 ;  /* 0x000000042f0418a5 */ /* 0x000fc8000f8e0206 */
[----:B------:R4:W5:Y:S02]  /*0e40*/  @P0 LDG.E R3, desc[UR48][R4.64] ;  /* 0x0000003004030981 */ /* 0x000964000c1e1900 */
[----:B------:R-:W-:Y:S02]  /*0e50*/  IMAD.U32 R6, RZ, RZ, UR4 ;  /* 0x00000004ff067e24 */ /* 0x000fe4000f8e00ff */
[----:B------:R-:W-:Y:S01]  /*0e60*/  IMAD.U32 R7, RZ, RZ, UR5 ;  /* 0x00000005ff077e24 */ /* 0x000fe2000f8e00ff */
[----:B------:R-:W-:-:S04]  /*0e70*/  ULDC.64 UR4, c[0x0][0xa20] ;  /* 0x0002880000047ab9 */ /* 0x000fc80000000a00 */
[----:B0-----:R4:W5:Y:S01]  /*0e80*/  @P2 LDG.E R19, desc[UR48][R6.64] ;  /* 0x0000003006132981 */ /* 0x001962000c1e1900 */
[----:B-1----:R-:W-:Y:S02]  /*0e90*/  ISETP.NE.U32.AND P0, PT, R8, RZ, PT ;  /* 0x000000ff0800720c */ /* 0x002fe40003f05070 */
[----:B------:R-:W-:Y:S02]  /*0ea0*/  ISETP.NE.U32.AND P1, PT, RZ, UR4, PT ;  /* 0x00000004ff007c0c */ /* 0x000fe4000bf25070 */
[----:B------:R-:W-:Y:S02]  /*0eb0*/  ISETP.NE.AND.EX P0, PT, R9, RZ, PT, P0 ;  /* 0x000000ff0900720c */ /* 0x000fe40003f05300 */
[----:B------:R-:W-:Y:S02]  /*0ec0*/  ISETP.NE.AND.EX P1, PT, RZ, UR5, PT, P1 ;  /* 0x00000005ff007c0c */ /* 0x000fe4000bf25310 */
[----:B--2---:R-:W-:Y:S01]  /*0ed0*/  SEL R0, R0, 0x1, P0 ;  /* 0x0000000100007807 */ /* 0x004fe20000000000 */
[----:B----4-:R-:W-:Y:S10]  /*0ee0*/  @P2 BRA `(.L_x_826) ;  /* 0x00000000002c2947 */ /* 0x010ff40003800000 */
        /* <DEDUP_REMOVED lines=8> */
[----:B-----5:R-:W2:Y:S04]  /*0f70*/  LDG.E R19, desc[UR48][R4.64] ;  /* 0x0000003004137981 */ /* 0x020ea8000c1e1900 */
[----:B------:R-:W2:Y:S02]  /*0f80*/  LDG.E R6, desc[UR48][R4.64+0x4] ;  /* 0x0000043004067981 */ /* 0x000ea4000c1e1900 */
[----:B--2---:R-:W-:-:S07]  /*0f90*/  IMAD.IADD R19, R6, 0x1, -R19 ;  /* 0x0000000106137824 */ /* 0x004fce00078e0a13 */
.L_x_826:
[----:B------:R-:W-:Y:S01]  /*0fa0*/  UMOV UR39, UR42 ;  /* 0x0000002a00277c82 */ /* 0x000fe20008000000 */
[----:B------:R-:W-:Y:S01]  /*0fb0*/  UMOV UR41, UR47 ;  /* 0x0000002f00297c82 */ /* 0x000fe20008000000 */
[----:B---3--:R-:W-:Y:S02]  /*0fc0*/  IMAD R18, R0, R11, RZ ;  /* 0x0000000b00127224 */ /* 0x008fe400078e02ff */
[----:B------:R-:W-:Y:S01]  /*0fd0*/  IMAD.MOV.U32 R23, RZ, RZ, R105 ;  /* 0x000000ffff177224 */ /* 0x000fe200078e0069 */
[----:B------:R-:W-:Y:S06]  /*0fe0*/  @!P1 BRA `(.L_x_827) ;  /* 0x0000000000189947 */ /* 0x000fec0003800000 */
[----:B------:R-:W-:Y:S02]  /*0ff0*/  ULDC.64 UR4, c[0x0][0xa20] ;  /* 0x0002880000047ab9 */ /* 0x000fe40000000a00 */
[----:B------:R-:W-:-:S06]  /*1000*/  UIMAD.WIDE UR4, UR47, 0x4, UR4 ;  /* 0x000000042f0478a5 */ /* 0x000fcc000f8e0204 */
[----:B------:R-:W-:Y:S02]  /*1010*/  IMAD.U32 R4, RZ, RZ, UR4 ;  /* 0x00000004ff047e24 */ /* 0x000fe4000f8e00ff */
[----:B------:R-:W-:-:S05]  /*1020*/  IMAD.U32 R5, RZ, RZ, UR5 ;  /* 0x00000005ff057e24 */ /* 0x000fca000f8e00ff */
[----:B------:R0:W5:Y:S01]  /*1030*/  LDG.E R18, desc[UR48][R4.64] ;  /* 0x0000003004127981 */ /* 0x000162000c1e1900 */
[----:B------:R-:W-:Y:S05]  /*1040*/  BRA `(.L_x_828) ;  /* 0x00000000002c7947 */ /* 0x000fea0003800000 */
.L_x_827:
        /* <DEDUP_REMOVED lines=9> */
[----:B------:R-:W2:Y:S02]  /*10e0*/  LDG.E R7, desc[UR48][R4.64+0x4] ;  /* 0x0000043004077981 */ /* 0x000ea4000c1e1900 */
[----:B--2---:R-:W-:-:S07]  /*10f0*/  IMAD.IADD R18, R7, 0x1, -R18 ;  /* 0x0000000107127824 */ /* 0x004fce00078e0a12 */
.L_x_828:
[----:B------:R-:W1:Y:S01]  /*1100*/  LDC.64 R6, c[0x0][0x9e0] ;  /* 0x00027800ff067b82 */ /* 0x000e620000000a00 */
[----:B------:R-:W-:Y:S01]  /*1110*/  ULDC UR4, c[0x0][0x428] ;  /* 0x00010a0000047ab9 */ /* 0x000fe20000000800 */
[----:B-----5:R-:W-:Y:S01]  /*1120*/  IMAD.IADD R18, R18, 0x1, -R3 ;  /* 0x0000000112127824 */ /* 0x020fe200078e0a03 */
[----:B------:R-:W-:-:S04]  /*1130*/  UISETP.NE.AND UP0, UPT, UR4, 0x1, UPT ;  /* 0x000000010400788c */ /* 0x000fc8000bf05270 */
[----:B------:R-:W-:-:S05]  /*1140*/  IADD3 R22, R18, 0xc0, -R19 ;  /* 0x000000c012167810 */ /* 0x000fca0007ffe813 */
[----:B------:R-:W-:Y:S02]  /*1150*/  IMAD R22, R105, 0xc0, R22 ;  /* 0x000000c069167824 */ /* 0x000fe400078e0216 */
[----:B------:R-:W-:Y:S01]  /*1160*/  @UP0 ULDC UR4, c[0x0][0x42c] ;  /* 0x00010b0000040ab9 */ /* 0x000fe20000000800 */
[----:B------:R-:W-:Y:S01]  /*1170*/  @UP0 ULDC UR6, c[0x0][0x430] ;  /* 0x00010c0000060ab9 */ /* 0x000fe20000000800 */
[----:B------:R-:W-:-:S04]  /*1180*/  UIMAD.WIDE.U32 UR4, UR42, UR4, URZ ;  /* 0x000000042a0472a5 */ /* 0x000fc8000f8e003f */
[----:B------:R-:W-:Y:S01]  /*1190*/  @UP0 USHF.R.U32.HI UR42, URZ, UR6, UR5 ;  /* 0x000000063f2a0299 */ /* 0x000fe20008011605 */
[----:B-1----:R-:W-:Y:S01]  /*11a0*/  ISETP.GE.AND P1, PT, R7, 0x1, PT ;  /* 0x000000010700780c */ /* 0x002fe20003f26270 */
[----:B------:R-:W-:-:S12]  /*11b0*/  IMAD.IADD R0, R22, 0x1, R6 ;  /* 0x0000000116007824 */ /* 0x000fd800078e0206 */
[----:B------:R-:W-:Y:S05]  /*11c0*/  @!P1 BRA `(.L_x_829) ;  /* 0x0000000000409947 */ /* 0x000fea0003800000 */
[C---:B------:R-:W-:Y:S01]  /*11d0*/  ISETP.GT.AND P0, PT, R22.reuse, RZ, PT ;  /* 0x000000ff1600720c */ /* 0x040fe20003f04270 */
[----:B------:R-:W-:-:S12]  /*11e0*/  VIADD R3, R22, 0xffffffff ;  /* 0xffffffff16037836 */ /* 0x000fd80000000000 */
[----:B------:R-:W-:Y:S05]  /*11f0*/  @P0 BRA `(.L_x_830) ;  /* 0x00000000001c0947 */ /* 0x000fea0003800000 */
[----:B------:R-:W-:Y:S01]  /*1200*/  ISETP.NE.AND P0, PT, R7, 0x1, PT ;  /* 0x000000010700780c */ /* 0x000fe20003f05270 */
[----:B------:R-:W-:-:S12]  /*1210*/  IMAD.MOV R3, RZ, RZ, -R22 ;  /* 0x000000ffff037224 */ /* 0x000fd800078e0a16 */
[----:B0-----:R-:W0:Y:S02]  /*1220*/  @P0 LDC.64 R4, c[0x0][0x9e8] ;  /* 0x00027a00ff040b82 */ /* 0x001e240000000a00 */
[----:B0-----:R-:W-:-:S05]  /*1230*/  @P0 IMAD.HI.U32 R4, R3, R4, RZ ;  /* 0x0000000403040227 */ /* 0x001fca00078e00ff */
[----:B------:R-:W-:-:S04]  /*1240*/  @P0 SHF.R.U32.HI R3, RZ, R5, R4 ;  /* 0x00000005ff030219 */ /* 0x000fc80000011604 */
[----:B------:R-:W-:Y:S01]  /*1250*/  LOP3.LUT R3, RZ, R3, RZ, 0x33, !PT ;  /* 0x00000003ff037212 */ /* 0x000fe200078e33ff */
[----:B------:R-:W-:Y:S06]  /*1260*/  BRA `(.L_x_831) ;  /* 0x0000000000107947 */ /* 0x000fec0003800000 */
.L_x_830:
[----:B------:R-:W-:-:S13]  /*1270*/  ISETP.NE.AND P0, PT, R7, 0x1, PT ;  /* 0x000000010700780c */ /* 0x000fda0003f05270 */
[----:B0-----:R-:W0:Y:S02]  /*1280*/  @P0 LDC.64 R4, c[0x0][0x9e8] ;  /* 0x00027a00ff040b82 */ /* 0x001e240000000a00 */
[----:B0-----:R-:W-:-:S05]  /*1290*/  @P0 IMAD.HI.U32 R4, R3, R4, RZ ;  /* 0x0000000403040227 */ /* 0x001fca00078e00ff */
[----:B------:R-:W-:-:S07]  /*12a0*/  @P0 SHF.R.U32.HI R3, RZ, R5, R4 ;  /* 0x00000005ff030219 */ /* 0x000fce0000011604 */
.L_x_831:
[----:B------:R-:W-:-:S05]  /*12b0*/  IMAD R3, R3, R7, R7 ;  /* 0x0000000703037224 */ /* 0x000fca00078e0207 */
[----:B------:R-:W-:-:S07]  /*12c0*/  VIMNMX R0, R0, R3, PT ;  /* 0x0000000300007248 */ /* 0x000fce0003fe0100 */
.L_x_829:
[----:B0-----:R-:W-:Y:S01]  /*12d0*/  IMAD.IADD R4, R18, 0x1, -R19 ;  /* 0x0000000112047824 */ /* 0x001fe200078e0a13 */
[----:B------:R-:W-:Y:S01]  /*12e0*/  ULDC UR4, c[0x0][0x9dc] ;  /* 0x0002770000047ab9 */ /* 0x000fe20000000800 */
[----:B------:R-:W-:Y:S02]  /*12f0*/  VIADD R3, R0, 0x9f ;  /* 0x0000009f00037836 */ /* 0x000fe40000000000 */
[----:B------:R-:W-:Y:S02]  /*1300*/  VIADD R0, R18, 0x9f ;  /* 0x0000009f12007836 */ /* 0x000fe40000000000 */
[----:B------:R-:W-:Y:S02]  /*1310*/  IMAD R107, R105, 0xc0, R4 ;  /* 0x000000c0696b7824 */ /* 0x000fe400078e0204 */
[----:B------:R-:W-:-:S04]  /*1320*/  IMAD.HI R4, R3, 0x66666667, RZ ;  /* 0x6666666703047827 */ /* 0x000fc800078e02ff */
[----:B------:R-:W-:Y:S01]  /*1330*/  IMAD.HI R0, R0, 0x66666667, RZ ;  /* 0x6666666700007827 */ /* 0x000fe200078e02ff */
[----:B------:R-:W-:-:S03]  /*1340*/  SHF.R.U32.HI R5, RZ, 0x1f, R4 ;  /* 0x0000001fff057819 */ /* 0x000fc60000011604 */
[----:B------:R-:W-:Y:S01]  /*1350*/  VIADD R6, R107, -UR4 ;  /* 0x800000046b067c36 */ /* 0x000fe20008000000 */
[----:B------:R-:W-:Y:S02]  /*1360*/  SHF.R.U32.HI R3, RZ, 0x1f, R0 ;  /* 0x0000001fff037819 */ /* 0x000fe40000011600 */
[----:B------:R-:W-:Y:S02]  /*1370*/  LEA.HI.SX32 R104, R4, R5, 0x1a ;  /* 0x0000000504687211 */ /* 0x000fe400078fd2ff */
[----:B------:R-:W-:Y:S02]  /*1380*/  LEA.HI.SX32 R3, R0, R3, 0x1a ;  /* 0x0000000300037211 */ /* 0x000fe400078fd2ff */
[----:B------:R-:W-:Y:S02]  /*1390*/  R2UR UR4, R6 ;  /* 0x00000000060472ca */ /* 0x000fe400000e0000 */
[----:B------:R-:W-:Y:S01]  /*13a0*/  VIMNMX R104, R3, R104, PT ;  /* 0x0000006803687248 */ /* 0x000fe20003fe0100 */
[----:B------:R-:W-:-:S12]  /*13b0*/  @!P1 BRA `(.L_x_832) ;  /* 0x0000000000489947 */ /* 0x000fd80003800000 */
[----:B------:R-:W-:-:S13]  /*13c0*/  ISETP.GT.AND P0, PT, R107, -0x1, PT ;  /* 0xffffffff6b00780c */ /* 0x000fda0003f04270 */
[----:B------:R-:W-:Y:S05]  /*13d0*/  @P0 BRA `(.L_x_833) ;  /* 0x00000000001c0947 */ /* 0x000fea0003800000 */
[----:B------:R-:W-:Y:S02]  /*13e0*/  ISETP.NE.AND P0, PT, R7, 0x1, PT ;  /* 0x000000010700780c */ /* 0x000fe40003f05270 */
[----:B------:R-:W-:-:S11]  /*13f0*/  LOP3.LUT R3, RZ, R107, RZ, 0x33, !PT ;  /* 0x0000006bff037212 */ /* 0x000fd600078e33ff */
[----:B------:R-:W0:Y:S02]  /*1400*/  @P0 LDC.64 R4, c[0x0][0x9e8] ;  /* 0x00027a00ff040b82 */ /* 0x000e240000000a00 */
[----:B0-----:R-:W-:-:S05]  /*1410*/  @P0 IMAD.HI.U32 R0, R3, R4, RZ ;  /* 0x0000000403000227 */ /* 0x001fca00078e00ff */
[----:B------:R-:W-:-:S04]  /*1420*/  @P0 SHF.R.U32.HI R3, RZ, R5, R0 ;  /* 0x00000005ff030219 */ /* 0x000fc80000011600 */
[----:B------:R-:W-:Y:S01]  /*1430*/  LOP3.LUT R0, RZ, R3, RZ, 0x33, !PT ;  /* 0x00000003ff007212 */ /* 0x000fe200078e33ff */
[----:B------:R-:W-:Y:S06]  /*1440*/  BRA `(.L_x_834) ;  /* 0x0000000000147947 */ /* 0x000fec0003800000 */
.L_x_833:
[----:B------:R-:W-:Y:S01]  /*1450*/  ISETP.NE.AND P0, PT, R7, 0x1, PT ;  /* 0x000000010700780c */ /* 0x000fe20003f05270 */
[----:B------:R-:W-:-:S12]  /*1460*/  IMAD.MOV.U32 R0, RZ, RZ, R107 ;  /* 0x000000ffff007224 */ /* 0x000fd800078e006b */
[----:B------:R-:W0:Y:S02]  /*1470*/  @P0 LDC.64 R4, c[0x0][0x9e8] ;  /* 0x00027a00ff040b82 */ /* 0x000e240000000a00 */
[----:B0-----:R-:W-:-:S05]  /*1480*/  @P0 IMAD.HI.U32 R4, R107, R4, RZ ;  /* 0x000000046b040227 */ /* 0x001fca00078e00ff */
[----:B------:R-:W-:-:S07]  /*1490*/  @P0 SHF.R.U32.HI R0, RZ, R5, R4 ;  /* 0x00000005ff000219 */ /* 0x000fce0000011604 */
.L_x_834:
[----:B------:R-:W-:-:S05]  /*14a0*/  IMAD R0, R0, R7, RZ ;  /* 0x0000000700007224 */ /* 0x000fca00078e02ff */
[----:B------:R-:W-:-:S13]  /*14b0*/  R2UR UR5, R0 ;  /* 0x00000000000572ca */ /* 0x000fda00000e0000 */
[----:B------:R-:W-:-:S04]  /*14c0*/  UISETP.LT.AND UP0, UPT, UR4, UR5, UPT ;  /* 0x000000050400728c */ /* 0x000fc8000bf01270 */
[----:B------:R-:W-:-:S12]  /*14d0*/  USEL UR4, UR4, UR5, !UP0 ;  /* 0x0000000504047287 */ /* 0x000fd8000c000000 */
.L_x_832:
        /* <DEDUP_REMOVED lines=9> */
[----:B------:R-:W-:Y:S01]  /*1570*/  CS2R R14, SRZ ;  /* 0x00000000000e7805 */ /* 0x000fe2000001ff00 */
[----:B------:R-:W-:Y:S01]  /*1580*/  IMAD.MOV.U32 R11, RZ, RZ, RZ ;  /* 0x000000ffff0b7224 */ /* 0x000fe200078e00ff */
[----:B------:R-:W-:Y:S01]  /*1590*/  CS2R R46, SRZ ;  /* 0x00000000002e7805 */ /* 0x000fe2000001ff00 */
[----:B------:R-:W-:Y:S01]  /*15a0*/  UISETP.LT.AND UP0, UPT, URZ, UR4, UPT ;  /* 0x000000043f00728c */ /* 0x000fe2000bf01270 */
[----:B------:R-:W-:-:S02]  /*15b0*/  CS2R R20, SRZ ;  /* 0x0000000000147805 */ /* 0x000fc4000001ff00 */
[----:B------:R-:W-:Y:S02]  /*15c0*/  CS2R R44, SRZ ;  /* 0x00000000002c7805 */ /* 0x000fe4000001ff00 */
[----:B------:R-:W-:Y:S01]  /*15d0*/  CS2R R24, SRZ ;  /* 0x0000000000187805 */ /* 0x000fe2000001ff00 */
[----:B------:R-:W-:Y:S01]  /*15e0*/  USEL UR43, URZ, UR4, !UP0 ;  /* 0x000000043f2b7287 */ /* 0x000fe2000c000000 */
[----:B------:R-:W-:Y:S01]  /*15f0*/  CS2R R38, SRZ ;  /* 0x0000000000267805 */ /* 0x000fe2000001ff00 */
[----:B------:R-:W-:Y:S01]  /*1600*/  IMAD.MOV.U32 R26, RZ, RZ, RZ ;  /* 0x000000ffff1a7224 */ /* 0x000fe200078e00ff */
[----:B------:R-:W-:Y:S02]  /*1610*/  CS2R R36, SRZ ;  /* 0x0000000000247805 */ /* 0x000fe4000001ff00 */
[----:B------:R-:W-:Y:S02]  /*1620*/  CS2R R28, SRZ ;  /* 0x00000000001c7805 */ /* 0x000fe4000001ff00 */
[----:B------:R-:W-:-:S02]  /*1630*/  CS2R R30, SRZ ;  /* 0x00000000001e7805 */ /* 0x000fc4000001ff00 */
[----:B------:R-:W-:Y:S02]  /*1640*/  ISETP.GT.AND P1, PT, R104, UR43, PT ;  /* 0x0000002b68007c0c */ /* 0x000fe4000bf24270 */
[----:B------:R-:W-:Y:S02]  /*1650*/  CS2R R32, SRZ ;  /* 0x0000000000207805 */ /* 0x000fe4000001ff00 */
[----:B------:R-:W-:Y:S02]  /*1660*/  CS2R R56, SRZ ;  /* 0x0000000000387805 */ /* 0x000fe4000001ff00 */
[----:B------:R-:W-:-:S07]  /*1670*/  CS2R R58, SRZ ;  /* 0x00000000003a7805 */ /* 0x000fce000001ff00 */
[----:B------:R-:W-:Y:S05]  /*1680*/  @!P1 BRA `(.L_x_835) ;  /* 0x0000011400509947 */ /* 0x000fea0003800000 */
[----:B------:R-:W0:Y:S01]  /*1690*/  S2R R4, SR_TID.X ;  /* 0x0000000000047919 */ /* 0x000e220000002100 */
[----:B------:R-:W1:Y:S01]  /*16a0*/  S2UR UR44, SR_CgaCtaId ;  /* 0x00000000002c79c3 */ /* 0x000e620000008800 */
[----:B------:R-:W-:Y:S02]  /*16b0*/  UMOV UR45, 0x400 ;  /* 0x00000400002d7882 */ /* 0x000fe40000000000 */
[----:B-1----:R-:W-:Y:S01]  /*16c0*/  ULEA UR45, UR44, UR45, 0x18 ;  /* 0x0000002d2c2d7291 */ /* 0x002fe2000f8ec03f */
[----:B0-----:R-:W-:-:S05]  /*16d0*/  VIADD R0, R4, 0xffffff80 ;  /* 0xffffff8004007836 */ /* 0x001fca0000000000 */
[----:B------:R-:W-:-:S04]  /*16e0*/  SHF.R.S32.HI R3, RZ, 0x1f, R0 ;  /* 0x0000001fff037819 */ /* 0x000fc80000011400 */
[----:B------:R-:W-:-:S04]  /*16f0*/  LEA.HI R3, R3, R0, RZ, 0x7 ;  /* 0x0000000003037211 */ /* 0x000fc800078f38ff */
[----:B------:R-:W-:-:S06]  /*1700*/  SHF.R.S32.HI R3, RZ, 0x7, R3 ;  /* 0x00000007ff037819 */ /* 0x000fcc0000011403 */
[----:B------:R-:W0:Y:S02]  /*1710*/  SHFL.IDX PT, R3, R3, RZ, 0x1f ;  /* 0x00001fff03037589 */ /* 0x000e2400000e0000 */
[----:B0-----:R-:W-:-:S13]  /*1720*/  R2UR UR6, R3 ;  /* 0x00000000030672ca */ /* 0x001fda00000e0000 */
        /* <DEDUP_REMOVED lines=26> */
.L_x_836:
        /* <DEDUP_REMOVED lines=52> */
[----:B------:R-:W0:Y:S01]  /*1c10*/  SYNCS.PHASECHK.TRANS64.TRYWAIT P1, [UR45+0x13200], R8 ;  /* 0x01320008ff0075a7 */ /* 0x000e22000802016d */
[----:B--2---:R-:W-:-:S04]  /*1c20*/  FMUL.FTZ R0, R3, R0 ;  /* 0x0000000003007220 */ /* 0x004fc80000410000 */
[----:B------:R-:W-:Y:S01]  /*1c30*/  FMUL.FTZ R0, R0, UR4 ;  /* 0x0000000400007c20 */ /* 0x000fe20008410000 */
[----:B0-----:R-:W-:Y:S06]  /*1c40*/  @!P1 BRA `(.L_x_837) ;  /* 0x0000017000e09947 */ /* 0x001fec0003800000 */
.L_x_1022:
[----:B------:R-:W-:Y:S05]  /*1c50*/  @!P0 BRA `(.L_x_838) ;  /* 0x0000000000048947 */ /* 0x000fea0003800000 */
[----:B------:R-:W-:Y:S01]  /*1c60*/  BPT.TRAP 0x1 ;  /* 0x000000040000795c */ /* 0x000fe20000300000 */
.L_x_838:
[----:B------:R-:W-:Y:S02]  /*1c70*/  IMAD.U32 R6, RZ, RZ, UR38 ;  /* 0x00000026ff067e24 */ /* 0x000fe4000f8e00ff */
[----:B0-----:R-:W-:-:S03]  /*1c80*/  IMAD.U32 R3, RZ, RZ, UR37 ;  /* 0x00000025ff037e24 */ /* 0x001fc6000f8e00ff */
[----:B------:R-:W-:Y:S02]  /*1c90*/  LEA R6, R6, UR45, 0x3 ;  /* 0x0000002d06067c11 */ /* 0x000fe4000f8e18ff */
[----:B------:R-:W-:-:S04]  /*1ca0*/  SHF.L.U32 R3, R3, 0x1f, RZ ;  /* 0x0000001f03037819 */ /* 0x000fc800000006ff */
[----:B------:R0:W1:Y:S01]  /*1cb0*/  SYNCS.PHASECHK.TRANS64.TRYWAIT P1, [R6+URZ+0x13230], R3 ;  /* 0x01323003060075a7 */ /* 0x000062000802017f */
[----:B------:R-:W-:Y:S05]  /*1cc0*/  @!P0 BRA `(.L_x_839) ;  /* 0x0000000000048947 */ /* 0x000fea0003800000 */
[----:B------:R-:W-:Y:S01]  /*1cd0*/  BPT.TRAP 0x1 ;  /* 0x000000040000795c */ /* 0x000fe20000300000 */
.L_x_839:
[----:B-1----:R-:W-:Y:S05]  /*1ce0*/  @P1 BRA `(.L_x_840) ;  /* 0x0000000000081947 */ /* 0x002fea0003800000 */
[----:B------:R-:W1:Y:S02]  /*1cf0*/  SYNCS.PHASECHK.TRANS64.TRYWAIT P1, [R6+URZ+0x13230], R3 ;  /* 0x01323003060075a7 */ /* 0x000e64000802017f */
[----:B-1----:R-:W-:Y:S05]  /*1d00*/  @!P1 BRA `(.L_x_841) ;  /* 0x0000017000c89947 */ /* 0x002fea0003800000 */
.L_x_840:
[----:B------:R-:W2:Y:S01]  /*1d10*/  S2R R4, SR_TID.X ;  /* 0x0000000000047919 */ /* 0x000ea20000002100 */
[----:B------:R-:W-:Y:S01]  /*1d20*/  UIADD3 UR4, UR45, 0xe000, URZ ;  /* 0x0000e0002d047890 */ /* 0x000fe2000fffe03f */
[----:B------:R-:W-:-:S03]  /*1d30*/  LOP3.LUT R2, R2, 0xfffffff7, RZ, 0xc0, !PT ;  /* 0xfffffff702027812 */ /* 0x000fc600078ec0ff */
[----:B------:R-:W-:-:S04]  /*1d40*/  USHF.R.U32.HI UR4, URZ, 0x4, UR4 ;  /* 0x000000043f047899 */ /* 0x000fc80008011604 */
[----:B------:R-:W-:-:S06]  /*1d50*/  ULOP3.LUT UR4, UR4, 0x3fff, URZ, 0xc0, !UPT ;  /* 0x00003fff04047892 */ /* 0x000fcc000f8ec03f */
[----:B------:R-:W-:Y:S01]  /*1d60*/  IMAD.U32 R8, RZ, RZ, UR4 ;  /* 0x00000004ff087e24 */ /* 0x000fe2000f8e00ff */
[----:B------:R-:W-:Y:S05]  /*1d70*/  WARPSYNC.ALL ;  /* 0x0000000000007948 */ /* 0x000fea0003800000 */
[----:B------:R-:W-:Y:S02]  /*1d80*/  LOP3.LUT R8, R8, 0x10000, RZ, 0xfc, !PT ;  /* 0x0001000008087812 */ /* 0x000fe400078efcff */
[----:B--2---:R-:W-:-:S13]  /*1d90*/  LOP3.LUT P1, RZ, R4, 0x7f, RZ, 0xc0, !PT ;  /* 0x0000007f04ff7812 */ /* 0x004fda000782c0ff */
[----:B------:R-:W-:Y:S02]  /*1da0*/  @P1 LOP3.LUT R2, R2, 0x8, RZ, 0xfc, !PT ;  /* 0x0000000802021812 */ /* 0x000fe400078efcff */
[----:B------:R-:W-:Y:S01]  /*1db0*/  R2UR UR12, R8 ;  /* 0x00000000080c72ca */ /* 0x000fe200000e0000 */
[----:B------:R-:W-:Y:S01]  /*1dc0*/  ULOP3.LUT UR8, UR50, 0x10000, URZ, 0xfc, !UPT ;  /* 0x0001000032087892 */ /* 0x000fe2000f8efc3f */
[----:B------:R-:W-:Y:S01]  /*1dd0*/  WARPGROUP.ARRIVE ;  /* 0x00000000000079c5 */ /* 0x000fe20000000000 */
[----:B------:R-:W-:Y:S01]  /*1de0*/  UMOV UR9, 0x80000020 ;  /* 0x8000002000097882 */ /* 0x000fe20000000000 */
[----:B------:R-:W-:Y:S01]  /*1df0*/  UMOV UR11, 0x80000020 ;  /* 0x80000020000b7882 */ /* 0x000fe20000000000 */
[----:B------:R-:W-:Y:S01]  /*1e00*/  UIADD3 UR7, UR8, 0x2, URZ ;  /* 0x0000000208077890 */ /* 0x000fe2000fffe03f */
[----:B01----:R-:W-:Y:S01]  /*1e10*/  @!P1 VIADD R6, R6, 0x13240 ;  /* 0x0001324006069836 */ /* 0x003fe20000000000 */
[----:B------:R-:W-:Y:S02]  /*1e20*/  ULDC UR20, c[0x0][0x9dc] ;  /* 0x0002770000147ab9 */ /* 0x000fe40000000800 */
[----:B------:R-:W-:-:S02]  /*1e30*/  ULOP3.LUT UR20, URZ, UR20, URZ, 0x33, !UPT ;  /* 0x000000143f147292 */ /* 0x000fc4000f8e333f */
[----:B------:R-:W-:Y:S02]  /*1e40*/  @!P1 PRMT R6, RZ, 0x654, R6 ;  /* 0x00000654ff069816 */ /* 0x000fe40000000006 */
        /* <DEDUP_REMOVED lines=57> */
[----:B------:R-:W0:Y:S08]  /*21e0*/  MUFU.TANH R4, R4 ;  /* 0x0000000400047308 */ /* 0x000e300000002400 */
[----:B------:R-:W1:Y:S08]  /*21f0*/  MUFU.TANH R7, R7 ;  /* 0x0000000700077308 */ /* 0x000e700000002400 */
[----:B------:R-:W2:Y:S08]  /*2200*/  MUFU.TANH R3, R3 ;  /* 0x0000000300037308 */ /* 0x000eb00000002400 */
[----:B------:R-:W3:Y:S08]  /*2210*/  MUFU.TANH R5, R5 ;  /* 0x0000000500057308 */ /* 0x000ef00000002400 */
[----:B------:R-:W4:Y:S08]  /*2220*/  MUFU.TANH R89, R89 ;  /* 0x0000005900597308 */ /* 0x000f300000002400 */
[----:B------:R-:W0:Y:S01]  /*2230*/  MUFU.TANH R88, R88 ;  /* 0x0000005800587308 */ /* 0x000e220000002400 */
        /* <DEDUP_REMOVED lines=22> */
[----:B------:R-:W0:Y:S08]  /*23a0*/  MUFU.TANH R10, R10 ;  /* 0x0000000a000a7308 */ /* 0x000e300000002400 */
[----:B------:R-:W0:Y:S08]  /*23b0*/  MUFU.TANH R91, R91 ;  /* 0x0000005b005b7308 */ /* 0x000e300000002400 */
[----:B------:R-:W0:Y:S08]  /*23c0*/  MUFU.TANH R90, R90 ;  /* 0x0000005a005a7308 */ /* 0x000e300000002400 */
[----:B------:R-:W0:Y:S08]  /*23d0*/  MUFU.TANH R11, R11 ;  /* 0x0000000b000b7308 */ /* 0x000e300000002400 */
        /* <DEDUP_REMOVED lines=56> */
[C---:B------:R-:W-:Y:S01]  /*2760*/  FMUL.FTZ R53, R0.reuse, R27 ;  /* 0x0000001b00357220 */ /* 0x040fe20000410000 */
[----:B------:R-:W-:Y:S02]  /*2770*/  IMAD.MOV.U32 R27, RZ, RZ, -0xa0 ;  /* 0xffffff60ff1b7424 */ /* 0x000fe400078e00ff */
[C---:B------:R-:W-:Y:S01]  /*2780*/  FMUL.FTZ R54, R0.reuse, R30 ;  /* 0x0000001e00367220 */ /* 0x040fe20000410000 */
[C---:B------:R-:W-:Y:S01]  /*2790*/  FMUL.FTZ R108, R0.reuse, R24 ;  /* 0x00000018006c7220 */ /* 0x040fe20000410000 */
[----:B------:R-:W-:Y:S01]  /*27a0*/  FMUL.FTZ R109, R0, R25 ;  /* 0x00000019006d7220 */ /* 0x000fe20000410000 */
[----:B------:R-:W-:Y:S02]  /*27b0*/  IMAD R116, R104, R27, 0xa0 ;  /* 0x000000a068747424 */ /* 0x000fe400078e021b */
[C---:B------:R-:W-:Y:S01]  /*27c0*/  FMUL.FTZ R52, R0.reuse, R26 ;  /* 0x0000001a00347220 */ /* 0x040fe20000410000 */
[C---:B------:R-:W-:Y:S01]  /*27d0*/  FMUL.FTZ R110, R0.reuse, R28 ;  /* 0x0000001c006e7220 */ /* 0x040fe20000410000 */
[----:B------:R-:W-:Y:S01]  /*27e0*/  FMUL.FTZ R29, R0, R29 ;  /* 0x0000001d001d7220 */ /* 0x000fe20000410000 */
[----:B------:R-:W-:-:S02]  /*27f0*/  IMAD.IADD R30, R18, 0x1, R116 ;  /* 0x00000001121e7824 */ /* 0x000fc400078e0274 */
        /* <DEDUP_REMOVED lines=9> */
[----:B------:R5:W-:Y:S01]  /*2890*/  @!P1 SYNCS.ARRIVE.TRANS64.RED.A1T0 RZ, [R6+URZ], RZ ;  /* 0x000000ff06ff99a7 */ /* 0x000be2000810043f */
[----:B------:R-:W-:Y:S01]  /*28a0*/  PLOP3.LUT P1, PT, PT, PT, UP0, 0x40, 0x0 ;  /* 0x000000000000781c */ /* 0x000fe20003f2e808 */
[----:B------:R-:W0:Y:S01]  /*28b0*/  MUFU.TANH R79, R79 ;  /* 0x0000004f004f7308 */ /* 0x000e220000002400 */
[----:B------:R-:W-:-:S02]  /*28c0*/  IMAD R117, R17, -0x2, R30 ;  /* 0xfffffffe11757824 */ /* 0x000fc400078e021e */
[----:B------:R-:W-:Y:S01]  /*28d0*/  IMAD R121, R17, -0x2, R116 ;  /* 0xfffffffe11797824 */ /* 0x000fe200078e0274 */
[----:B-----5:R-:W-:-:S04]  /*28e0*/  IADD3 R6, -R19, 0x1, R30 ;  /* 0x0000000113067810 */ /* 0x020fc80007ffe11e */
[----:B------:R-:W0:Y:S01]  /*28f0*/  MUFU.TANH R78, R78 ;  /* 0x0000004e004e7308 */ /* 0x000e220000002400 */
[----:B------:R-:W-:Y:S02]  /*2900*/  IMAD R31, R17, -0x2, R6 ;  /* 0xfffffffe111f7824 */ /* 0x000fe400078e0206 */
[----:B------:R-:W-:Y:S02]  /*2910*/  IMAD R6, R105, 0xc0, R156 ;  /* 0x000000c069067824 */ /* 0x000fe400078e029c */
[----:B------:R-:W-:-:S03]  /*2920*/  VIADD R118, R31, UR6 ;  /* 0x000000061f767c36 */ /* 0x000fc60008000000 */
[----:B------:R-:W0:Y:S01]  /*2930*/  MUFU.TANH R73, R73 ;  /* 0x0000004900497308 */ /* 0x000e220000002400 */
[----:B------:R-:W-:Y:S01]  /*2940*/  VIADD R119, R31, UR20 ;  /* 0x000000141f777c36 */ /* 0x000fe20008000000 */
[----:B------:R-:W-:-:S03]  /*2950*/  VIADDMNMX R105, R6, R118, R117, PT ;  /* 0x0000007606697246 */ /* 0x000fc60003800175 */
[----:B------:R-:W-:-:S03]  /*2960*/  IMAD.IADD R114, R119, 0x1, R6 ;  /* 0x0000000177727824 */ /* 0x000fc600078e0206 */
[----:B------:R-:W0:Y:S08]  /*2970*/  MUFU.TANH R74, R74 ;  /* 0x0000004a004a7308 */ /* 0x000e300000002400 */
        /* <DEDUP_REMOVED lines=49> */
[----:B------:R0:W0:Y:S08]  /*2c90*/  MUFU.TANH R115, R37 ;  /* 0x0000002500737308 */ /* 0x0000300000002400 */
[----:B------:R-:W0:Y:S08]  /*2ca0*/  MUFU.TANH R27, R27 ;  /* 0x0000001b001b7308 */ /* 0x000e300000002400 */
[----:B------:R-:W0:Y:S01]  /*2cb0*/  MUFU.TANH R28, R28 ;  /* 0x0000001c001c7308 */ /* 0x000e220000002400 */
[----:B-1234-:R-:W-:Y:S05]  /*2cc0*/  @P1 BRA `(.L_x_842) ;  /* 0x0000000000541947 */ /* 0x01efea0003800000 */
[----:B------:R-:W-:Y:S01]  /*2cd0*/  IADD3 R30, -R19, R18, R6 ;  /* 0x00000012131e7210 */ /* 0x000fe20007ffe106 */
[----:B------:R-:W-:Y:S03]  /*2ce0*/  BSSY B0, `(.L_x_843) ;  /* 0x0000010000007945 */ /* 0x000fe60003800000 */
        /* <DEDUP_REMOVED lines=10> */
.L_x_844:
[----:B------:R-:W-:-:S06]  /*2d90*/  UISETP.NE.AND UP1, UPT, UR7, 0x1, UPT ;  /* 0x000000010700788c */ /* 0x000fcc000bf25270 */
[----:B------:R-:W-:-:S05]  /*2da0*/  PLOP3.LUT P1, PT, PT, PT, UP1, 0x80, 0x0 ;  /* 0x000000000000781c */ /* 0x000fca0003f2f018 */
[----:B------:R-:W-:-:S08]  /*2db0*/  @UP1 ULDC.64 UR10, c[0x0][0x9e8] ;  /* 0x00027a00000a1ab9 */ /* 0x000fd00000000a00 */
[----:B------:R-:W-:-:S05]  /*2dc0*/  @P1 IMAD.HI.U32 R31, R30, UR10, RZ ;  /* 0x0000000a1e1f1c27 */ /* 0x000fca000f8e00ff */
[----:B------:R-:W-:-:S07]  /*2dd0*/  @P1 SHF.R.U32.HI R30, RZ, UR11, R31 ;  /* 0x0000000bff1e1c19 */ /* 0x000fce000801161f */
.L_x_845:
[----:B------:R-:W-:Y:S05]  /*2de0*/  BSYNC B0 ;  /* 0x0000000000007941 */ /* 0x000fea0003800000 */
.L_x_843:
[----:B------:R-:W-:-:S05]  /*2df0*/  IMAD R30, R30, UR7, R121 ;  /* 0x000000071e1e7c24 */ /* 0x000fca000f8e0279 */
[----:B------:R-:W-:Y:S02]  /*2e00*/  VIMNMX R114, R114, R30, !PT ;  /* 0x0000001e72727248 */ /* 0x000fe40007fe0100 */
[----:B------:R-:W-:-:S07]  /*2e10*/  VIADDMNMX R105, R30, UR7, R105, PT ;  /* 0x000000071e697c46 */ /* 0x000fce000b800169 */
.L_x_842:
[C---:B------:R-:W-:Y:S02]  /*2e20*/  ISETP.GE.AND P5, PT, R116.reuse, 0x9, PT ;  /* 0x000000097400780c */ /* 0x040fe40003fa6270 */
[C---:B------:R-:W-:Y:S02]  /*2e30*/  ISETP.GE.AND P1, PT, R116.reuse, 0x2, PT ;  /* 0x000000027400780c */ /* 0x040fe40003f26270 */
[----:B------:R-:W-:Y:S02]  /*2e40*/  ISETP.GE.AND P4, PT, R116, 0xa, PT ;  /* 0x0000000a7400780c */ /* 0x000fe40003f86270 */
[----:B------:R-:W-:Y:S02]  /*2e50*/  ISETP.GT.AND P2, PT, R114, 0x1, !P1 ;  /* 0x000000017200780c */ /* 0x000fe40004f44270 */
[----:B------:R-:W-:Y:S02]  /*2e60*/  LOP3.LUT R16, R16, 0xfffffffd, RZ, 0xc0, !PT ;  /* 0xfffffffd10107812 */ /* 0x000fe400078ec0ff */
[----:B------:R-:W-:-:S02]  /*2e70*/  ISETP.LT.OR P3, PT, R105, 0x2, P2 ;  /* 0x000000026900780c */ /* 0x000fc40001761670 */
[----:B------:R-:W-:Y:S02]  /*2e80*/  ISETP.GT.AND P2, PT, R114, 0x8, !P5 ;  /* 0x000000087200780c */ /* 0x000fe40006f44270 */
[----:B------:R-:W-:Y:S02]  /*2e90*/  @P5 LOP3.LUT R16, R16, 0x2, RZ, 0xfc, !PT ;  /* 0x0000000210105812 */ /* 0x000fe400078efcff */
[----:B------:R-:W-:Y:S01]  /*2ea0*/  FSEL R55, R7, -INF , !P3 ;  /* 0xff80000007377808 */ /* 0x000fe20005800000 */
[----:B------:R-:W-:Y:S01]  /*2eb0*/  VIADD R7, R6, 0x8 ;  /* 0x0000000806077836 */ /* 0x000fe20000000000 */
        /* <DEDUP_REMOVED lines=8> */
[----:B0-----:R-:W-:-:S02]  /*2f40*/  FSEL R88, R88, -INF , !P3 ;  /* 0xff80000058587808 */ /* 0x001fc40005800000 */
        /* <DEDUP_REMOVED lines=11> */
[----:B------:R-:W-:-:S02]  /*3000*/  ISETP.GT.AND P3, PT, R114, 0x18, !P4 ;  /* 0x000000187200780c */ /* 0x000fc40006764270 */
[----:B------:R-:W-:Y:S02]  /*3010*/  VIADDMNMX R91, R7, R118, R117, PT ;  /* 0x00000076075b7246 */ /* 0x000fe40003800175 */
[----:B------:R-:W-:Y:S02]  /*3020*/  ISETP.LT.OR P3, PT, R105, 0x19, P3 ;  /* 0x000000196900780c */ /* 0x000fe40001f61670 */
[----:B------:R-:W-:Y:S02]  /*3030*/  @P4 LOP3.LUT R16, R16, 0x80000000, RZ, 0xfc, !PT ;  /* 0x8000000010104812 */ /* 0x000fe400078efcff */
[----:B------:R-:W-:Y:S02]  /*3040*/  ISETP.GE.AND P4, PT, R116, 0x1a, PT ;  /* 0x0000001a7400780c */ /* 0x000fe40003f86270 */
[----:B------:R-:W-:Y:S02]  /*3050*/  LOP3.LUT R16, R16, 0xbfffffff, RZ, 0xc0, !PT ;  /* 0xbfffffff10107812 */ /* 0x000fe400078ec0ff */
[----:B------:R-:W-:-:S02]  /*3060*/  FSEL R66, R93, -INF , !P3 ;  /* 0xff8000005d427808 */ /* 0x000fc40005800000 */
[----:B------:R-:W-:-:S04]  /*3070*/  ISETP.GT.AND P3, PT, R114, 0x19, !P4 ;  /* 0x000000197200780c */ /* 0x000fc80006764270 */
[----:B------:R-:W-:-:S03]  /*3080*/  ISETP.LT.OR P3, PT, R105, 0x1a, P3 ;  /* 0x0000001a6900780c */ /* 0x000fc60001f61670 */
[----:B------:R-:W-:Y:S02]  /*3090*/  @P4 LOP3.LUT R16, R16, 0x40000000, RZ, 0xfc, !PT ;  /* 0x4000000010104812 */ /* 0x000fe400078efcff */
[----:B------:R-:W-:Y:S02]  /*30a0*/  ISETP.GE.AND P4, PT, R116, 0x21, PT ;  /* 0x000000217400780c */ /* 0x000fe40003f86270 */
[----:B------:R-:W-:Y:S02]  /*30b0*/  LOP3.LUT R16, R16, 0xdfffffff, RZ, 0xc0, !PT ;  /* 0xdfffffff10107812 */ /* 0x000fe400078ec0ff */
[----:B------:R-:W-:Y:S01]  /*30c0*/  FSEL R67, R92, -INF , !P3 ;  /* 0xff8000005c437808 */ /* 0x000fe20005800000 */
[----:B------:R-:W-:Y:S01]  /*30d0*/  IMAD.IADD R92, R119, 0x1, R7 ;  /* 0x00000001775c7824 */ /* 0x000fe200078e0207 */
        /* <DEDUP_REMOVED lines=191> */
[----:B------:R-:W-:Y:S01]  /*3cd0*/  IADD3 R94, R18, 0x8, R6 ;  /* 0x00000008125e7810 */ /* 0x000fe20007ffe006 */
[----:B------:R-:W-:Y:S04]  /*3ce0*/  BSSY B0, `(.L_x_847) ;  /* 0x0000013000007945 */ /* 0x000fe80003800000 */
        /* <DEDUP_REMOVED lines=12> */
.L_x_848:
[----:B------:R-:W-:-:S06]  /*3db0*/  UISETP.NE.AND UP1, UPT, UR7, 0x1, UPT ;  /* 0x000000010700788c */ /* 0x000fcc000bf25270 */
[----:B------:R-:W-:-:S05]  /*3dc0*/  PLOP3.LUT P6, PT, PT, PT, UP1, 0x80, 0x0 ;  /* 0x000000000000781c */ /* 0x000fca0003fcf018 */
[----:B------:R-:W-:-:S08]  /*3dd0*/  @UP1 ULDC.64 UR10, c[0x0][0x9e8] ;  /* 0x00027a00000a1ab9 */ /* 0x000fd00000000a00 */
[----:B------:R-:W-:Y:S01]  /*3de0*/  @P6 IMAD.HI.U32 R93, R94, UR10, RZ ;  /* 0x0000000a5e5d6c27 */ /* 0x000fe2000f8e00ff */
[----:B------:R-:W-:-:S13]  /*3df0*/  PLOP3.LUT P6, PT, PT, PT, UP1, 0x80, 0x0 ;  /* 0x000000000000781c */ /* 0x000fda0003fcf018 */
[----:B------:R-:W-:-:S07]  /*3e00*/  @P6 SHF.R.U32.HI R94, RZ, UR11, R93 ;  /* 0x0000000bff5e6c19 */ /* 0x000fce000801165d */
.L_x_849:
[----:B------:R-:W-:Y:S05]  /*3e10*/  BSYNC B0 ;  /* 0x0000000000007941 */ /* 0x000fea0003800000 */
.L_x_847:
[----:B------:R-:W-:-:S05]  /*3e20*/  IMAD R94, R94, UR7, R121 ;  /* 0x000000075e5e7c24 */ /* 0x000fca000f8e0279 */
[----:B------:R-:W-:Y:S02]  /*3e30*/  VIMNMX R92, R92, R94, !PT ;  /* 0x0000005e5c5c7248 */ /* 0x000fe40007fe0100 */
[----:B------:R-:W-:-:S07]  /*3e40*/  VIADDMNMX R91, R94, UR7, R91, PT ;  /* 0x000000075e5b7c46 */ /* 0x000fce000b80015b */
.L_x_846:
        /* <DEDUP_REMOVED lines=10> */
[C---:B------:R-:W-:Y:S02]  /*3ef0*/  LOP3.LUT P2, RZ, R16.reuse, 0x4000000, RZ, 0xc0, !PT ;  /* 0x0400000010ff7812 */ /* 0x040fe4000784c0ff */
        /* <DEDUP_REMOVED lines=58> */
[C---:B------:R-:W-:Y:S02]  /*42a0*/  LOP3.LUT P6, RZ, R16.reuse, 0x4000, RZ, 0xc0, !PT ;  /* 0x0000400010ff7812 */ /* 0x040fe400078cc0ff */
        /* <DEDUP_REMOVED lines=47> */
[C---:B------:R-:W-:Y:S02]  /*45a0*/  ISETP.GT.AND P1, PT, R92.reuse, 0x49, !P1 ;  /* 0x000000495c00780c */ /* 0x040fe40004f24270 */
[----:B------:R-:W-:Y:S01]  /*45b0*/  ISETP.GT.AND P5, PT, R92, 0x98, !P5 ;  /* 0x000000985c00780c */ /* 0x000fe20006fa4270 */
[----:B------:R-:W0:Y:S01]  /*45c0*/  SHFL.BFLY PT, R11, R10, 0x2, 0x1f ;  /* 0x0c401f000a0b7f89 */ /* 0x000e2200000e0000 */
[C---:B------:R-:W-:Y:S02]  /*45d0*/  ISETP.LT.OR P1, PT, R91.reuse, 0x4a, P1 ;  /* 0x0000004a5b00780c */ /* 0x040fe40000f21670 */
[----:B------:R-:W-:Y:S02]  /*45e0*/  ISETP.LT.OR P4, PT, R91, 0x92, P4 ;  /* 0x000000925b00780c */ /* 0x000fe40002781670 */
[----:B------:R-:W-:-:S02]  /*45f0*/  FSEL R59, R59, -INF , !P1 ;  /* 0xff8000003b3b7808 */ /* 0x000fc40004800000 */
[----:B------:R-:W-:Y:S02]  /*4600*/  LOP3.LUT P1, RZ, R16, 0x20000, RZ, 0xc0, !PT ;  /* 0x0002000010ff7812 */ /* 0x000fe4000782c0ff */
[----:B------:R-:W-:Y:S02]  /*4610*/  FSEL R25, R25, -INF , !P3 ;  /* 0xff80000019197808 */ /* 0x000fe40005800000 */
[----:B------:R-:W-:Y:S02]  /*4620*/  ISETP.GT.AND P1, PT, R92, 0x50, !P1 ;  /* 0x000000505c00780c */ /* 0x000fe40004f24270 */
[C---:B------:R-:W-:Y:S02]  /*4630*/  ISETP.LT.OR P5, PT, R91.reuse, 0x99, P5 ;  /* 0x000000995b00780c */ /* 0x040fe40002fa1670 */
[----:B------:R-:W-:Y:S02]  /*4640*/  ISETP.LT.OR P1, PT, R91, 0x51, P1 ;  /* 0x000000515b00780c */ /* 0x000fe40000f21670 */
[----:B------:R-:W-:-:S02]  /*4650*/  FSEL R26, R26, -INF , !P4 ;  /* 0xff8000001a1a7808 */ /* 0x000fc40006000000 */
[----:B------:R-:W-:Y:S02]  /*4660*/  FSEL R60, R60, -INF , !P1 ;  /* 0xff8000003c3c7808 */ /* 0x000fe40004800000 */
[----:B------:R-:W-:Y:S02]  /*4670*/  LOP3.LUT P1, RZ, R16, 0x10000, RZ, 0xc0, !PT ;  /* 0x0001000010ff7812 */ /* 0x000fe4000782c0ff */
[----:B------:R-:W-:Y:S02]  /*4680*/  FSEL R27, R27, -INF , !P5 ;  /* 0xff8000001b1b7808 */ /* 0x000fe40006800000 */
[----:B------:R-:W-:Y:S02]  /*4690*/  ISETP.GT.AND P1, PT, R92, 0x51, !P1 ;  /* 0x000000515c00780c */ /* 0x000fe40004f24270 */
[----:B0-----:R-:W-:Y:S02]  /*46a0*/  FMNMX.FTZ R96, R10, R11, !PT ;  /* 0x0000000b0a607209 */ /* 0x001fe40007810000 */
[----:B------:R-:W-:-:S02]  /*46b0*/  ISETP.LT.OR P1, PT, R91, 0x52, P1 ;  /* 0x000000525b00780c */ /* 0x000fc40000f21670 */
[----:B------:R-:W-:Y:S01]  /*46c0*/  R2UR UR10, R107 ;  /* 0x000000006b0a72ca */ /* 0x000fe200000e0000 */
[----:B------:R-:W0:Y:S01]  /*46d0*/  SHFL.BFLY PT, R11, R96, 0x1, 0x1f ;  /* 0x0c201f00600b7f89 */ /* 0x000e2200000e0000 */
[----:B------:R-:W-:Y:S02]  /*46e0*/  FSEL R61, R61, -INF , !P1 ;  /* 0xff8000003d3d7808 */ /* 0x000fe40004800000 */
[----:B------:R-:W-:Y:S02]  /*46f0*/  ISETP.GT.AND P1, PT, R92, 0x58, !P2 ;  /* 0x000000585c00780c */ /* 0x000fe40005724270 */
[----:B------:R-:W-:Y:S02]  /*4700*/  LOP3.LUT P2, RZ, R16, 0x10, RZ, 0xc0, !PT ;  /* 0x0000001010ff7812 */ /* 0x000fe4000784c0ff */
[----:B------:R-:W-:-:S04]  /*4710*/  ISETP.LT.OR P1, PT, R91, 0x59, P1 ;  /* 0x000000595b00780c */ /* 0x000fc80000f21670 */
[----:B------:R-:W-:Y:S01]  /*4720*/  FSEL R62, R62, -INF , !P1 ;  /* 0xff8000003e3e7808 */ /* 0x000fe20004800000 */
[----:B------:R-:W-:Y:S01]  /*4730*/  UIADD3 UR6, UR10, UR6, URZ ;  /* 0x000000060a067290 */ /* 0x000fe2000fffe03f */
[----:B------:R-:W-:Y:S02]  /*4740*/  ISETP.GT.AND P1, PT, R92, 0x59, !P6 ;  /* 0x000000595c00780c */ /* 0x000fe40007724270 */
[----:B------:R-:W-:Y:S02]  /*4750*/  LOP3.LUT P6, RZ, R16, 0x8, RZ, 0xc0, !PT ;  /* 0x0000000810ff7812 */ /* 0x000fe400078cc0ff */
[----:B------:R-:W-:-:S04]  /*4760*/  ISETP.LT.OR P1, PT, R91, 0x5a, P1 ;  /* 0x0000005a5b00780c */ /* 0x000fc80000f21670 */
[----:B------:R-:W-:Y:S02]  /*4770*/  FSEL R63, R63, -INF , !P1 ;  /* 0xff8000003f3f7808 */ /* 0x000fe40004800000 */
[----:B------:R-:W-:Y:S02]  /*4780*/  LOP3.LUT P1, RZ, R16, 0x2000, RZ, 0xc0, !PT ;  /* 0x0000200010ff7812 */ /* 0x000fe4000782c0ff */
[----:B0-----:R-:W-:Y:S02]  /*4790*/  FMNMX.FTZ R11, R96, R11, !PT ;  /* 0x0000000b600b7209 */ /* 0x001fe40007810000 */
        /* <DEDUP_REMOVED lines=72> */
[----:B------:R-:W-:Y:S01]  /*4c20*/  MUFU.EX2 R55, R55 ;  /* 0x0000003700377308 */ /* 0x000fe20000000800 */
[----:B------:R-:W-:Y:S01]  /*4c30*/  FMNMX.FTZ R10, R12, R89, !PT ;  /* 0x000000590c0a7209 */ /* 0x000fe20007810000 */
[--C-:B------:R-:W-:Y:S01]  /*4c40*/  FFMA.FTZ R70, R70, UR21, -R100.reuse ;  /* 0x0000001546467c23 */ /* 0x100fe20008010864 */
[----:B------:R-:W-:Y:S01]  /*4c50*/  FSEL R28, R28, -INF , !P2 ;  /* 0xff8000001c1c7808 */ /* 0x000fe20005000000 */
[--C-:B------:R-:W-:Y:S01]  /*4c60*/  FFMA.FTZ R71, R71, UR21, -R100.reuse ;  /* 0x0000001547477c23 */ /* 0x100fe20008010864 */
[----:B------:R-:W-:Y:S01]  /*4c70*/  FMNMX.FTZ R89, R13, R10, !PT ;  /* 0x0000000a0d597209 */ /* 0x000fe20007810000 */
[--C-:B------:R-:W-:Y:S01]  /*4c80*/  FFMA.FTZ R77, R77, UR21, -R100.reuse ;  /* 0x000000154d4d7c23 */ /* 0x100fe20008010864 */
[----:B------:R-:W-:-:S01]  /*4c90*/  FFMA.FTZ R78, R78, UR21, -R100 ;  /* 0x000000154e4e7c23 */ /* 0x000fc20008010864 */
[----:B------:R-:W0:Y:S01]  /*4ca0*/  MUFU.EX2 R88, R88 ;  /* 0x0000005800587308 */ /* 0x000e220000000800 */
[----:B------:R-:W-:Y:S01]  /*4cb0*/  FMNMX.FTZ R10, R14, R89, !PT ;  /* 0x000000590e0a7209 */ /* 0x000fe20007810000 */
[--C-:B------:R-:W-:Y:S01]  /*4cc0*/  FFMA.FTZ R79, R79, UR21, -R100.reuse ;  /* 0x000000154f4f7c23 */ /* 0x100fe20008010864 */
[----:B------:R-:W-:-:S01]  /*4cd0*/  FFMA.FTZ R80, R80, UR21, -R100 ;  /* 0x0000001550507c23 */ /* 0x000fc20008010864 */
[--C-:B------:R-:W-:Y:S01]  /*4ce0*/  FFMA.FTZ R81, R81, UR21, -R100.reuse ;  /* 0x0000001551517c23 */ /* 0x100fe20008010864 */
[----:B------:R-:W-:Y:S01]  /*4cf0*/  FMNMX.FTZ R89, R15, R10, !PT ;  /* 0x0000000a0f597209 */ /* 0x000fe20007810000 */
[--C-:B------:R-:W-:Y:S01]  /*4d00*/  FFMA.FTZ R82, R82, UR21, -R100.reuse ;  /* 0x0000001552527c23 */ /* 0x100fe20008010864 */
[----:B------:R-:W-:-:S01]  /*4d10*/  FFMA.FTZ R83, R83, UR21, -R100 ;  /* 0x0000001553537c23 */ /* 0x000fc20008010864 */
[----:B------:R-:W-:Y:S01]  /*4d20*/  MUFU.EX2 R64, R64 ;  /* 0x0000004000407308 */ /* 0x000fe20000000800 */
        /* <DEDUP_REMOVED lines=27> */
[----:B0-----:R-:W-:-:S02]  /*4ee0*/  F2FP.SATFINITE.E4M3.F32.PACK_AB_MERGE_C R152, R88, R55, RZ ;  /* 0x000000375898723e */ /* 0x001fc400048070ff */
[----:B------:R-:W-:Y:S02]  /*4ef0*/  FMNMX.FTZ R10, R56, R89, !PT ;  /* 0x00000059380a7209 */ /* 0x000fe40007810000 */
[----:B------:R-:W-:Y:S01]  /*4f00*/  MUFU.EX2 R68, R68 ;  /* 0x0000004400447308 */ /* 0x000fe20000000800 */
[----:B------:R-:W-:Y:S02]  /*4f10*/  F2FP.SATFINITE.E4M3.F32.PACK_AB_MERGE_C R152, R96, R3, R152 ;  /* 0x000000036098723e */ /* 0x000fe40004807098 */
        /* <DEDUP_REMOVED lines=10> */
[----:B------:R-:W0:Y:S03]  /*4fc0*/  MUFU.EX2 R71, R71 ;  /* 0x0000004700477308 */ /* 0x000e260000000800 */
[----:B------:R-:W-:-:S04]  /*4fd0*/  FMNMX.FTZ R89, R63, R10, !PT ;  /* 0x0000000a3f597209 */ /* 0x000fc80007810000 */
[----:B------:R-:W-:Y:S01]  /*4fe0*/  FMNMX.FTZ R10, R40, R89, !PT ;  /* 0x00000059280a7209 */ /* 0x000fe20007810000 */
[----:B------:R-:W-:Y:S03]  /*4ff0*/  MUFU.EX2 R77, R77 ;  /* 0x0000004d004d7308 */ /* 0x000fe60000000800 */
[----:B------:R-:W-:-:S04]  /*5000*/  FMNMX.FTZ R89, R41, R10, !PT ;  /* 0x0000000a29597209 */ /* 0x000fc80007810000 */
[----:B------:R-:W-:Y:S01]  /*5010*/  FMNMX.FTZ R10, R42, R89, !PT ;  /* 0x000000592a0a7209 */ /* 0x000fe20007810000 */
[----:B------:R-:W-:Y:S01]  /*5020*/  MUFU.EX2 R78, R78 ;  /* 0x0000004e004e7308 */ /* 0x000fe20000000800 */
[----:B0-----:R-:W-:Y:S02]  /*5030*/  F2FP.SATFINITE.E4M3.F32.PACK_AB_MERGE_C R148, R71, R70, RZ ;  /* 0x000000464794723e */ /* 0x001fe400048070ff */
        /* <DEDUP_REMOVED lines=18> */
[----:B------:R-:W-:Y:S01]  /*5160*/  FMNMX.FTZ R10, R26, R31, !PT ;  /* 0x0000001f1a0a7209 */ /* 0x000fe20007810000 */
[--C-:B------:R-:W-:Y:S01]  /*5170*/  FFMA.FTZ R31, R50, UR21, -R100.reuse ;  /* 0x00000015321f7c23 */ /* 0x100fe20008010864 */
[----:B------:R-:W-:-:S01]  /*5180*/  FFMA.FTZ R50, R49, UR21, -R100 ;  /* 0x0000001531327c23 */ /* 0x000fc20008010864 */
[----:B------:R-:W-:Y:S01]  /*5190*/  FFMA.FTZ R49, R38, UR21, -R100 ;  /* 0x0000001526317c23 */ /* 0x000fe20008010864 */
[----:B------:R-:W-:Y:S01]  /*51a0*/  FMNMX.FTZ R89, R27, R10, !PT ;  /* 0x0000000a1b597209 */ /* 0x000fe20007810000 */
[----:B------:R-:W0:Y:S03]  /*51b0*/  MUFU.EX2 R84, R84 ;  /* 0x0000005400547308 */ /* 0x000e260000000800 */
[----:B------:R-:W-:-:S05]  /*51c0*/  FMNMX.FTZ R89, R28, R89, !PT ;  /* 0x000000591c597209 */ /* 0x000fca0007810000 */
[----:B------:R-:W1:Y:S01]  /*51d0*/  SHFL.BFLY PT, R10, R89, 0x2, 0x1f ;  /* 0x0c401f00590a7f89 */ /* 0x000e6200000e0000 */
[----:B------:R-:W-:Y:S08]  /*51e0*/  MUFU.EX2 R85, R85 ;  /* 0x0000005500557308 */ /* 0x000ff00000000800 */
[----:B------:R-:W-:Y:S01]  /*51f0*/  MUFU.EX2 R86, R86 ;  /* 0x0000005600567308 */ /* 0x000fe20000000800 */
[----:B0-----:R-:W-:-:S04]  /*5200*/  F2FP.SATFINITE.E4M3.F32.PACK_AB_MERGE_C R144, R84, R83, RZ ;  /* 0x000000535490723e */ /* 0x001fc800048070ff */
[----:B------:R-:W-:-:S03]  /*5210*/  F2FP.SATFINITE.E4M3.F32.PACK_AB_MERGE_C R144, R82, R81, R144 ;  /* 0x000000515290723e */ /* 0x000fc60004807090 */
[----:B------:R-:W-:Y:S01]  /*5220*/  MUFU.EX2 R87, R87 ;  /* 0x0000005700577308 */ /* 0x000fe20000000800 */
[----:B-1----:R-:W-:Y:S01]  /*5230*/  FMNMX.FTZ R91, R89, R10, !PT ;  /* 0x0000000a595b7209 */ /* 0x002fe20007810000 */
[----:B------:R-:W-:-:S06]  /*5240*/  IMAD.U32 R89, RZ, RZ, UR21 ;  /* 0x00000015ff597e24 */ /* 0x000fcc000f8e00ff */
[----:B------:R-:W0:Y:S01]  /*5250*/  MUFU.EX2 R90, R90 ;  /* 0x0000005a005a7308 */ /* 0x000e220000000800 */
[----:B------:R-:W1:Y:S07]  /*5260*/  SHFL.BFLY PT, R10, R91, 0x1, 0x1f ;  /* 0x0c201f005b0a7f89 */ /* 0x000e6e00000e0000 */
[----:B------:R-:W-:Y:S08]  /*5270*/  MUFU.EX2 R31, R31 ;  /* 0x0000001f001f7308 */ /* 0x000ff00000000800 */
[----:B------:R-:W2:Y:S01]  /*5280*/  MUFU.EX2 R30, R30 ;  /* 0x0000001e001e7308 */ /* 0x000ea20000000800 */
[----:B0-----:R-:W-:-:S04]  /*5290*/  F2FP.SATFINITE.E4M3.F32.PACK_AB_MERGE_C R146, R90, R87, RZ ;  /* 0x000000575a92723e */ /* 0x001fc800048070ff */
[----:B------:R-:W-:-:S03]  /*52a0*/  F2FP.SATFINITE.E4M3.F32.PACK_AB_MERGE_C R146, R86, R85, R146 ;  /* 0x000000555692723e */ /* 0x000fc60004807092 */
[----:B------:R-:W-:Y:S01]  /*52b0*/  MUFU.EX2 R51, R51 ;  /* 0x0000003300337308 */ /* 0x000fe20000000800 */
[----:B-1----:R-:W-:-:S04]  /*52c0*/  FMNMX.FTZ R10, R91, R10, !PT ;  /* 0x0000000a5b0a7209 */ /* 0x002fc80007810000 */
[C---:B------:R-:W-:Y:S01]  /*52d0*/  FSETP.NEU.FTZ.AND P1, PT, R10.reuse, -INF , PT ;  /* 0xff8000000a00780b */ /* 0x040fe20003f3d000 */
[----:B------:R-:W-:-:S02]  /*52e0*/  FFMA.FTZ R89, R10, R89, -8 ;  /* 0xc10000000a597423 */ /* 0x000fc40000010059 */
[----:B------:R-:W-:Y:S01]  /*52f0*/  MUFU.EX2 R92, R92 ;  /* 0x0000005c005c7308 */ /* 0x000fe20000000800 */
[----:B--2---:R-:W-:Y:S02]  /*5300*/  F2FP.SATFINITE.E4M3.F32.PACK_AB_MERGE_C R140, R30, R31, RZ ;  /* 0x0000001f1e8c723e */ /* 0x004fe400048070ff */
        /* <DEDUP_REMOVED lines=14> */
[----:B------:R-:W-:Y:S01]  /*53f0*/  FADD.FTZ R76, R3, R96 ;  /* 0x00000060034c7221 */ /* 0x000fe20000010000 */
[----:B------:R-:W-:-:S01]  /*5400*/  FFMA.FTZ R12, R12, UR21, -R89 ;  /* 0x000000150c0c7c23 */ /* 0x000fc20008010859 */
[--C-:B------:R-:W-:Y:S01]  /*5410*/  FFMA.FTZ R13, R13, UR21, -R89.reuse ;  /* 0x000000150d0d7c23 */ /* 0x100fe20008010859 */
[----:B------:R-:W-:-:S01]  /*5420*/  FFMA.FTZ R93, R59, UR21, -R89 ;  /* 0x000000153b5d7c23 */ /* 0x000fc20008010859 */
[----:B------:R-:W0:Y:S01]  /*5430*/  MUFU.EX2 R5, R5 ;  /* 0x0000000500057308 */ /* 0x000e220000000800 */
[----:B------:R-:W-:-:S01]  /*5440*/  FADD.FTZ R95, R55, R76 ;  /* 0x0000004c375f7221 */ /* 0x000fc20000010000 */
[--C-:B------:R-:W-:Y:S01]  /*5450*/  FFMA.FTZ R59, R60, UR21, -R89.reuse ;  /* 0x000000153c3b7c23 */ /* 0x100fe20008010859 */
[----:B------:R-:W-:-:S01]  /*5460*/  FFMA.FTZ R14, R14, UR21, -R89 ;  /* 0x000000150e0e7c23 */ /* 0x000fc20008010859 */
[----:B------:R-:W-:Y:S01]  /*5470*/  FFMA.FTZ R60, R61, UR21, -R89 ;  /* 0x000000153d3c7c23 */ /* 0x000fe20008010859 */
[----:B------:R-:W-:-:S01]  /*5480*/  FADD.FTZ R95, R88, R95 ;  /* 0x0000005f585f7221 */ /* 0x000fc20000010000 */
[--C-:B------:R-:W-:Y:S01]  /*5490*/  FFMA.FTZ R61, R62, UR21, -R89.reuse ;  /* 0x000000153e3d7c23 */ /* 0x100fe20008010859 */
[----:B------:R-:W-:-:S01]  /*54a0*/  FFMA.FTZ R62, R63, UR21, -R89 ;  /* 0x000000153f3e7c23 */ /* 0x000fc20008010859 */
[----:B------:R-:W1:Y:S01]  /*54b0*/  MUFU.EX2 R9, R9 ;  /* 0x0000000900097308 */ /* 0x000e620000000800 */
[----:B------:R-:W-:-:S01]  /*54c0*/  FADD.FTZ R100, R64, R95 ;  /* 0x0000005f40647221 */ /* 0x000fc20000010000 */
[--C-:B------:R-:W-:Y:S01]  /*54d0*/  FFMA.FTZ R15, R15, UR21, -R89.reuse ;  /* 0x000000150f0f7c23 */ /* 0x100fe20008010859 */
[----:B------:R-:W-:-:S01]  /*54e0*/  FFMA.FTZ R20, R20, UR21, -R89 ;  /* 0x0000001514147c23 */ /* 0x000fc20008010859 */
[----:B------:R-:W-:Y:S01]  /*54f0*/  FFMA.FTZ R21, R21, UR21, -R89 ;  /* 0x0000001515157c23 */ /* 0x000fe20008010859 */
[----:B------:R-:W-:-:S01]  /*5500*/  FADD.FTZ R95, R65, R100 ;  /* 0x00000064415f7221 */ /* 0x000fc20000010000 */
[--C-:B------:R-:W-:Y:S01]  /*5510*/  FFMA.FTZ R56, R56, UR21, -R89.reuse ;  /* 0x0000001538387c23 */ /* 0x100fe20008010859 */
[----:B------:R-:W-:-:S01]  /*5520*/  FFMA.FTZ R57, R57, UR21, -R89 ;  /* 0x0000001539397c23 */ /* 0x000fc20008010859 */
[----:B------:R-:W2:Y:S01]  /*5530*/  MUFU.EX2 R98, R98 ;  /* 0x0000006200627308 */ /* 0x000ea20000000800 */
[----:B0-----:R-:W-:-:S01]  /*5540*/  FADD.FTZ R76, R38, R5 ;  /* 0x00000005264c7221 */ /* 0x001fc20000010000 */
[----:B------:R-:W-:Y:S01]  /*5550*/  FADD.FTZ R100, R66, R95 ;  /* 0x0000005f42647221 */ /* 0x000fe20000010000 */
[----:B------:R-:W-:-:S01]  /*5560*/  FFMA.FTZ R58, R58, UR21, -R89 ;  /* 0x000000153a3a7c23 */ /* 0x000fc20008010859 */
[--C-:B------:R-:W-:Y:S01]  /*5570*/  FFMA.FTZ R3, R44, UR21, -R89.reuse ;  /* 0x000000152c037c23 */ /* 0x100fe20008010859 */
[----:B------:R-:W-:-:S01]  /*5580*/  FFMA.FTZ R44, R45, UR21, -R89 ;  /* 0x000000152d2c7c23 */ /* 0x000fc20008010859 */
[----:B------:R-:W-:Y:S01]  /*5590*/  FADD.FTZ R95, R67, R100 ;  /* 0x00000064435f7221 */ /* 0x000fe20000010000 */
[----:B------:R-:W-:-:S01]  /*55a0*/  FFMA.FTZ R40, R40, UR21, -R89 ;  /* 0x0000001528287c23 */ /* 0x000fc20008010859 */
[----:B------:R-:W0:Y:S01]  /*55b0*/  MUFU.EX2 R91, R91 ;  /* 0x0000005b005b7308 */ /* 0x000e220000000800 */
[----:B-1----:R-:W-:-:S01]  /*55c0*/  FADD.FTZ R63, R9, R76 ;  /* 0x0000004c093f7221 */ /* 0x002fc20000010000 */
[----:B------:R-:W-:Y:S01]  /*55d0*/  FADD.FTZ R100, R68, R95 ;  /* 0x0000005f44647221 */ /* 0x000fe20000010000 */
[----:B------:R-:W-:-:S01]  /*55e0*/  FFMA.FTZ R41, R41, UR21, -R89 ;  /* 0x0000001529297c23 */ /* 0x000fc20008010859 */
[--C-:B------:R-:W-:Y:S01]  /*55f0*/  FFMA.FTZ R42, R42, UR21, -R89.reuse ;  /* 0x000000152a2a7c23 */ /* 0x100fe20008010859 */
[----:B------:R-:W-:-:S01]  /*5600*/  FFMA.FTZ R43, R43, UR21, -R89 ;  /* 0x000000152b2b7c23 */ /* 0x000fc20008010859 */
[----:B------:R-:W-:Y:S01]  /*5610*/  FADD.FTZ R95, R69, R100 ;  /* 0x00000064455f7221 */ /* 0x000fe20000010000 */
[----:B------:R-:W-:Y:S01]  /*5620*/  F2FP.SATFINITE.E4M3.F32.PACK_AB_MERGE_C R140, R92, R51, R140 ;  /* 0x000000335c8c723e */ /* 0x000fe2000480708c */
[----:B------:R-:W1:Y:S01]  /*5630*/  MUFU.EX2 R12, R12 ;  /* 0x0000000c000c7308 */ /* 0x000e620000000800 */
[----:B--2---:R-:W-:-:S01]  /*5640*/  FADD.FTZ R76, R98, R63 ;  /* 0x0000003f624c7221 */ /* 0x004fc20000010000 */
[----:B------:R-:W-:Y:S01]  /*5650*/  FADD.FTZ R100, R70, R95 ;  /* 0x0000005f46647221 */ /* 0x000fe20000010000 */
[----:B------:R-:W-:-:S01]  /*5660*/  FFMA.FTZ R46, R46, UR21, -R89 ;  /* 0x000000152e2e7c23 */ /* 0x000fc20008010859 */
[--C-:B------:R-:W-:Y:S01]  /*5670*/  FFMA.FTZ R47, R47, UR21, -R89.reuse ;  /* 0x000000152f2f7c23 */ /* 0x100fe20008010859 */
[----:B------:R-:W-:-:S01]  /*5680*/  FFMA.FTZ R53, R53, UR21, -R89 ;  /* 0x0000001535357c23 */ /* 0x000fc20008010859 */
[----:B------:R-:W-:Y:S01]  /*5690*/  FADD.FTZ R100, R71, R100 ;  /* 0x0000006447647221 */ /* 0x000fe20000010000 */
[----:B------:R-:W-:-:S01]  /*56a0*/  FFMA.FTZ R54, R54, UR21, -R89 ;  /* 0x0000001536367c23 */ /* 0x000fc20008010859 */
[----:B------:R-:W2:Y:S01]  /*56b0*/  MUFU.EX2 R13, R13 ;  /* 0x0000000d000d7308 */ /* 0x000ea20000000800 */
[----:B0-----:R-:W-:-:S01]  /*56c0*/  FADD.FTZ R63, R91, R76 ;  /* 0x0000004c5b3f7221 */ /* 0x001fc20000010000 */
[--C-:B------:R-:W-:Y:S01]  /*56d0*/  FFMA.FTZ R24, R24, UR21, -R89.reuse ;  /* 0x0000001518187c23 */ /* 0x100fe20008010859 */
[----:B------:R-:W-:Y:S01]  /*56e0*/  F2FP.SATFINITE.E4M3.F32.PACK_AB_MERGE_C R98, R98, R9, RZ ;  /* 0x000000096262723e */ /* 0x000fe200048070ff */
[--C-:B------:R-:W-:Y:S01]  /*56f0*/  FFMA.FTZ R25, R25, UR21, -R89.reuse ;  /* 0x0000001519197c23 */ /* 0x100fe20008010859 */
[----:B------:R-:W-:-:S01]  /*5700*/  FFMA.FTZ R26, R26, UR21, -R89 ;  /* 0x000000151a1a7c23 */ /* 0x000fc20008010859 */
[----:B------:R-:W-:Y:S01]  /*5710*/  FFMA.FTZ R27, R27, UR21, -R89 ;  /* 0x000000151b1b7c23 */ /* 0x000fe20008010859 */
[----:B------:R-:W-:Y:S01]  /*5720*/  F2FP.SATFINITE.E4M3.F32.PACK_AB_MERGE_C R153, R5, R38, R98 ;  /* 0x000000260599723e */ /* 0x000fe20004807062 */
[----:B------:R-:W0:Y:S01]  /*5730*/  MUFU.EX2 R14, R14 ;  /* 0x0000000e000e7308 */ /* 0x000e220000000800 */
[----:B-1----:R-:W-:-:S01]  /*5740*/  FADD.FTZ R76, R12, R63 ;  /* 0x0000003f0c4c7221 */ /* 0x002fc20000010000 */
[----:B------:R-:W-:-:S06]  /*5750*/  FFMA.FTZ R28, R28, UR21, -R89 ;  /* 0x000000151c1c7c23 */ /* 0x000fcc0008010859 */
[----:B------:R-:W1:Y:S01]  /*5760*/  MUFU.EX2 R15, R15 ;  /* 0x0000000f000f7308 */ /* 0x000e620000000800 */
[----:B--2---:R-:W-:-:S07]  /*5770*/  FADD.FTZ R63, R13, R76 ;  /* 0x0000004c0d3f7221 */ /* 0x004fce0000010000 */
[----:B------:R-:W2:Y:S01]  /*5780*/  MUFU.EX2 R20, R20 ;  /* 0x0000001400147308 */ /* 0x000ea20000000800 */
[----:B0-----:R-:W-:-:S01]  /*5790*/  FADD.FTZ R76, R14, R63 ;  /* 0x0000003f0e4c7221 */ /* 0x001fc20000010000 */
[----:B------:R-:W-:-:S04]  /*57a0*/  FADD.FTZ R63, R77, R100 ;  /* 0x000000644d3f7221 */ /* 0x000fc80000010000 */
[----:B------:R-:W-:Y:S02]  /*57b0*/  FADD.FTZ R70, R78, R63 ;  /* 0x0000003f4e467221 */ /* 0x000fe40000010000 */
[----:B------:R-:W0:Y:S01]  /*57c0*/  MUFU.EX2 R21, R21 ;  /* 0x0000001500157308 */ /* 0x000e220000000800 */
[----:B-1----:R-:W-:-:S01]  /*57d0*/  FADD.FTZ R55, R15, R76 ;  /* 0x0000004c0f377221 */ /* 0x002fc20000010000 */
[----:B------:R-:W-:-:S04]  /*57e0*/  FADD.FTZ R63, R79, R70 ;  /* 0x000000464f3f7221 */ /* 0x000fc80000010000 */
[----:B------:R-:W-:Y:S02]  /*57f0*/  FADD.FTZ R80, R80, R63 ;  /* 0x0000003f50507221 */ /* 0x000fe40000010000 */
[----:B------:R-:W1:Y:S01]  /*5800*/  MUFU.EX2 R94, R94 ;  /* 0x0000005e005e7308 */ /* 0x000e620000000800 */
[----:B--2---:R-:W-:-:S07]  /*5810*/  FADD.FTZ R66, R20, R55 ;  /* 0x0000003714427221 */ /* 0x004fce0000010000 */
[----:B------:R-:W2:Y:S01]  /*5820*/  MUFU.EX2 R72, R72 ;  /* 0x0000004800487308 */ /* 0x000ea20000000800 */
[----:B0-----:R-:W-:-:S07]  /*5830*/  FADD.FTZ R55, R21, R66 ;  /* 0x0000004215377221 */ /* 0x001fce0000010000 */
[----:B------:R-:W0:Y:S01]  /*5840*/  MUFU.EX2 R73, R73 ;  /* 0x0000004900497308 */ /* 0x000e220000000800 */
[----:B-1----:R-:W-:-:S01]  /*5850*/  FADD.FTZ R55, R94, R55 ;  /* 0x000000375e377221 */ /* 0x002fc20000010000 */
[----:B------:R-:W-:-:S04]  /*5860*/  F2FP.SATFINITE.E4M3.F32.PACK_AB_MERGE_C R21, R94, R21, RZ ;  /* 0x000000155e15723e */ /* 0x000fc800048070ff */
[----:B------:R-:W-:Y:S02]  /*5870*/  F2FP.SATFINITE.E4M3.F32.PACK_AB_MERGE_C R149, R20, R15, R21 ;  /* 0x0000000f1495723e */ /* 0x000fe40004807015 */
[----:B------:R-:W1:Y:S01]  /*5880*/  MUFU.EX2 R74, R74 ;  /* 0x0000004a004a7308 */ /* 0x000e620000000800 */
[----:B--2---:R-:W-:-:S01]  /*5890*/  FADD.FTZ R64, R72, R55 ;  /* 0x0000003748407221 */ /* 0x004fc20000010000 */
[----:B------:R-:W-:-:S04]  /*58a0*/  FADD.FTZ R55, R81, R80 ;  /* 0x0000005051377221 */ /* 0x000fc80000010000 */
[----:B------:R-:W-:Y:S02]  /*58b0*/  FADD.FTZ R66, R82, R55 ;  /* 0x0000003752427221 */ /* 0x000fe40000010000 */
        /* <DEDUP_REMOVED lines=9> */
[----:B--2---:R-:W-:-:S01]  /*5950*/  FADD.FTZ R45, R75, R64 ;  /* 0x000000404b2d7221 */ /* 0x004fc20000010000 */
[----:B------:R-:W-:Y:S01]  /*5960*/  FADD.FTZ R87, R87, R66 ;  /* 0x0000004257577221 */ /* 0x000fe20000010000 */
[----:B------:R-:W-:-:S03]  /*5970*/  F2FP.SATFINITE.E4M3.F32.PACK_AB_MERGE_C R74, R75, R74, RZ ;  /* 0x0000004a4b4a723e */ /* 0x000fc600048070ff */
[----:B------:R-:W-:Y:S01]  /*5980*/  FADD.FTZ R90, R90, R87 ;  /* 0x000000575a5a7221 */ /* 0x000fe20000010000 */
[----:B------:R-:W-:Y:S01]  /*5990*/  F2FP.SATFINITE.E4M3.F32.PACK_AB_MERGE_C R151, R73, R72, R74 ;  /* 0x000000484997723e */ /* 0x000fe2000480704a */
        /* <DEDUP_REMOVED lines=10> */
[----:B------:R-:W-:-:S06]  /*5a40*/  FFMA.FTZ R45, R52, UR21, -R89 ;  /* 0x00000015342d7c23 */ /* 0x000fcc0008010859 */
[----:B------:R-:W2:Y:S01]  /*5a50*/  MUFU.EX2 R60, R60 ;  /* 0x0000003c003c7308 */ /* 0x000ea20000000800 */
[----:B0-----:R-:W-:-:S01]  /*5a60*/  FADD.FTZ R64, R93, R64 ;  /* 0x000000405d407221 */ /* 0x001fc20000010000 */
[----:B------:R-:W-:-:S04]  /*5a70*/  F2FP.SATFINITE.E4M3.F32.PACK_AB_MERGE_C R58, R93, R58, RZ ;  /* 0x0000003a5d3a723e */ /* 0x000fc800048070ff */
[----:B------:R-:W-:Y:S02]  /*5a80*/  F2FP.SATFINITE.E4M3.F32.PACK_AB_MERGE_C R145, R57, R56, R58 ;  /* 0x000000383991723e */ /* 0x000fe4000480703a */
[----:B------:R-:W0:Y:S01]  /*5a90*/  MUFU.EX2 R61, R61 ;  /* 0x0000003d003d7308 */ /* 0x000e220000000800 */
[----:B-1----:R-:W-:-:S07]  /*5aa0*/  FADD.FTZ R55, R59, R64 ;  /* 0x000000403b377221 */ /* 0x002fce0000010000 */
        /* <DEDUP_REMOVED lines=10> */
[----:B------:R-:W-:-:S04]  /*5b50*/  F2FP.SATFINITE.E4M3.F32.PACK_AB_MERGE_C R51, R14, R13, RZ ;  /* 0x0000000d0e33723e */ /* 0x000fc800048070ff */
[----:B------:R-:W-:Y:S02]  /*5b60*/  F2FP.SATFINITE.E4M3.F32.PACK_AB_MERGE_C R155, R12, R91, R51 ;  /* 0x0000005b0c9b723e */ /* 0x000fe40004807033 */
[----:B------:R-:W-:Y:S01]  /*5b70*/  MUFU.EX2 R39, R39 ;  /* 0x0000002700277308 */ /* 0x000fe20000000800 */
[----:B0-----:R-:W-:-:S07]  /*5b80*/  FADD.FTZ R13, R41, R64 ;  /* 0x00000040290d7221 */ /* 0x001fce0000010000 */
[----:B------:R-:W0:Y:S01]  /*5b90*/  MUFU.EX2 R43, R43 ;  /* 0x0000002b002b7308 */ /* 0x000e220000000800 */
[----:B-1----:R-:W-:-:S07]  /*5ba0*/  FADD.FTZ R14, R42, R13 ;  /* 0x0000000d2a0e7221 */ /* 0x002fce0000010000 */
[----:B------:R-:W-:Y:S08]  /*5bb0*/  MUFU.EX2 R33, R33 ;  /* 0x0000002100217308 */ /* 0x000ff00000000800 */
[----:B------:R-:W-:Y:S01]  /*5bc0*/  MUFU.EX2 R50, R50 ;  /* 0x0000003200327308 */ /* 0x000fe20000000800 */
[----:B0-----:R-:W-:-:S01]  /*5bd0*/  FADD.FTZ R14, R43, R14 ;  /* 0x0000000e2b0e7221 */ /* 0x001fc20000010000 */
[----:B------:R-:W-:-:S04]  /*5be0*/  F2FP.SATFINITE.E4M3.F32.PACK_AB_MERGE_C R42, R43, R42, RZ ;  /* 0x0000002a2b2a723e */ /* 0x000fc800048070ff */
[----:B------:R-:W-:Y:S02]  /*5bf0*/  F2FP.SATFINITE.E4M3.F32.PACK_AB_MERGE_C R141, R41, R40, R42 ;  /* 0x00000028298d723e */ /* 0x000fe4000480702a */
[----:B------:R-:W0:Y:S08]  /*5c00*/  MUFU.EX2 R3, R3 ;  /* 0x0000000300037308 */ /* 0x000e300000000800 */
[----:B------:R-:W1:Y:S08]  /*5c10*/  MUFU.EX2 R44, R44 ;  /* 0x0000002c002c7308 */ /* 0x000e700000000800 */
[----:B------:R-:W2:Y:S01]  /*5c20*/  MUFU.EX2 R46, R46 ;  /* 0x0000002e002e7308 */ /* 0x000ea20000000800 */
[----:B0-----:R-:W-:-:S07]  /*5c30*/  FADD.FTZ R13, R3, R14 ;  /* 0x0000000e030d7221 */ /* 0x001fce0000010000 */
[----:B------:R-:W-:Y:S01]  /*5c40*/  MUFU.EX2 R37, R37 ;  /* 0x0000002500257308 */ /* 0x000fe20000000800 */
[----:B-1----:R-:W-:-:S07]  /*5c50*/  FADD.FTZ R13, R44, R13 ;  /* 0x0000000d2c0d7221 */ /* 0x002fce0000010000 */
[----:B------:R-:W-:Y:S01]  /*5c60*/  MUFU.EX2 R36, R36 ;  /* 0x0000002400247308 */ /* 0x000fe20000000800 */
[----:B--2---:R-:W-:-:S07]  /*5c70*/  FADD.FTZ R14, R46, R13 ;  /* 0x0000000d2e0e7221 */ /* 0x004fce0000010000 */
[----:B------:R0:W-:Y:S08]  /*5c80*/  MUFU.EX2 R52, R53 ;  /* 0x0000003500347308 */ /* 0x0001f00000000800 */
[----:B------:R-:W1:Y:S01]  /*5c90*/  MUFU.EX2 R47, R47 ;  /* 0x0000002f002f7308 */ /* 0x000e620000000800 */
[----:B0-----:R-:W-:-:S04]  /*5ca0*/  F2FP.SATFINITE.E4M3.F32.PACK_AB_MERGE_C R53, R39, R48, RZ ;  /* 0x000000302735723e */ /* 0x001fc800048070ff */
[----:B------:R-:W-:Y:S01]  /*5cb0*/  F2FP.SATFINITE.E4M3.F32.PACK_AB_MERGE_C R142, R50, R33, R53 ;  /* 0x00000021328e723e */ /* 0x000fe20004807035 */
[----:B------:R-:W-:-:S02]  /*5cc0*/  FADD.FTZ R33, R33, R30 ;  /* 0x0000001e21217221 */ /* 0x000fc40000010000 */
[----:B------:R-:W-:Y:S02]  /*5cd0*/  MUFU.EX2 R32, R32 ;  /* 0x0000002000207308 */ /* 0x000fe40000000800 */
[----:B------:R-:W-:-:S04]  /*5ce0*/  FADD.FTZ R33, R50, R33 ;  /* 0x0000002132217221 */ /* 0x000fc80000010000 */
[----:B------:R-:W-:Y:S02]  /*5cf0*/  FADD.FTZ R48, R48, R33 ;  /* 0x0000002130307221 */ /* 0x000fe40000010000 */
[----:B------:R-:W-:Y:S01]  /*5d00*/  MUFU.EX2 R49, R49 ;  /* 0x0000003100317308 */ /* 0x000fe20000000800 */
[----:B-1----:R-:W-:-:S01]  /*5d10*/  FADD.FTZ R14, R47, R14 ;  /* 0x0000000e2f0e7221 */ /* 0x002fc20000010000 */
[----:B------:R-:W-:Y:S01]  /*5d20*/  FADD.FTZ R39, R39, R48 ;  /* 0x0000003027277221 */ /* 0x000fe20000010000 */
[----:B------:R-:W-:-:S04]  /*5d30*/  F2FP.SATFINITE.E4M3.F32.PACK_AB_MERGE_C R46, R47, R46, RZ ;  /* 0x0000002e2f2e723e */ /* 0x000fc800048070ff */
[----:B------:R-:W-:Y:S01]  /*5d40*/  F2FP.SATFINITE.E4M3.F32.PACK_AB_MERGE_C R143, R44, R3, R46 ;  /* 0x000000032c8f723e */ /* 0x000fe2000480702e */
[----:B------:R-:W0:Y:S08]  /*5d50*/  MUFU.EX2 R45, R45 ;  /* 0x0000002d002d7308 */ /* 0x000e300000000800 */
[----:B------:R-:W1:Y:S08]  /*5d60*/  MUFU.EX2 R54, R54 ;  /* 0x0000003600367308 */ /* 0x000e700000000800 */
[----:B------:R-:W-:Y:S01]  /*5d70*/  MUFU.EX2 R29, R29 ;  /* 0x0000001d001d7308 */ /* 0x000fe20000000800 */
[----:B0-----:R-:W-:-:S04]  /*5d80*/  FADD.FTZ R5, R45, R14 ;  /* 0x0000000e2d057221 */ /* 0x001fc80000010000 */
[----:B------:R-:W-:-:S03]  /*5d90*/  FADD.FTZ R5, R52, R5 ;  /* 0x0000000534057221 */ /* 0x000fc60000010000 */
[----:B------:R-:W0:Y:S01]  /*5da0*/  MUFU.EX2 R4, R4 ;  /* 0x0000000400047308 */ /* 0x000e220000000800 */
[----:B-1----:R-:W-:-:S07]  /*5db0*/  FADD.FTZ R12, R54, R5 ;  /* 0x00000005360c7221 */ /* 0x002fce0000010000 */
[----:B------:R1:W2:Y:S08]  /*5dc0*/  MUFU.EX2 R9, R24 ;  /* 0x0000001800097308 */ /* 0x0002b00000000800 */
[----:B------:R-:W-:Y:S01]  /*5dd0*/  MUFU.EX2 R35, R35 ;  /* 0x0000002300237308 */ /* 0x000fe20000000800 */
[----:B-1----:R-:W-:Y:S02]  /*5de0*/  F2FP.SATFINITE.E4M3.F32.PACK_AB_MERGE_C R24, R36, R37, RZ ;  /* 0x000000252418723e */ /* 0x002fe400048070ff */
[----:B0-----:R-:W-:-:S02]  /*5df0*/  F2FP.SATFINITE.E4M3.F32.PACK_AB_MERGE_C R5, R4, R29, RZ ;  /* 0x0000001d0405723e */ /* 0x001fc400048070ff */
[----:B------:R-:W-:Y:S01]  /*5e00*/  F2FP.SATFINITE.E4M3.F32.PACK_AB_MERGE_C R136, R49, R32, R24 ;  /* 0x000000203188723e */ /* 0x000fe20004807018 */
[----:B------:R-:W-:Y:S02]  /*5e10*/  FADD.FTZ R32, R32, R39 ;  /* 0x0000002720207221 */ /* 0x000fe40000010000 */
[----:B------:R-:W0:Y:S01]  /*5e20*/  MUFU.EX2 R34, R34 ;  /* 0x0000002200227308 */ /* 0x000e220000000800 */
[----:B--2---:R-:W-:-:S01]  /*5e30*/  FADD.FTZ R12, R9, R12 ;  /* 0x0000000c090c7221 */ /* 0x004fc20000010000 */
[----:B------:R-:W-:Y:S01]  /*5e40*/  FADD.FTZ R32, R49, R32 ;  /* 0x0000002031207221 */ /* 0x000fe20000010000 */
[----:B------:R-:W-:-:S03]  /*5e50*/  F2FP.SATFINITE.E4M3.F32.PACK_AB_MERGE_C R54, R9, R54, RZ ;  /* 0x000000360936723e */ /* 0x000fc600048070ff */
[----:B------:R-:W-:Y:S01]  /*5e60*/  FADD.FTZ R37, R37, R32 ;  /* 0x0000002025257221 */ /* 0x000fe20000010000 */
[----:B------:R-:W-:Y:S01]  /*5e70*/  F2FP.SATFINITE.E4M3.F32.PACK_AB_MERGE_C R137, R52, R45, R54 ;  /* 0x0000002d3489723e */ /* 0x000fe20004807036 */
[----:B------:R-:W1:Y:S02]  /*5e80*/  MUFU.EX2 R25, R25 ;  /* 0x0000001900197308 */ /* 0x000e640000000800 */
[----:B------:R-:W-:-:S06]  /*5e90*/  FADD.FTZ R36, R36, R37 ;  /* 0x0000002524247221 */ /* 0x000fcc0000010000 */
[----:B------:R-:W2:Y:S01]  /*5ea0*/  MUFU.EX2 R26, R26 ;  /* 0x0000001a001a7308 */ /* 0x000ea20000000800 */
[----:B0-----:R-:W-:Y:S01]  /*5eb0*/  F2FP.SATFINITE.E4M3.F32.PACK_AB_MERGE_C R138, R34, R35, R5 ;  /* 0x00000023228a723e */ /* 0x001fe20004807005 */
[----:B------:R-:W-:-:S04]  /*5ec0*/  FADD.FTZ R35, R35, R36 ;  /* 0x0000002423237221 */ /* 0x000fc80000010000 */
[----:B------:R-:W-:Y:S02]  /*5ed0*/  FADD.FTZ R34, R34, R35 ;  /* 0x0000002322227221 */ /* 0x000fe40000010000 */
[----:B------:R-:W-:Y:S01]  /*5ee0*/  MUFU.EX2 R27, R27 ;  /* 0x0000001b001b7308 */ /* 0x000fe20000000800 */
[----:B-1----:R-:W-:-:S07]  /*5ef0*/  FADD.FTZ R5, R25, R12 ;  /* 0x0000000c19057221 */ /* 0x002fce0000010000 */
[----:B------:R-:W0:Y:S01]  /*5f00*/  MUFU.EX2 R28, R28 ;  /* 0x0000001c001c7308 */ /* 0x000e220000000800 */
[----:B--2---:R-:W-:-:S01]  /*5f10*/  FADD.FTZ R12, R26, R5 ;  /* 0x000000051a0c7221 */ /* 0x004fc20000010000 */
[----:B------:R-:W-:-:S04]  /*5f20*/  FADD.FTZ R5, R29, R34 ;  /* 0x000000221d057221 */ /* 0x000fc80000010000 */
[----:B------:R-:W-:Y:S01]  /*5f30*/  FADD.FTZ R5, R4, R5 ;  /* 0x0000000504057221 */ /* 0x000fe20000010000 */
[----:B0-----:R-:W-:Y:S01]  /*5f40*/  F2FP.SATFINITE.E4M3.F32.PACK_AB_MERGE_C R3, R28, R27, RZ ;  /* 0x0000001b1c03723e */ /* 0x001fe200048070ff */
[----:B------:R-:W-:-:S03]  /*5f50*/  FADD.FTZ R27, R27, R12 ;  /* 0x0000000c1b1b7221 */ /* 0x000fc60000010000 */
[----:B------:R-:W-:Y:S01]  /*5f60*/  F2FP.SATFINITE.E4M3.F32.PACK_AB_MERGE_C R139, R26, R25, R3 ;  /* 0x000000191a8b723e */ /* 0x000fe20004807003 */
[----:B------:R-:W-:-:S01]  /*5f70*/  FADD.FTZ R4, R28, R27 ;  /* 0x0000001b1c047221 */ /* 0x000fc20000010000 */
        /* <DEDUP_REMOVED lines=13> */
.L_x_851:
[----:B------:R-:W-:-:S11]  /*6050*/  UISETP.NE.AND UP1, UPT, UR7, 0x1, UPT ;  /* 0x000000010700788c */ /* 0x000fd6000bf25270 */
[----:B------:R-:W-:Y:S02]  /*6060*/  @UP1 ULDC.64 UR14, c[0x0][0x9e8] ;  /* 0x00027a00000e1ab9 */ /* 0x000fe40000000a00 */
[----:B------:R-:W-:-:S04]  /*6070*/  UIMAD.WIDE.U32 UR10, UR12, UR14, URZ ;  /* 0x0000000e0c0a72a5 */ /* 0x000fc8000f8e003f */
[----:B------:R-:W-:-:S12]  /*6080*/  @UP1 USHF.R.U32.HI UR12, URZ, UR15, UR11 ;  /* 0x0000000f3f0c1299 */ /* 0x000fd8000801160b */
.L_x_852:
[----:B------:R-:W-:-:S04]  /*6090*/  UIMAD UR7, UR12, UR7, UR7 ;  /* 0x000000070c0772a4 */ /* 0x000fc8000f8e0207 */
[----:B------:R-:W-:-:S04]  /*60a0*/  UISETP.LT.AND UP1, UPT, UR6, UR7, UPT ;  /* 0x000000070600728c */ /* 0x000fc8000bf21270 */
[----:B------:R-:W-:-:S12]  /*60b0*/  USEL UR6, UR6, UR7, UP1 ;  /* 0x0000000706067287 */ /* 0x000fd80008800000 */
.L_x_850:
        /* <DEDUP_REMOVED lines=23> */
[----:B------:R-:W-:Y:S01]  /*6230*/  IADD3 R21, R6, R18, -R19 ;  /* 0x0000001206157210 */ /* 0x000fe20007ffe813 */
[----:B------:R-:W-:Y:S01]  /*6240*/  IMAD.MOV.U32 R55, RZ, RZ, RZ ;  /* 0x000000ffff377224 */ /* 0x000fe200078e00ff */
[----:B------:R-:W-:Y:S01]  /*6250*/  ULDC UR22, c[0x0][0x9e4] ;  /* 0x0002790000167ab9 */ /* 0x000fe20000000800 */
[----:B------:R-:W-:Y:S01]  /*6260*/  ULDC UR21, c[0x0][0x988] ;  /* 0x0002620000157ab9 */ /* 0x000fe20000000800 */
[----:B------:R-:W-:Y:S01]  /*6270*/  LOP3.LUT R13, RZ, R21, RZ, 0x33, !PT ;  /* 0x00000015ff0d7212 */ /* 0x000fe200078e33ff */
[----:B------:R-:W-:Y:S01]  /*6280*/  VIADD R15, R21, 0x8 ;  /* 0x00000008150f7836 */ /* 0x000fe20000000000 */
[----:B------:R-:W-:-:S04]  /*6290*/  ULDC UR23, c[0x0][0x9e0] ;  /* 0x0002780000177ab9 */ /* 0x000fc80000000800 */
[----:B------:R-:W-:-:S07]  /*62a0*/  LOP3.LUT R9, RZ, R15, RZ, 0x33, !PT ;  /* 0x0000000fff097212 */ /* 0x000fce00078e33ff */
.L_x_871:
[----:B------:R-:W-:-:S04]  /*62b0*/  UIADD3 UR26, UR38, 0x1, URZ ;  /* 0x00000001261a7890 */ /* 0x000fc8000fffe03f */
[----:B------:R-:W-:-:S04]  /*62c0*/  UISETP.NE.AND UP1, UPT, UR26, 0x2, UPT ;  /* 0x000000021a00788c */ /* 0x000fc8000bf25270 */
[----:B------:R-:W-:Y:S02]  /*62d0*/  USEL UR25, URZ, 0x1, UP1 ;  /* 0x000000013f197887 */ /* 0x000fe40008800000 */
[----:B------:R-:W-:Y:S02]  /*62e0*/  USEL UR26, UR26, URZ, UP1 ;  /* 0x0000003f1a1a7287 */ /* 0x000fe40008800000 */
[----:B------:R-:W-:Y:S01]  /*62f0*/  ULOP3.LUT UR25, UR37, UR25, URZ, 0x3c, !UPT ;  /* 0x0000001925197292 */ /* 0x000fe2000f8e3c3f */
[----:B------:R-:W-:Y:S11]  /*6300*/  @!P0 BRA `(.L_x_854) ;  /* 0x0000000000048947 */ /* 0x000ff60003800000 */
[----:B------:R-:W-:Y:S01]  /*6310*/  BPT.TRAP 0x1 ;  /* 0x000000040000795c */ /* 0x000fe20000300000 */
.L_x_854:
[----:B------:R-:W-:Y:S01]  /*6320*/  ULEA UR24, UR26, UR45, 0x3 ;  /* 0x0000002d1a187291 */ /* 0x000fe2000f8e183f */
[----:B------:R-:W-:-:S05]  /*6330*/  IMAD.U32 R12, RZ, RZ, UR25 ;  /* 0x00000019ff0c7e24 */ /* 0x000fca000f8e00ff */
[----:B------:R-:W-:-:S04]  /*6340*/  SHF.L.U32 R12, R12, 0x1f, RZ ;  /* 0x0000001f0c0c7819 */ /* 0x000fc800000006ff */
[----:B------:R0:W1:Y:S01]  /*6350*/  SYNCS.PHASECHK.TRANS64.TRYWAIT P1, [UR24+0x13230], R12 ;  /* 0x0132300cff0075a7 */ /* 0x0000620008020158 */
[----:B------:R-:W-:Y:S05]  /*6360*/  @!P0 BRA `(.L_x_855) ;  /* 0x0000000000048947 */ /* 0x000fea0003800000 */
[----:B------:R-:W-:Y:S01]  /*6370*/  BPT.TRAP 0x1 ;  /* 0x000000040000795c */ /* 0x000fe20000300000 */
.L_x_855:
[----:B-1----:R-:W-:Y:S05]  /*6380*/  @P1 BRA `(.L_x_856) ;  /* 0x0000000000081947 */ /* 0x002fea0003800000 */
[----:B------:R-:W1:Y:S02]  /*6390*/  SYNCS.PHASECHK.TRANS64.TRYWAIT P1, [UR24+0x13230], R12 ;  /* 0x0132300cff0075a7 */ /* 0x000e640008020158 */
[----:B-1----:R-:W-:Y:S05]  /*63a0*/  @!P1 BRA `(.L_x_857) ;  /* 0x0000012c00349947 */ /* 0x002fea0003800000 */
.L_x_856:
        /* <DEDUP_REMOVED lines=39> */
[----:B-1----:R-:W-:-:S06]  /*6620*/  WARPGROUP.ARRIVE ;  /* 0x00000000000079c5 */ /* 0x002fcc0000000000 */
        /* <DEDUP_REMOVED lines=24> */
.L_x_858:
[----:B------:R-:W-:Y:S01]  /*67b0*/  ULEA UR11, UR38, UR45, 0x3 ;  /* 0x0000002d260b7291 */ /* 0x000fe2000f8e183f */
[----:B0-----:R-:W-:-:S05]  /*67c0*/  IMAD.U32 R12, RZ, RZ, UR37 ;  /* 0x00000025ff0c7e24 */ /* 0x001fca000f8e00ff */
[----:B------:R-:W-:-:S04]  /*67d0*/  SHF.L.U32 R12, R12, 0x1f, RZ ;  /* 0x0000001f0c0c7819 */ /* 0x000fc800000006ff */
[----:B------:R0:W1:Y:S01]  /*67e0*/  SYNCS.PHASECHK.TRANS64.TRYWAIT P1, [UR11+0x13250], R12 ;  /* 0x0132500cff0075a7 */ /* 0x000062000802014b */
[----:B------:R-:W-:Y:S05]  /*67f0*/  @!P0 BRA `(.L_x_859) ;  /* 0x0000000000048947 */ /* 0x000fea0003800000 */
[----:B------:R-:W-:Y:S01]  /*6800*/  BPT.TRAP 0x1 ;  /* 0x000000040000795c */ /* 0x000fe20000300000 */
.L_x_859:
[----:B-1----:R-:W-:Y:S05]  /*6810*/  @P1 BRA `(.L_x_860) ;  /* 0x0000000000081947 */ /* 0x002fea0003800000 */
[----:B------:R-:W1:Y:S02]  /*6820*/  SYNCS.PHASECHK.TRANS64.TRYWAIT P1, [UR11+0x13250], R12 ;  /* 0x0132500cff0075a7 */ /* 0x000e64000802014b */
[----:B-1----:R-:W-:Y:S05]  /*6830*/  @!P1 BRA `(.L_x_861) ;  /* 0x0000012800289947 */ /* 0x002fea0003800000 */
.L_x_860:
[----:B------:R-:W-:Y:S01]  /*6840*/  UIADD3 UR6, UR45, 0x1000, URZ ;  /* 0x000010002d067890 */ /* 0x000fe2000fffe03f */
[----:B------:R-:W-:Y:S01]  /*6850*/  WARPGROUP.ARRIVE ;  /* 0x00000000000079c5 */ /* 0x000fe20000000000 */
[----:B------:R-:W-:Y:S01]  /*6860*/  UMOV UR7, 0xc0000010 ;  /* 0xc000001000077882 */ /* 0x000fe20000000000 */
[C---:B-1----:R-:W-:Y:S01]  /*6870*/  FMUL.FTZ R14, R0.reuse, R121 ;  /* 0x00000079000e7220 */ /* 0x042fe20000410000 */
[----:B------:R-:W-:Y:S01]  /*6880*/  USHF.R.U32.HI UR6, URZ, 0x4, UR6 ;  /* 0x000000043f067899 */ /* 0x000fe20008011606 */
[C---:B------:R-:W-:Y:S01]  /*6890*/  FMUL.FTZ R121, R0.reuse, R124 ;  /* 0x0000007c00797220 */ /* 0x040fe20000410000 */
[C---:B------:R-:W-:Y:S01]  /*68a0*/  FMUL.FTZ R124, R0.reuse, R127 ;  /* 0x0000007f007c7220 */ /* 0x040fe20000410000 */
[C---:B------:R-:W-:Y:S01]  /*68b0*/  FMUL.FTZ R127, R0.reuse, R130 ;  /* 0x00000082007f7220 */ /* 0x040fe20000410000 */
[----:B------:R-:W-:Y:S01]  /*68c0*/  ULOP3.LUT UR6, UR6, 0x3fff, URZ, 0xc0, !UPT ;  /* 0x00003fff06067892 */ /* 0x000fe2000f8ec03f */
[C---:B------:R-:W-:Y:S01]  /*68d0*/  FMUL.FTZ R130, R0.reuse, R133 ;  /* 0x0000008500827220 */ /* 0x040fe20000410000 */
[C---:B------:R-:W-:Y:S01]  /*68e0*/  FMUL.FTZ R133, R0.reuse, R77 ;  /* 0x0000004d00857220 */ /* 0x040fe20000410000 */
[C---:B------:R-:W-:Y:S01]  /*68f0*/  FMUL.FTZ R77, R0.reuse, R78 ;  /* 0x0000004e004d7220 */ /* 0x040fe20000410000 */
[----:B------:R-:W-:Y:S01]  /*6900*/  ULOP3.LUT UR6, UR6, 0x10000, URZ, 0xfc, !UPT ;  /* 0x0001000006067892 */ /* 0x000fe2000f8efc3f */
[C---:B------:R-:W-:Y:S01]  /*6910*/  FMUL.FTZ R78, R0.reuse, R79 ;  /* 0x0000004f004e7220 */ /* 0x040fe20000410000 */
[C---:B0-----:R-:W-:Y:S01]  /*6920*/  FMUL.FTZ R12, R0.reuse, R120 ;  /* 0x00000078000c7220 */ /* 0x041fe20000410000 */
[C---:B------:R-:W-:Y:S01]  /*6930*/  FMUL.FTZ R79, R0.reuse, R82 ;  /* 0x00000052004f7220 */ /* 0x040fe20000410000 */
[----:B------:R-:W-:Y:S01]  /*6940*/  UIMAD UR10, UR38, 0x280, UR6 ;  /* 0x00000280260a78a4 */ /* 0x000fe2000f8e0206 */
[C---:B------:R-:W-:Y:S01]  /*6950*/  FMUL.FTZ R120, R0.reuse, R123 ;  /* 0x0000007b00787220 */ /* 0x040fe20000410000 */
[C---:B------:R-:W-:Y:S01]  /*6960*/  FMUL.FTZ R82, R0.reuse, R83 ;  /* 0x0000005300527220 */ /* 0x040fe20000410000 */
[C---:B------:R-:W-:Y:S01]  /*6970*/  FMUL.FTZ R123, R0.reuse, R126 ;  /* 0x0000007e007b7220 */ /* 0x040fe20000410000 */
[C---:B------:R-:W-:Y:S01]  /*6980*/  FMUL.FTZ R83, R0.reuse, R86 ;  /* 0x0000005600537220 */ /* 0x040fe20000410000 */
[C---:B------:R-:W-:Y:S01]  /*6990*/  FMUL.FTZ R126, R0.reuse, R129 ;  /* 0x00000081007e7220 */ /* 0x040fe20000410000 */
[C---:B------:R-:W-:Y:S01]  /*69a0*/  FMUL.FTZ R86, R0.reuse, R56 ;  /* 0x0000003800567220 */ /* 0x040fe20000410000 */
[----:B------:R-:W-:Y:S01]  /*69b0*/  UMOV UR6, UR10 ;  /* 0x0000000a00067c82 */ /* 0x000fe20008000000 */
[C---:B------:R-:W-:Y:S01]  /*69c0*/  FMUL.FTZ R129, R0.reuse, R132 ;  /* 0x0000008400817220 */ /* 0x040fe20000410000 */
[----:B------:R-:W-:Y:S01]  /*69d0*/  QGMMA.64x64x32.F32.E4M3.E4M3 R24, R152, gdesc[UR4], R24, gsb0 ;  /* 0x00e0000498187df3 */ /* 0x000fe20008000818 */
[----:B------:R-:W-:Y:S01]  /*69e0*/  UIADD3 UR6, UR10, 0x80, URZ ;  /* 0x000000800a067890 */ /* 0x000fe2000fffe03f */
[----:B------:R-:W-:Y:S01]  /*69f0*/  IMAD.U32 R56, RZ, RZ, UR24 ;  /* 0x00000018ff387e24 */ /* 0x000fe2000f8e00ff */
        /* <DEDUP_REMOVED lines=61> */
[----:B------:R-:W1:Y:S01]  /*6dd0*/  MUFU.TANH R14, R14 ;  /* 0x0000000e000e7308 */ /* 0x000e620000002400 */
[----:B------:R-:W-:-:S02]  /*6de0*/  WARPGROUP.DEPBAR.LE gsb0, 0x0 ;  /* 0x00008000000079c5 */ /* 0x000fc40000010000 */
[----:B------:R-:W-:-:S06]  /*6df0*/  WARPGROUP.ARRIVE ;  /* 0x00000000000079c5 */ /* 0x000fcc0000000000 */
[----:B------:R-:W2:Y:S01]  /*6e00*/  S2R R155, SR_TID.X ;  /* 0x00000000009b7919 */ /* 0x000ea20000002100 */
[----:B------:R-:W3:Y:S01]  /*6e10*/  MUFU.TANH R20, R20 ;  /* 0x0000001400147308 */ /* 0x000ee20000002400 */
[----:B------:R-:W-:Y:S01]  /*6e20*/  QGMMA.64x64x32.F32.E4M3.E4M3 R24, R148, gdesc[UR4], R24, gsb0 ;  /* 0x00e0000494187df3 */ /* 0x000fe20008000818 */
[----:B------:R-:W-:Y:S01]  /*6e30*/  UIADD3 UR6, UR10, 0x100, URZ ;  /* 0x000001000a067890 */ /* 0x000fe2000fffe03f */
[----:B------:R-:W-:-:S05]  /*6e40*/  UMOV UR7, 0xc0000010 ;  /* 0xc000001000077882 */ /* 0x000fca0000000000 */
[----:B------:R-:W4:Y:S08]  /*6e50*/  MUFU.TANH R120, R120 ;  /* 0x0000007800787308 */ /* 0x000f300000002400 */
[----:B------:R-:W0:Y:S08]  /*6e60*/  MUFU.TANH R121, R121 ;  /* 0x0000007900797308 */ /* 0x000e300000002400 */
[----:B------:R-:W0:Y:S01]  /*6e70*/  MUFU.TANH R122, R122 ;  /* 0x0000007a007a7308 */ /* 0x000e220000002400 */
[----:B--2---:R-:W-:-:S07]  /*6e80*/  LOP3.LUT P1, RZ, R155, 0x7f, RZ, 0xc0, !PT ;  /* 0x0000007f9bff7812 */ /* 0x004fce000782c0ff */
[----:B------:R-:W2:Y:S08]  /*6e90*/  MUFU.TANH R123, R123 ;  /* 0x0000007b007b7308 */ /* 0x000eb00000002400 */
[----:B------:R-:W0:Y:S01]  /*6ea0*/  MUFU.TANH R124, R124 ;  /* 0x0000007c007c7308 */ /* 0x000e220000002400 */
[----:B------:R-:W-:-:S07]  /*6eb0*/  @!P1 VIADD R56, R56, 0x13240 ;  /* 0x0001324038389836 */ /* 0x000fce0000000000 */
[----:B------:R-:W0:Y:S01]  /*6ec0*/  MUFU.TANH R125, R125 ;  /* 0x0000007d007d7308 */ /* 0x000e220000002400 */
[----:B------:R-:W-:-:S07]  /*6ed0*/  @!P1 PRMT R56, RZ, 0x654, R56 ;  /* 0x00000654ff389816 */ /* 0x000fce0000000038 */
[----:B------:R-:W0:Y:S08]  /*6ee0*/  MUFU.TANH R126, R126 ;  /* 0x0000007e007e7308 */ /* 0x000e300000002400 */
[----:B------:R-:W0:Y:S08]  /*6ef0*/  MUFU.TANH R127, R127 ;  /* 0x0000007f007f7308 */ /* 0x000e300000002400 */
[----:B------:R-:W0:Y:S08]  /*6f00*/  MUFU.TANH R128, R128 ;  /* 0x0000008000807308 */ /* 0x000e300000002400 */
[----:B------:R-:W0:Y:S01]  /*6f10*/  MUFU.TANH R129, R129 ;  /* 0x0000008100817308 */ /* 0x000e220000002400 */
[----:B------:R-:W-:-:S02]  /*6f20*/  WARPGROUP.DEPBAR.LE gsb0, 0x0 ;  /* 0x00008000000079c5 */ /* 0x000fc40000010000 */
[----:B------:R-:W-:-:S05]  /*6f30*/  WARPGROUP.ARRIVE ;  /* 0x00000000000079c5 */ /* 0x000fca0000000000 */
[----:B------:R-:W0:Y:S01]  /*6f40*/  MUFU.TANH R130, R130 ;  /* 0x0000008200827308 */ /* 0x000e220000002400 */
[----:B------:R-:W-:Y:S01]  /*6f50*/  QGMMA.64x64x32.F32.E4M3.E4M3 R24, R144, gdesc[UR4], R24, gsb0 ;  /* 0x00e0000490187df3 */ /* 0x000fe20008000818 */
[----:B------:R-:W-:Y:S01]  /*6f60*/  UIADD3 UR6, UR10, 0x180, URZ ;  /* 0x000001800a067890 */ /* 0x000fe2000fffe03f */
[----:B------:R-:W-:-:S05]  /*6f70*/  UMOV UR7, 0xc0000010 ;  /* 0xc000001000077882 */ /* 0x000fca0000000000 */
        /* <DEDUP_REMOVED lines=29> */
[----:B------:R-:W-:Y:S02]  /*7150*/  FMUL.FTZ R63, R0, R67 ;  /* 0x00000043003f7220 */ /* 0x000fe40000410000 */
[----:B------:R-:W0:Y:S01]  /*7160*/  MUFU.TANH R90, R90 ;  /* 0x0000005a005a7308 */ /* 0x000e220000002400 */
[----:B------:R-:W-:Y:S01]  /*7170*/  IMAD R67, R17, -0x2, R70 ;  /* 0xfffffffe11437824 */ /* 0x000fe200078e0246 */
[----:B------:R-:W-:Y:S06]  /*7180*/  QGMMA.64x64x32.F32.E4M3.E4M3 R24, R136, gdesc[UR4], R24, gsb0 ;  /* 0x00e0000488187df3 */ /* 0x000fec0008000818 */
        /* <DEDUP_REMOVED lines=10> */
[----:B------:R-:W-:Y:S01]  /*7230*/  FMUL.FTZ R136, R0, R68 ;  /* 0x0000004400887220 */ /* 0x000fe20000410000 */
[----:B------:R-:W-:Y:S01]  /*7240*/  IADD3 R138, R70, 0x1, R18 ;  /* 0x00000001468a7810 */ /* 0x000fe20007ffe012 */
[----:B------:R-:W-:Y:S01]  /*7250*/  FMUL.FTZ R68, R0, R71 ;  /* 0x0000004700447220 */ /* 0x000fe20000410000 */
[----:B------:R0:W-:Y:S01]  /*7260*/  @!P1 SYNCS.ARRIVE.TRANS64.RED.A1T0 RZ, [R56+URZ], RZ ;  /* 0x000000ff38ff99a7 */ /* 0x0001e2000810043f */
[----:B------:R-:W-:Y:S01]  /*7270*/  PLOP3.LUT P1, PT, PT, PT, UP0, 0x40, 0x0 ;  /* 0x000000000000781c */ /* 0x000fe20003f2e808 */
[----:B------:R-:W0:Y:S01]  /*7280*/  MUFU.TANH R100, R100 ;  /* 0x0000006400647308 */ /* 0x000e220000002400 */
[----:B------:R-:W-:-:S04]  /*7290*/  IMAD.IADD R138, R138, 0x1, -R19 ;  /* 0x000000018a8a7824 */ /* 0x000fc800078e0a13 */
[----:B------:R-:W-:-:S03]  /*72a0*/  IMAD R138, R17, -0x2, R138 ;  /* 0xfffffffe118a7824 */ /* 0x000fc600078e028a */
[----:B------:R-:W0:Y:S01]  /*72b0*/  MUFU.TANH R101, R101 ;  /* 0x0000006500657308 */ /* 0x000e220000002400 */
[C---:B------:R-:W-:Y:S02]  /*72c0*/  VIADD R139, R138.reuse, UR23 ;  /* 0x000000178a8b7c36 */ /* 0x040fe40008000000 */
[----:B------:R-:W-:Y:S02]  /*72d0*/  VIADD R138, R138, UR20 ;  /* 0x000000148a8a7c36 */ /* 0x000fe40008000000 */
[C---:B------:R-:W-:Y:S02]  /*72e0*/  IMAD.IADD R137, R6.reuse, 0x1, R139 ;  /* 0x0000000106897824 */ /* 0x040fe400078e028b */
[----:B------:R-:W-:Y:S01]  /*72f0*/  IMAD.IADD R71, R6, 0x1, R138 ;  /* 0x0000000106477824 */ /* 0x000fe200078e028a */
        /* <DEDUP_REMOVED lines=34> */
[----:B-1234-:R-:W-:Y:S05]  /*7520*/  @P1 BRA `(.L_x_862) ;  /* 0x0000000000541947 */ /* 0x01efea0003800000 */
[----:B------:R-:W-:Y:S01]  /*7530*/  ISETP.GT.AND P1, PT, R21, -0x1, PT ;  /* 0xffffffff1500780c */ /* 0x000fe20003f24270 */
[----:B------:R-:W-:-:S12]  /*7540*/  BSSY B0, `(.L_x_863) ;  /* 0x0000010000007945 */ /* 0x000fd80003800000 */
[----:B------:R-:W-:Y:S05]  /*7550*/  @P1 BRA `(.L_x_864) ;  /* 0x0000000000201947 */ /* 0x000fea0003800000 */
[----:B------:R-:W-:-:S05]  /*7560*/  IMAD.U32 R141, RZ, RZ, UR22 ;  /* 0x00000016ff8d7e24 */ /* 0x000fca000f8e00ff */
[----:B------:R-:W-:-:S13]  /*7570*/  ISETP.NE.AND P1, PT, R141, 0x1, PT ;  /* 0x000000018d00780c */ /* 0x000fda0003f25270 */
[----:B0-----:R-:W0:Y:S02]  /*7580*/  @P1 LDC.64 R56, c[0x0][0x9e8] ;  /* 0x00027a00ff381b82 */ /* 0x001e240000000a00 */
[----:B0-----:R-:W-:-:S04]  /*7590*/  @P1 IMAD.HI.U32 R142, R13, R56, RZ ;  /* 0x000000380d8e1227 */ /* 0x001fc800078e00ff */
[----:B------:R-:W-:Y:S01]  /*75a0*/  IMAD.MOV.U32 R56, RZ, RZ, R13 ;  /* 0x000000ffff387224 */ /* 0x000fe200078e000d */
[----:B------:R-:W-:-:S04]  /*75b0*/  @P1 SHF.R.U32.HI R56, RZ, R57, R142 ;  /* 0x00000039ff381219 */ /* 0x000fc8000001168e */
[----:B------:R-:W-:Y:S01]  /*75c0*/  LOP3.LUT R56, RZ, R56, RZ, 0x33, !PT ;  /* 0x00000038ff387212 */ /* 0x000fe200078e33ff */
[----:B------:R-:W-:Y:S06]  /*75d0*/  BRA `(.L_x_865) ;  /* 0x0000000000187947 */ /* 0x000fec0003800000 */
.L_x_864:
[----:B------:R-:W-:-:S05]  /*75e0*/  IMAD.U32 R141, RZ, RZ, UR22 ;  /* 0x00000016ff8d7e24 */ /* 0x000fca000f8e00ff */
[----:B------:R-:W-:-:S13]  /*75f0*/  ISETP.NE.AND P1, PT, R141, 0x1, PT ;  /* 0x000000018d00780c */ /* 0x000fda0003f25270 */
[----:B0-----:R-:W0:Y:S02]  /*7600*/  @P1 LDC.64 R56, c[0x0][0x9e8] ;  /* 0x00027a00ff381b82 */ /* 0x001e240000000a00 */
[----:B0-----:R-:W-:-:S04]  /*7610*/  @P1 IMAD.HI.U32 R142, R21, R56, RZ ;  /* 0x00000038158e1227 */ /* 0x001fc800078e00ff */
[----:B------:R-:W-:Y:S01]  /*7620*/  IMAD.MOV.U32 R56, RZ, RZ, R21 ;  /* 0x000000ffff387224 */ /* 0x000fe200078e0015 */
[----:B------:R-:W-:-:S07]  /*7630*/  @P1 SHF.R.U32.HI R56, RZ, R57, R142 ;  /* 0x00000039ff381219 */ /* 0x000fce000001168e */
.L_x_865:
[----:B------:R-:W-:Y:S05]  /*7640*/  BSYNC B0 ;  /* 0x0000000000007941 */ /* 0x000fea0003800000 */
.L_x_863:
[----:B------:R-:W-:-:S05]  /*7650*/  IMAD R56, R56, R141, R67 ;  /* 0x0000008d38387224 */ /* 0x000fca00078e0243 */
[----:B------:R-:W-:Y:S02]  /*7660*/  VIADDMNMX R137, R56, R141, R137, PT ;  /* 0x0000008d38897246 */ /* 0x000fe40003800189 */
[----:B------:R-:W-:-:S07]  /*7670*/  VIMNMX R71, R71, R56, !PT ;  /* 0x0000003847477248 */ /* 0x000fce0007fe0100 */
.L_x_862:
[C---:B------:R-:W-:Y:S01]  /*7680*/  ISETP.GE.AND P3, PT, R70.reuse, 0x9, PT ;  /* 0x000000094600780c */ /* 0x040fe20003f66270 */
[C---:B------:R-:W-:Y:S01]  /*7690*/  IMAD.IADD R139, R7.reuse, 0x1, R139 ;  /* 0x00000001078b7824 */ /* 0x040fe200078e028b */
[C---:B------:R-:W-:Y:S01]  /*76a0*/  ISETP.GE.AND P1, PT, R70.reuse, 0x2, PT ;  /* 0x000000024600780c */ /* 0x040fe20003f26270 */
        /* <DEDUP_REMOVED lines=12> */
[C---:B------:R-:W-:Y:S02]  /*7770*/  ISETP.GE.AND P4, PT, R70.reuse, 0x11, PT ;  /* 0x000000114600780c */ /* 0x040fe40003f86270 */
[C---:B------:R-:W-:Y:S02]  /*7780*/  ISETP.LT.OR P3, PT, R137.reuse, 0x9, P3 ;  /* 0x000000098900780c */ /* 0x040fe40001f61670 */
[----:B------:R-:W-:Y:S02]  /*7790*/  ISETP.LT.OR P2, PT, R137, 0xa, P2 ;  /* 0x0000000a8900780c */ /* 0x000fe40001741670 */
[----:B0-----:R-:W-:Y:S02]  /*77a0*/  FSEL R121, R121, -INF , !P3 ;  /* 0xff80000079797808 */ /* 0x001fe40005800000 */
        /* <DEDUP_REMOVED lines=215> */
[----:B------:R-:W-:Y:S01]  /*8520*/  ISETP.GT.AND P6, PT, R15, -0x1, PT ;  /* 0xffffffff0f00780c */ /* 0x000fe20003fc4270 */
[----:B------:R-:W-:-:S12]  /*8530*/  BSSY B0, `(.L_x_867) ;  /* 0x0000010000007945 */ /* 0x000fd80003800000 */
[----:B------:R-:W-:Y:S05]  /*8540*/  @P6 BRA `(.L_x_868) ;  /* 0x0000000000206947 */ /* 0x000fea0003800000 */
[----:B------:R-:W-:-:S05]  /*8550*/  IMAD.U32 R142, RZ, RZ, UR22 ;  /* 0x00000016ff8e7e24 */ /* 0x000fca000f8e00ff */
[----:B------:R-:W-:-:S13]  /*8560*/  ISETP.NE.AND P6, PT, R142, 0x1, PT ;  /* 0x000000018e00780c */ /* 0x000fda0003fc5270 */
[----:B------:R-:W0:Y:S02]  /*8570*/  @P6 LDC.64 R56, c[0x0][0x9e8] ;  /* 0x00027a00ff386b82 */ /* 0x000e240000000a00 */
[----:B0-----:R-:W-:-:S04]  /*8580*/  @P6 IMAD.HI.U32 R70, R9, R56, RZ ;  /* 0x0000003809466227 */ /* 0x001fc800078e00ff */
[----:B------:R-:W-:Y:S01]  /*8590*/  IMAD.MOV.U32 R56, RZ, RZ, R9 ;  /* 0x000000ffff387224 */ /* 0x000fe200078e0009 */
[----:B------:R-:W-:-:S04]  /*85a0*/  @P6 SHF.R.U32.HI R56, RZ, R57, R70 ;  /* 0x00000039ff386219 */ /* 0x000fc80000011646 */
[----:B------:R-:W-:Y:S01]  /*85b0*/  LOP3.LUT R56, RZ, R56, RZ, 0x33, !PT ;  /* 0x00000038ff387212 */ /* 0x000fe200078e33ff */
[----:B------:R-:W-:Y:S06]  /*85c0*/  BRA `(.L_x_869) ;  /* 0x0000000000187947 */ /* 0x000fec0003800000 */
.L_x_868:
[----:B------:R-:W-:-:S05]  /*85d0*/  IMAD.U32 R142, RZ, RZ, UR22 ;  /* 0x00000016ff8e7e24 */ /* 0x000fca000f8e00ff */
[----:B------:R-:W-:-:S13]  /*85e0*/  ISETP.NE.AND P6, PT, R142, 0x1, PT ;  /* 0x000000018e00780c */ /* 0x000fda0003fc5270 */
[----:B------:R-:W0:Y:S02]  /*85f0*/  @P6 LDC.64 R56, c[0x0][0x9e8] ;  /* 0x00027a00ff386b82 */ /* 0x000e240000000a00 */
[----:B0-----:R-:W-:-:S04]  /*8600*/  @P6 IMAD.HI.U32 R70, R15, R56, RZ ;  /* 0x000000380f466227 */ /* 0x001fc800078e00ff */
[----:B------:R-:W-:Y:S01]  /*8610*/  IMAD.MOV.U32 R56, RZ, RZ, R15 ;  /* 0x000000ffff387224 */ /* 0x000fe200078e000f */
[----:B------:R-:W-:-:S07]  /*8620*/  @P6 SHF.R.U32.HI R56, RZ, R57, R70 ;  /* 0x00000039ff386219 */ /* 0x000fce0000011646 */
.L_x_869:
[----:B------:R-:W-:Y:S05]  /*8630*/  BSYNC B0 ;  /* 0x0000000000007941 */ /* 0x000fea0003800000 */
.L_x_867:
[----:B------:R-:W-:-:S05]  /*8640*/  IMAD R67, R56, R142, R67 ;  /* 0x0000008e38437224 */ /* 0x000fca00078e0243 */
[----:B------:R-:W-:Y:S02]  /*8650*/  VIADDMNMX R139, R67, R142, R139, PT ;  /* 0x0000008e438b7246 */ /* 0x000fe4000380018b */
[----:B------:R-:W-:-:S07]  /*8660*/  VIMNMX R138, R138, R67, !PT ;  /* 0x000000438a8a7248 */ /* 0x000fce0007fe0100 */
.L_x_866:
        /* <DEDUP_REMOVED lines=101> */
[----:B------:R-:W0:Y:S01]  /*8cc0*/  SHFL.BFLY PT, R56, R67, 0x2, 0x1f ;  /* 0x0c401f0043387f89 */ /* 0x000e2200000e0000 */
        /* <DEDUP_REMOVED lines=13> */
[----:B0-----:R-:W-:-:S02]  /*8da0*/  FMNMX.FTZ R70, R67, R56, !PT ;  /* 0x0000003843467209 */ /* 0x001fc40007810000 */
[----:B------:R-:W-:Y:S02]  /*8db0*/  FSEL R91, R91, -INF , !P1 ;  /* 0xff8000005b5b7808 */ /* 0x000fe40004800000 */
[----:B------:R-:W-:Y:S01]  /*8dc0*/  LOP3.LUT P1, RZ, R16, 0x200000, RZ, 0xc0, !PT ;  /* 0x0020000010ff7812 */ /* 0x000fe2000782c0ff */
[----:B------:R-:W0:Y:S01]  /*8dd0*/  SHFL.BFLY PT, R57, R70, 0x1, 0x1f ;  /* 0x0c201f0046397f89 */ /* 0x000e2200000e0000 */
[C---:B------:R-:W-:Y:S02]  /*8de0*/  ISETP.GT.AND P5, PT, R138.reuse, 0x98, !P5 ;  /* 0x000000988a00780c */ /* 0x040fe40006fa4270 */
[----:B------:R-:W-:Y:S02]  /*8df0*/  ISETP.GT.AND P1, PT, R138, 0x48, !P1 ;  /* 0x000000488a00780c */ /* 0x000fe40004f24270 */
[C---:B------:R-:W-:Y:S02]  /*8e00*/  ISETP.LT.OR P4, PT, R139.reuse, 0x92, P4 ;  /* 0x000000928b00780c */ /* 0x040fe40002781670 */
[----:B------:R-:W-:-:S02]  /*8e10*/  ISETP.LT.OR P1, PT, R139, 0x49, P1 ;  /* 0x000000498b00780c */ /* 0x000fc40000f21670 */
[----:B------:R-:W-:Y:S02]  /*8e20*/  ISETP.LT.OR P5, PT, R139, 0x99, P5 ;  /* 0x000000998b00780c */ /* 0x000fe40002fa1670 */
[----:B------:R-:W-:Y:S02]  /*8e30*/  FSEL R94, R94, -INF , !P1 ;  /* 0xff8000005e5e7808 */ /* 0x000fe40004800000 */
[----:B------:R-:W-:Y:S02]  /*8e40*/  LOP3.LUT P1, RZ, R16, 0x100000, RZ, 0xc0, !PT ;  /* 0x0010000010ff7812 */ /* 0x000fe4000782c0ff */
[----:B------:R-:W-:Y:S02]  /*8e50*/  FSEL R66, R66, -INF , !P5 ;  /* 0xff80000042427808 */ /* 0x000fe40006800000 */
[----:B------:R-:W-:-:S04]  /*8e60*/  ISETP.GT.AND P1, PT, R138, 0x49, !P1 ;  /* 0x000000498a00780c */ /* 0x000fc80004f24270 */
[----:B------:R-:W-:Y:S02]  /*8e70*/  ISETP.LT.OR P1, PT, R139, 0x4a, P1 ;  /* 0x0000004a8b00780c */ /* 0x000fe40000f21670 */
[----:B0-----:R-:W-:Y:S02]  /*8e80*/  FMNMX.FTZ R56, R70, R57, !PT ;  /* 0x0000003946387209 */ /* 0x001fe40007810000 */
        /* <DEDUP_REMOVED lines=68> */
[----:B------:R-:W-:Y:S02]  /*92d0*/  FMNMX.FTZ R137, R57, R10, !PT ;  /* 0x0000000a39897209 */ /* 0x000fe40007810000 */
[----:B------:R-:W-:Y:S02]  /*92e0*/  FSEL R67, R20, RZ, P1 ;  /* 0x000000ff14437208 */ /* 0x000fe40000800000 */
[----:B------:R-:W-:-:S03]  /*92f0*/  ISETP.LT.OR P2, PT, R139, 0x9a, P2 ;  /* 0x0000009a8b00780c */ /* 0x000fc60001741670 */
        /* <DEDUP_REMOVED lines=80> */
[----:B------:R-:W-:Y:S02]  /*9800*/  FMNMX.FTZ R137, R59, R122, !PT ;  /* 0x0000007a3b897209 */ /* 0x000fe40007810000 */
[----:B------:R-:W-:Y:S01]  /*9810*/  FSEL R122, R62, -INF , !P3 ;  /* 0xff8000003e7a7808 */ /* 0x000fe20005800000 */
[----:B------:R-:W-:-:S01]  /*9820*/  FFMA.FTZ R62, R76, UR21, -R67 ;  /* 0x000000154c3e7c23 */ /* 0x000fc20008010843 */
[----:B------:R-:W-:Y:S02]  /*9830*/  FMNMX.FTZ R126, R60, R137, !PT ;  /* 0x000000893c7e7209 */ /* 0x000fe40007810000 */
[----:B------:R-:W-:Y:S01]  /*9840*/  FSEL R76, R63, -INF , !P4 ;  /* 0xff8000003f4c7808 */ /* 0x000fe20006000000 */
[----:B------:R-:W-:Y:S01]  /*9850*/  MUFU.EX2 R109, R109 ;  /* 0x0000006d006d7308 */ /* 0x000fe20000000800 */
[----:B------:R-:W-:-:S02]  /*9860*/  FMNMX.FTZ R137, R61, R126, !PT ;  /* 0x0000007e3d897209 */ /* 0x000fc40007810000 */
[----:B------:R-:W-:Y:S02]  /*9870*/  FSEL R126, R68, -INF , !P2 ;  /* 0xff800000447e7808 */ /* 0x000fe40005000000 */
[----:B------:R-:W-:-:S03]  /*9880*/  FMNMX.FTZ R137, R122, R137, !PT ;  /* 0x000000897a897209 */ /* 0x000fc60007810000 */
[----:B------:R0:W-:Y:S01]  /*9890*/  MUFU.EX2 R63, R62 ;  /* 0x0000003e003f7308 */ /* 0x0001e20000000800 */
[----:B------:R-:W-:-:S04]  /*98a0*/  FMNMX.FTZ R137, R76, R137, !PT ;  /* 0x000000894c897209 */ /* 0x000fc80007810000 */
[----:B------:R-:W-:-:S03]  /*98b0*/  FMNMX.FTZ R137, R66, R137, !PT ;  /* 0x0000008942897209 */ /* 0x000fc60007810000 */
[----:B------:R1:W-:Y:S01]  /*98c0*/  MUFU.EX2 R68, R133 ;  /* 0x0000008500447308 */ /* 0x0003e20000000800 */
[----:B------:R-:W-:-:S05]  /*98d0*/  FMNMX.FTZ R137, R126, R137, !PT ;  /* 0x000000897e897209 */ /* 0x000fca0007810000 */
[----:B0-----:R-:W0:Y:S02]  /*98e0*/  SHFL.BFLY PT, R62, R137, 0x2, 0x1f ;  /* 0x0c401f00893e7f89 */ /* 0x001e2400000e0000 */
[----:B------:R-:W-:Y:S01]  /*98f0*/  MUFU.EX2 R112, R112 ;  /* 0x0000007000707308 */ /* 0x000fe20000000800 */
[----:B-1----:R-:W-:-:S01]  /*9900*/  FFMA.FTZ R133, R135, UR21, -R67 ;  /* 0x0000001587857c23 */ /* 0x002fc20008010843 */
[----:B------:R-:W-:Y:S01]  /*9910*/  FFMA.FTZ R135, R136, UR21, -R67 ;  /* 0x0000001588877c23 */ /* 0x000fe20008010843 */
[----:B------:R-:W-:Y:S01]  /*9920*/  IMAD.U32 R67, RZ, RZ, UR21 ;  /* 0x00000015ff437e24 */ /* 0x000fe2000f8e00ff */
[----:B------:R-:W-:-:S04]  /*9930*/  FSEL R136, R56, RZ, P1 ;  /* 0x000000ff38887208 */ /* 0x000fc80000800000 */
[----:B------:R-:W-:Y:S01]  /*9940*/  MUFU.EX2 R113, R113 ;  /* 0x0000007100717308 */ /* 0x000fe20000000800 */
[----:B------:R-:W-:-:S04]  /*9950*/  FADD.FTZ R11, -R136, R11 ;  /* 0x0000000b880b7221 */ /* 0x000fc80000010100 */
[----:B------:R-:W-:-:S03]  /*9960*/  FMUL.FTZ R11, R11, UR21 ;  /* 0x000000150b0b7c20 */ /* 0x000fc60008410000 */
[----:B------:R-:W-:Y:S01]  /*9970*/  MUFU.EX2 R136, R69 ;  /* 0x0000004500887308 */ /* 0x000fe20000000800 */
[----:B0-----:R-:W-:-:S07]  /*9980*/  FMNMX.FTZ R62, R137, R62, !PT ;  /* 0x0000003e893e7209 */ /* 0x001fce0007810000 */
[----:B------:R-:W0:Y:S01]  /*9990*/  MUFU.EX2 R11, R11 ;  /* 0x0000000b000b7308 */ /* 0x000e220000000800 */
[----:B------:R-:W1:Y:S07]  /*99a0*/  SHFL.BFLY PT, R137, R62, 0x1, 0x1f ;  /* 0x0c201f003e897f89 */ /* 0x000e6e00000e0000 */
[----:B------:R-:W-:Y:S08]  /*99b0*/  MUFU.EX2 R116, R116 ;  /* 0x0000007400747308 */ /* 0x000ff00000000800 */
[----:B------:R-:W-:Y:S01]  /*99c0*/  MUFU.EX2 R117, R117 ;  /* 0x0000007500757308 */ /* 0x000fe20000000800 */
[----:B0-----:R-:W-:-:S07]  /*99d0*/  FFMA.FTZ R138, R11, R5, R12 ;  /* 0x000000050b8a7223 */ /* 0x001fce000001000c */
[----:B------:R-:W-:Y:S01]  /*99e0*/  MUFU.EX2 R88, R88 ;  /* 0x0000005800587308 */ /* 0x000fe20000000800 */
[----:B-1----:R-:W-:-:S04]  /*99f0*/  FMNMX.FTZ R62, R62, R137, !PT ;  /* 0x000000893e3e7209 */ /* 0x002fc80007810000 */
[C---:B------:R-:W-:Y:S01]  /*9a00*/  FSETP.NEU.FTZ.AND P1, PT, R62.reuse, -INF , PT ;  /* 0xff8000003e00780b */ /* 0x040fe20003f3d000 */
[----:B------:R-:W-:-:S02]  /*9a10*/  FFMA.FTZ R67, R62, R67, -8 ;  /* 0xc10000003e437423 */ /* 0x000fc40000010043 */
[----:B------:R-:W-:Y:S03]  /*9a20*/  MUFU.EX2 R89, R89 ;  /* 0x0000005900597308 */ /* 0x000fe60000000800 */
[----:B------:R-:W-:-:S05]  /*9a30*/  FSEL R67, R67, RZ, P1 ;  /* 0x000000ff43437208 */ /* 0x000fca0000800000 */
[----:B------:R-:W-:Y:S01]  /*9a40*/  MUFU.EX2 R92, R92 ;  /* 0x0000005c005c7308 */ /* 0x000fe20000000800 */
[----:B------:R-:W-:-:S01]  /*9a50*/  FFMA.FTZ R137, R123, UR21, -R67 ;  /* 0x000000157b897c23 */ /* 0x000fc20008010843 */
[--C-:B------:R-:W-:Y:S01]  /*9a60*/  FFMA.FTZ R123, R127, UR21, -R67.reuse ;  /* 0x000000157f7b7c23 */ /* 0x100fe20008010843 */
[----:B------:R-:W-:-:S01]  /*9a70*/  FFMA.FTZ R127, R131, UR21, -R67 ;  /* 0x00000015837f7c23 */ /* 0x000fc20008010843 */
[----:B------:R-:W-:Y:S01]  /*9a80*/  FSEL R131, R62, RZ, P1 ;  /* 0x000000ff3e837208 */ /* 0x000fe20000800000 */
[----:B------:R-:W-:-:S01]  /*9a90*/  FFMA.FTZ R57, R57, UR21, -R67 ;  /* 0x0000001539397c23 */ /* 0x000fc20008010843 */
[--C-:B------:R-:W-:Y:S01]  /*9aa0*/  FFMA.FTZ R120, R120, UR21, -R67.reuse ;  /* 0x0000001578787c23 */ /* 0x100fe20008010843 */
[----:B------:R-:W-:-:S01]  /*9ab0*/  FFMA.FTZ R124, R124, UR21, -R67 ;  /* 0x000000157c7c7c23 */ /* 0x000fc20008010843 */
[----:B------:R-:W-:Y:S01]  /*9ac0*/  MUFU.EX2 R69, R137 ;  /* 0x0000008900457308 */ /* 0x000fe20000000800 */
[----:B------:R-:W-:-:S01]  /*9ad0*/  FADD.FTZ R131, -R131, R10 ;  /* 0x0000000a83837221 */ /* 0x000fc20000010100 */
[--C-:B------:R-:W-:Y:S01]  /*9ae0*/  FFMA.FTZ R128, R128, UR21, -R67.reuse ;  /* 0x0000001580807c23 */ /* 0x100fe20008010843 */
[----:B------:R-:W-:-:S01]  /*9af0*/  FFMA.FTZ R132, R132, UR21, -R67 ;  /* 0x0000001584847c23 */ /* 0x000fc20008010843 */
[--C-:B------:R-:W-:Y:S01]  /*9b00*/  FFMA.FTZ R106, R106, UR21, -R67.reuse ;  /* 0x000000156a6a7c23 */ /* 0x100fe20008010843 */
[----:B------:R-:W-:Y:S01]  /*9b10*/  FMUL.FTZ R10, R131, UR21 ;  /* 0x00000015830a7c20 */ /* 0x000fe20008410000 */
[----:B------:R-:W-:Y:S01]  /*9b20*/  FADD.FTZ R131, R71, R138 ;  /* 0x0000008a47837221 */ /* 0x000fe20000010000 */
[----:B------:R-:W-:-:S01]  /*9b30*/  FFMA.FTZ R107, R107, UR21, -R67 ;  /* 0x000000156b6b7c23 */ /* 0x000fc20008010843 */
[----:B------:R-:W-:Y:S01]  /*9b40*/  MUFU.EX2 R57, R57 ;  /* 0x0000003900397308 */ /* 0x000fe20000000800 */
[----:B------:R-:W-:-:S01]  /*9b50*/  FFMA.FTZ R110, R110, UR21, -R67 ;  /* 0x000000156e6e7c23 */ /* 0x000fc20008010843 */
[----:B------:R-:W-:Y:S01]  /*9b60*/  FADD.FTZ R138, R14, R131 ;  /* 0x000000830e8a7221 */ /* 0x000fe20000010000 */
[----:B------:R-:W-:-:S01]  /*9b70*/  FFMA.FTZ R111, R111, UR21, -R67 ;  /* 0x000000156f6f7c23 */ /* 0x000fc20008010843 */
[--C-:B------:R-:W-:Y:S01]  /*9b80*/  FFMA.FTZ R114, R114, UR21, -R67.reuse ;  /* 0x0000001572727c23 */ /* 0x100fe20008010843 */
[----:B------:R-:W-:-:S01]  /*9b90*/  FFMA.FTZ R115, R115, UR21, -R67 ;  /* 0x0000001573737c23 */ /* 0x000fc20008010843 */
[----:B------:R-:W-:Y:S01]  /*9ba0*/  FADD.FTZ R131, R121, R138 ;  /* 0x0000008a79837221 */ /* 0x000fe20000010000 */
[----:B------:R-:W-:-:S01]  /*9bb0*/  FFMA.FTZ R118, R118, UR21, -R67 ;  /* 0x0000001576767c23 */ /* 0x000fc20008010843 */
[----:B------:R-:W0:Y:S01]  /*9bc0*/  MUFU.EX2 R10, R10 ;  /* 0x0000000a000a7308 */ /* 0x000e220000000800 */
[----:B------:R-:W-:-:S01]  /*9bd0*/  FFMA.FTZ R119, R119, UR21, -R67 ;  /* 0x0000001577777c23 */ /* 0x000fc20008010843 */
[----:B------:R-:W-:Y:S01]  /*9be0*/  FADD.FTZ R138, R20, R131 ;  /* 0x00000083148a7221 */ /* 0x000fe20000010000 */
[----:B------:R-:W-:-:S01]  /*9bf0*/  FFMA.FTZ R90, R90, UR21, -R67 ;  /* 0x000000155a5a7c23 */ /* 0x000fc20008010843 */
[--C-:B------:R-:W-:Y:S01]  /*9c00*/  FFMA.FTZ R91, R91, UR21, -R67.reuse ;  /* 0x000000155b5b7c23 */ /* 0x100fe20008010843 */
[----:B------:R-:W-:-:S01]  /*9c10*/  FFMA.FTZ R94, R94, UR21, -R67 ;  /* 0x000000155e5e7c23 */ /* 0x000fc20008010843 */
[----:B------:R-:W-:Y:S01]  /*9c20*/  FADD.FTZ R131, R125, R138 ;  /* 0x0000008a7d837221 */ /* 0x000fe20000010000 */
[----:B------:R-:W-:-:S01]  /*9c30*/  FFMA.FTZ R95, R95, UR21, -R67 ;  /* 0x000000155f5f7c23 */ /* 0x000fc20008010843 */
[----:B------:R-:W1:Y:S01]  /*9c40*/  MUFU.EX2 R120, R120 ;  /* 0x0000007800787308 */ /* 0x000e620000000800 */
[----:B------:R-:W-:-:S01]  /*9c50*/  FFMA.FTZ R98, R98, UR21, -R67 ;  /* 0x0000001562627c23 */ /* 0x000fc20008010843 */
[----:B------:R-:W-:Y:S01]  /*9c60*/  FADD.FTZ R138, R70, R131 ;  /* 0x00000083468a7221 */ /* 0x000fe20000010000 */
[----:B------:R-:W-:-:S01]  /*9c70*/  FFMA.FTZ R99, R99, UR21, -R67 ;  /* 0x0000001563637c23 */ /* 0x000fc20008010843 */
[--C-:B------:R-:W-:Y:S01]  /*9c80*/  FFMA.FTZ R102, R102, UR21, -R67.reuse ;  /* 0x0000001566667c23 */ /* 0x100fe20008010843 */
[----:B------:R-:W-:-:S01]  /*9c90*/  FFMA.FTZ R103, R103, UR21, -R67 ;  /* 0x0000001567677c23 */ /* 0x000fc20008010843 */
[----:B------:R-:W-:Y:S01]  /*9ca0*/  FADD.FTZ R131, R129, R138 ;  /* 0x0000008a81837221 */ /* 0x000fe20000010000 */
[----:B------:R-:W-:-:S01]  /*9cb0*/  FFMA.FTZ R74, R74, UR21, -R67 ;  /* 0x000000154a4a7c23 */ /* 0x000fc20008010843 */
[----:B------:R-:W2:Y:S01]  /*9cc0*/  MUFU.EX2 R124, R124 ;  /* 0x0000007c007c7308 */ /* 0x000ea20000000800 */
[----:B0-----:R-:W-:-:S01]  /*9cd0*/  FFMA.FTZ R5, R10, R4, R57 ;  /* 0x000000040a057223 */ /* 0x001fc20000010039 */
[--C-:B------:R-:W-:Y:S01]  /*9ce0*/  FFMA.FTZ R75, R75, UR21, -R67.reuse ;  /* 0x000000154b4b7c23 */ /* 0x100fe20008010843 */
[----:B------:R-:W-:-:S01]  /*9cf0*/  FFMA.FTZ R77, R77, UR21, -R67 ;  /* 0x000000154d4d7c23 */ /* 0x000fc20008010843 */
[--C-:B------:R-:W-:Y:S01]  /*9d00*/  FFMA.FTZ R78, R78, UR21, -R67.reuse ;  /* 0x000000154e4e7c23 */ /* 0x100fe20008010843 */
[----:B------:R-:W-:-:S01]  /*9d10*/  FFMA.FTZ R79, R79, UR21, -R67 ;  /* 0x000000154f4f7c23 */ /* 0x000fc20008010843 */
[--C-:B------:R-:W-:Y:S01]  /*9d20*/  FFMA.FTZ R82, R82, UR21, -R67.reuse ;  /* 0x0000001552527c23 */ /* 0x100fe20008010843 */
[----:B------:R-:W-:-:S01]  /*9d30*/  FFMA.FTZ R83, R83, UR21, -R67 ;  /* 0x0000001553537c23 */ /* 0x000fc20008010843 */
[----:B------:R-:W0:Y:S01]  /*9d40*/  MUFU.EX2 R123, R123 ;  /* 0x0000007b007b7308 */ /* 0x000e220000000800 */
[----:B-1----:R-:W-:-:S01]  /*9d50*/  FADD.FTZ R4, R120, R5 ;  /* 0x0000000578047221 */ /* 0x002fc20000010000 */
        /* <DEDUP_REMOVED lines=8> */
[--C-:B------:R-:W-:Y:S01]  /*9de0*/  FFMA.FTZ R122, R122, UR21, -R67.reuse ;  /* 0x000000157a7a7c23 */ /* 0x100fe20008010843 */
[----:B------:R-:W-:-:S05]  /*9df0*/  FFMA.FTZ R66, R66, UR21, -R67 ;  /* 0x0000001542427c23 */ /* 0x000fca0008010843 */
        /* <DEDUP_REMOVED lines=8> */
[----:B0-----:R-:W-:-:S07]  /*9e80*/  FADD.FTZ R5, R132, R5 ;  /* 0x0000000584057221 */ /* 0x001fce0000010000 */
[----:B------:R-:W0:Y:S01]  /*9e90*/  MUFU.EX2 R110, R110 ;  /* 0x0000006e006e7308 */ /* 0x000e220000000800 */
        /* <DEDUP_REMOVED lines=56> */
[----:B0-----:R-:W-:-:S04]  /*a220*/  FADD.FTZ R4, R73, R4 ;  /* 0x0000000449047221 */ /* 0x001fc80000010000 */
[----:B------:R-:W-:-:S03]  /*a230*/  FADD.FTZ R5, R63, R4 ;  /* 0x000000043f057221 */ /* 0x000fc60000010000 */
[----:B------:R-:W0:Y:S01]  /*a240*/  MUFU.EX2 R78, R78 ;  /* 0x0000004e004e7308 */ /* 0x000e220000000800 */
[----:B-1----:R-:W-:-:S01]  /*a250*/  FADD.FTZ R138, R75, R138 ;  /* 0x0000008a4b8a7221 */ /* 0x002fc20000010000 */
[----:B------:R-:W-:-:S06]  /*a260*/  FADD.FTZ R5, R68, R5 ;  /* 0x0000000544057221 */ /* 0x000fcc0000010000 */
[----:B------:R-:W1:Y:S01]  /*a270*/  MUFU.EX2 R80, R80 ;  /* 0x0000005000507308 */ /* 0x000e620000000800 */
[----:B--2---:R-:W-:-:S07]  /*a280*/  FADD.FTZ R131, R77, R138 ;  /* 0x0000008a4d837221 */ /* 0x004fce0000010000 */
[----:B------:R-:W2:Y:S01]  /*a290*/  MUFU.EX2 R79, R79 ;  /* 0x0000004f004f7308 */ /* 0x000ea20000000800 */
[----:B0-----:R-:W-:-:S01]  /*a2a0*/  FADD.FTZ R4, R78, R131 ;  /* 0x000000834e047221 */ /* 0x001fc20000010000 */
[--C-:B------:R-:W-:Y:S01]  /*a2b0*/  FFMA.FTZ R131, R76, UR21, -R67.reuse ;  /* 0x000000154c837c23 */ /* 0x100fe20008010843 */
[----:B------:R-:W-:-:S05]  /*a2c0*/  FFMA.FTZ R67, R126, UR21, -R67 ;  /* 0x000000157e437c23 */ /* 0x000fca0008010843 */
        /* <DEDUP_REMOVED lines=41> */
[----:B0-----:R-:W-:-:S01]  /*a560*/  FADD.FTZ R137, R135, R4 ;  /* 0x0000000487897221 */ /* 0x001fc20000010000 */
[----:B-1----:R-:W-:-:S03]  /*a570*/  FADD.FTZ R4, R66, R5 ;  /* 0x0000000542047221 */ /* 0x002fc60000010000 */
[----:B------:R-:W-:Y:S01]  /*a580*/  FADD.FTZ R5, R136, R137 ;  /* 0x0000008988057221 */ /* 0x000fe20000010000 */
[----:B--2---:R-:W-:-:S01]  /*a590*/  FADD.FTZ R4, R67, R4 ;  /* 0x0000000443047221 */ /* 0x004fc20000010000 */
[----:B------:R-:W-:Y:S06]  /*a5a0*/  @!P0 BRA `(.L_x_870) ;  /* 0x0000000000048947 */ /* 0x000fec0003800000 */
[----:B------:R-:W-:Y:S01]  /*a5b0*/  BPT.TRAP 0x1 ;  /* 0x000000040000795c */ /* 0x000fe20000300000 */
.L_x_870:
        /* <DEDUP_REMOVED lines=82> */
[----:B------:R-:W-:Y:S01]  /*aae0*/  IMAD.MOV.U32 R10, RZ, RZ, R62 ;  /* 0x000000ffff0a7224 */ /* 0x000fe200078e003e */
[----:B------:R-:W-:Y:S01]  /*aaf0*/  UMOV UR38, UR26 ;  /* 0x0000001a00267c82 */ /* 0x000fe20008000000 */
[----:B------:R-:W-:Y:S01]  /*ab00*/  IMAD.MOV.U32 R11, RZ, RZ, R56 ;  /* 0x000000ffff0b7224 */ /* 0x000fe200078e0038 */
[----:B------:R-:W-:-:S06]  /*ab10*/  UMOV UR37, UR25 ;  /* 0x0000001900257c82 */ /* 0x000fcc0008000000 */
.L_x_853:
[----:B------:R-:W0:Y:S01]  /*ab20*/  LDC R9, c[0x0][0x9e4] ;  /* 0x00027900ff097b82 */ /* 0x000e220000000800 */
[----:B------:R-:W-:Y:S01]  /*ab30*/  ULDC UR6, c[0x0][0x9dc] ;  /* 0x0002770000067ab9 */ /* 0x000fe20000000800 */
[----:B------:R-:W-:Y:S01]  /*ab40*/  LOP3.LUT R2, R2, 0xffffffef, RZ, 0xc0, !PT ;  /* 0xffffffef02027812 */ /* 0x000fe200078ec0ff */
[----:B------:R-:W-:-:S05]  /*ab50*/  VIADD R12, R22, -UR6 ;  /* 0x80000006160c7c36 */ /* 0x000fca0008000000 */
[----:B------:R-:W-:Y:S02]  /*ab60*/  R2UR UR6, R12 ;  /* 0x000000000c0672ca */ /* 0x000fe400000e0000 */
[----:B0-----:R-:W-:-:S13]  /*ab70*/  ISETP.GE.AND P1, PT, R9, 0x1, PT ;  /* 0x000000010900780c */ /* 0x001fda0003f26270 */
[----:B------:R-:W-:Y:S01]  /*ab80*/  @P1 LOP3.LUT R2, R2, 0x10, RZ, 0xfc, !PT ;  /* 0x0000001002021812 */ /* 0x000fe200078efcff */
[----:B------:R-:W-:Y:S06]  /*ab90*/  @!P1 BRA `(.L_x_872) ;  /* 0x0000000000449947 */ /* 0x000fec0003800000 */
        /* <DEDUP_REMOVED lines=9> */
.L_x_873:
[----:B------:R-:W-:-:S13]  /*ac30*/  ISETP.NE.AND P1, PT, R9, 0x1, PT ;  /* 0x000000010900780c */ /* 0x000fda0003f25270 */
[----:B------:R-:W0:Y:S02]  /*ac40*/  @P1 LDC.64 R12, c[0x0][0x9e8] ;  /* 0x00027a00ff0c1b82 */ /* 0x000e240000000a00 */
[----:B0-----:R-:W-:-:S05]  /*ac50*/  @P1 IMAD.HI.U32 R12, R22, R12, RZ ;  /* 0x0000000c160c1227 */ /* 0x001fca00078e00ff */
[----:B------:R-:W-:-:S07]  /*ac60*/  @P1 SHF.R.U32.HI R22, RZ, R13, R12 ;  /* 0x0000000dff161219 */ /* 0x000fce000001160c */
.L_x_874:
[----:B------:R-:W-:-:S05]  /*ac70*/  IMAD R22, R22, R9, RZ ;  /* 0x0000000916167224 */ /* 0x000fca00078e02ff */
[----:B------:R-:W-:-:S13]  /*ac80*/  R2UR UR7, R22 ;  /* 0x00000000160772ca */ /* 0x000fda00000e0000 */
[----:B------:R-:W-:-:S04]  /*ac90*/  UISETP.LT.AND UP0, UPT, UR6, UR7, UPT ;  /* 0x000000070600728c */ /* 0x000fc8000bf01270 */
[----:B------:R-:W-:-:S12]  /*aca0*/  USEL UR6, UR6, UR7, !UP0 ;  /* 0x0000000706067287 */ /* 0x000fd8000c000000 */
.L_x_872:
        /* <DEDUP_REMOVED lines=13> */
.L_x_885:
[----:B------:R-:W-:-:S04]  /*ad80*/  UIADD3 UR38, UR23, 0x1, URZ ;  /* 0x0000000117267890 */ /* 0x000fc8000fffe03f */
[----:B------:R-:W-:-:S04]  /*ad90*/  UISETP.NE.AND UP0, UPT, UR38, 0x2, UPT ;  /* 0x000000022600788c */ /* 0x000fc8000bf05270 */
[----:B------:R-:W-:Y:S02]  /*ada0*/  USEL UR37, URZ, 0x1, UP0 ;  /* 0x000000013f257887 */ /* 0x000fe40008000000 */
[----:B------:R-:W-:Y:S02]  /*adb0*/  USEL UR38, UR38, URZ, UP0 ;  /* 0x0000003f26267287 */ /* 0x000fe40008000000 */
[----:B------:R-:W-:Y:S01]  /*adc0*/  ULOP3.LUT UR37, UR24, UR37, URZ, 0x3c, !UPT ;  /* 0x0000002518257292 */ /* 0x000fe2000f8e3c3f */
[----:B------:R-:W-:Y:S11]  /*add0*/  @!P0 BRA `(.L_x_876) ;  /* 0x0000000000048947 */ /* 0x000ff60003800000 */
[----:B------:R-:W-:Y:S01]  /*ade0*/  BPT.TRAP 0x1 ;  /* 0x000000040000795c */ /* 0x000fe20000300000 */
.L_x_876:
[----:B------:R-:W-:Y:S01]  /*adf0*/  ULEA UR6, UR38, UR45, 0x3 ;  /* 0x0000002d26067291 */ /* 0x000fe2000f8e183f */
[----:B------:R-:W-:-:S05]  /*ae00*/  IMAD.U32 R10, RZ, RZ, UR37 ;  /* 0x00000025ff0a7e24 */ /* 0x000fca000f8e00ff */
[----:B------:R-:W-:-:S04]  /*ae10*/  SHF.L.U32 R10, R10, 0x1f, RZ ;  /* 0x0000001f0a0a7819 */ /* 0x000fc800000006ff */
[----:B------:R0:W1:Y:S01]  /*ae20*/  SYNCS.PHASECHK.TRANS64.TRYWAIT P1, [UR6+0x13230], R10 ;  /* 0x0132300aff0075a7 */ /* 0x0000620008020146 */
[----:B------:R-:W-:Y:S05]  /*ae30*/  @!P0 BRA `(.L_x_877) ;  /* 0x0000000000048947 */ /* 0x000fea0003800000 */
[----:B------:R-:W-:Y:S01]  /*ae40*/  BPT.TRAP 0x1 ;  /* 0x000000040000795c */ /* 0x000fe20000300000 */
.L_x_877:
[----:B-1----:R-:W-:Y:S05]  /*ae50*/  @P1 BRA `(.L_x_878) ;  /* 0x0000000000081947 */ /* 0x002fea0003800000 */
[----:B------:R-:W1:Y:S02]  /*ae60*/  SYNCS.PHASECHK.TRANS64.TRYWAIT P1, [UR6+0x13230], R10 ;  /* 0x0132300aff0075a7 */ /* 0x000e640008020146 */
[----:B-1----:R-:W-:Y:S05]  /*ae70*/  @!P1 BRA `(.L_x_879) ;  /* 0x000000e000b09947 */ /* 0x002fea0003800000 */
.L_x_878:
        /* <DEDUP_REMOVED lines=64> */
.L_x_880:
[----:B------:R-:W-:Y:S01]  /*b280*/  ULEA UR11, UR23, UR45, 0x3 ;  /* 0x0000002d170b7291 */ /* 0x000fe2000f8e183f */
[----:B01----:R-:W-:-:S05]  /*b290*/  IMAD.U32 R10, RZ, RZ, UR24 ;  /* 0x00000018ff0a7e24 */ /* 0x003fca000f8e00ff */
[----:B------:R-:W-:-:S04]  /*b2a0*/  SHF.L.U32 R10, R10, 0x1f, RZ ;  /* 0x0000001f0a0a7819 */ /* 0x000fc800000006ff */
[----:B------:R0:W1:Y:S01]  /*b2b0*/  SYNCS.PHASECHK.TRANS64.TRYWAIT P1, [UR11+0x13250], R10 ;  /* 0x0132500aff0075a7 */ /* 0x000062000802014b */
[----:B------:R-:W-:Y:S05]  /*b2c0*/  @!P0 BRA `(.L_x_881) ;  /* 0x0000000000048947 */ /* 0x000fea0003800000 */
[----:B------:R-:W-:Y:S01]  /*b2d0*/  BPT.TRAP 0x1 ;  /* 0x000000040000795c */ /* 0x000fe20000300000 */
.L_x_881:
[----:B-1----:R-:W-:Y:S05]  /*b2e0*/  @P1 BRA `(.L_x_882) ;  /* 0x0000000000081947 */ /* 0x002fea0003800000 */
[----:B------:R-:W1:Y:S02]  /*b2f0*/  SYNCS.PHASECHK.TRANS64.TRYWAIT P1, [UR11+0x13250], R10 ;  /* 0x0132500aff0075a7 */ /* 0x000e64000802014b */
[----:B-1----:R-:W-:Y:S05]  /*b300*/  @!P1 BRA `(.L_x_883) ;  /* 0x000000dc00a49947 */ /* 0x002fea0003800000 */
.L_x_882:
        /* <DEDUP_REMOVED lines=20> */
[----:B------:R-:W-:Y:S01]  /*b450*/  UIADD3 UR6, UR45, 0x1000, URZ ;  /* 0x000010002d067890 */ /* 0x000fe2000fffe03f */
[C---:B------:R-:W-:Y:S01]  /*b460*/  FMUL.FTZ R105, R0.reuse, R105 ;  /* 0x0000006900697220 */ /* 0x040fe20000410000 */
[----:B------:R-:W2:Y:S01]  /*b470*/  MUFU.TANH R14, R14 ;  /* 0x0000000e000e7308 */ /* 0x000ea20000002400 */
[----:B-1----:R-:W-:Y:S01]  /*b480*/  FMNMX.FTZ R11, R15, R12, !PT ;  /* 0x0000000c0f0b7209 */ /* 0x002fe20007810000 */
[C---:B------:R-:W-:Y:S01]  /*b490*/  FMUL.FTZ R107, R0.reuse, R107 ;  /* 0x0000006b006b7220 */ /* 0x040fe20000410000 */
[----:B------:R-:W-:Y:S01]  /*b4a0*/  USHF.R.U32.HI UR6, URZ, 0x4, UR6 ;  /* 0x000000043f067899 */ /* 0x000fe20008011606 */
[C---:B------:R-:W-:Y:S01]  /*b4b0*/  FMUL.FTZ R108, R0.reuse, R108 ;  /* 0x0000006c006c7220 */ /* 0x040fe20000410000 */
[C---:B------:R-:W-:Y:S01]  /*b4c0*/  FMUL.FTZ R110, R0.reuse, R110 ;  /* 0x0000006e006e7220 */ /* 0x040fe20000410000 */
[----:B------:R-:W-:Y:S01]  /*b4d0*/  FMUL.FTZ R109, R0, R109 ;  /* 0x0000006d006d7220 */ /* 0x000fe20000410000 */
[----:B------:R-:W-:Y:S01]  /*b4e0*/  ULOP3.LUT UR6, UR6, 0x3fff, URZ, 0xc0, !UPT ;  /* 0x00003fff06067892 */ /* 0x000fe2000f8ec03f */
[----:B------:R-:W1:Y:S01]  /*b4f0*/  MUFU.TANH R21, R21 ;  /* 0x0000001500157308 */ /* 0x000e620000002400 */
[----:B0-----:R-:W-:Y:S01]  /*b500*/  FMNMX.FTZ R10, R20, R13, !PT ;  /* 0x0000000d140a7209 */ /* 0x001fe20007810000 */
[C---:B------:R-:W-:Y:S01]  /*b510*/  FMUL.FTZ R111, R0.reuse, R111 ;  /* 0x0000006f006f7220 */ /* 0x040fe20000410000 */
[----:B------:R-:W-:Y:S01]  /*b520*/  ULOP3.LUT UR6, UR6, 0x10000, URZ, 0xfc, !UPT ;  /* 0x0001000006067892 */ /* 0x000fe2000f8efc3f */
[C---:B------:R-:W-:Y:S01]  /*b530*/  FMUL.FTZ R112, R0.reuse, R112 ;  /* 0x0000007000707220 */ /* 0x040fe20000410000 */
[C---:B------:R-:W-:Y:S01]  /*b540*/  FMUL.FTZ R114, R0.reuse, R114 ;  /* 0x0000007200727220 */ /* 0x040fe20000410000 */
[----:B------:R-:W-:Y:S01]  /*b550*/  FMUL.FTZ R113, R0, R113 ;  /* 0x0000007100717220 */ /* 0x000fe20000410000 */
[----:B------:R-:W-:Y:S01]  /*b560*/  UIMAD UR10, UR23, 0x280, UR6 ;  /* 0x00000280170a78a4 */ /* 0x000fe2000f8e0206 */
[----:B------:R-:W0:Y:S01]  /*b570*/  MUFU.TANH R22, R22 ;  /* 0x0000001600167308 */ /* 0x000e220000002400 */
[----:B--2---:R-:W-:Y:S01]  /*b580*/  FMNMX.FTZ R11, R14, R11, !PT ;  /* 0x0000000b0e0b7209 */ /* 0x004fe20007810000 */
[----:B------:R-:W-:Y:S01]  /*b590*/  WARPGROUP.ARRIVE ;  /* 0x00000000000079c5 */ /* 0x000fe20000000000 */
[C---:B------:R-:W-:Y:S01]  /*b5a0*/  FMUL.FTZ R115, R0.reuse, R115 ;  /* 0x0000007300737220 */ /* 0x040fe20000410000 */
[C---:B------:R-:W-:Y:S01]  /*b5b0*/  FMUL.FTZ R116, R0.reuse, R116 ;  /* 0x0000007400747220 */ /* 0x040fe20000410000 */
[----:B------:R-:W-:Y:S01]  /*b5c0*/  UMOV UR7, 0xc0000010 ;  /* 0xc000001000077882 */ /* 0x000fe20000000000 */
[----:B------:R-:W-:Y:S01]  /*b5d0*/  UMOV UR6, UR10 ;  /* 0x0000000a00067c82 */ /* 0x000fe20008000000 */
[C---:B------:R-:W-:Y:S01]  /*b5e0*/  FMUL.FTZ R118, R0.reuse, R118 ;  /* 0x0000007600767220 */ /* 0x040fe20000410000 */
[----:B------:R-:W2:Y:S01]  /*b5f0*/  MUFU.TANH R121, R121 ;  /* 0x0000007900797308 */ /* 0x000ea20000002400 */
        /* <DEDUP_REMOVED lines=50> */
[C---:B------:R-:W-:Y:S01]  /*b920*/  FMUL.FTZ R58, R0.reuse, R58 ;  /* 0x0000003a003a7220 */ /* 0x040fe20000410000 */
[C---:B------:R-:W-:Y:S01]  /*b930*/  FMUL.FTZ R57, R0.reuse, R57 ;  /* 0x0000003900397220 */ /* 0x040fe20000410000 */
[----:B------:R-:W-:Y:S01]  /*b940*/  UMOV UR7, 0xc0000010 ;  /* 0xc000001000077882 */ /* 0x000fe20000000000 */
        /* <DEDUP_REMOVED lines=11> */
[----:B--2---:R-:W-:Y:S01]  /*ba00*/  FMNMX.FTZ R132, R126, R131, !PT ;  /* 0x000000837e847209 */ /* 0x004fe20007810000 */
[C---:B------:R-:W-:Y:S01]  /*ba10*/  FMUL.FTZ R67, R0.reuse, R67 ;  /* 0x0000004300437220 */ /* 0x040fe20000410000 */
[C---:B------:R-:W-:Y:S01]  /*ba20*/  FMUL.FTZ R68, R0.reuse, R68 ;  /* 0x0000004400447220 */ /* 0x040fe20000410000 */
[C---:B------:R-:W-:Y:S01]  /*ba30*/  FMUL.FTZ R70, R0.reuse, R70 ;  /* 0x0000004600467220 */ /* 0x040fe20000410000 */
[C---:B------:R-:W-:Y:S01]  /*ba40*/  FMUL.FTZ R69, R0.reuse, R69 ;  /* 0x0000004500457220 */ /* 0x040fe20000410000 */
[----:B------:R-:W-:-:S02]  /*ba50*/  FMUL.FTZ R71, R0, R71 ;  /* 0x0000004700477220 */ /* 0x000fc40000410000 */
[----:B------:R-:W2:Y:S01]  /*ba60*/  MUFU.TANH R128, R128 ;  /* 0x0000008000807308 */ /* 0x000ea20000002400 */
[----:B-1----:R-:W-:-:S07]  /*ba70*/  FMNMX.FTZ R11, R127, R10, !PT ;  /* 0x0000000a7f0b7209 */ /* 0x002fce0007810000 */
[----:B------:R-:W1:Y:S01]  /*ba80*/  MUFU.TANH R130, R130 ;  /* 0x0000008200827308 */ /* 0x000e620000002400 */
[----:B0-----:R-:W-:Y:S01]  /*ba90*/  FMNMX.FTZ R131, R129, R132, !PT ;  /* 0x0000008481837209 */ /* 0x001fe20007810000 */
[----:B------:R-:W-:Y:S02]  /*baa0*/  WARPGROUP.DEPBAR.LE gsb0, 0x0 ;  /* 0x00008000000079c5 */ /* 0x000fe40000010000 */
[----:B------:R-:W-:-:S06]  /*bab0*/  WARPGROUP.ARRIVE ;  /* 0x00000000000079c5 */ /* 0x000fcc0000000000 */
[----:B------:R-:W0:Y:S01]  /*bac0*/  S2R R155, SR_TID.X ;  /* 0x00000000009b7919 */ /* 0x000e220000002100 */
[----:B------:R-:W3:Y:S01]  /*bad0*/  MUFU.TANH R104, R104 ;  /* 0x0000006800687308 */ /* 0x000ee20000002400 */
[----:B--2---:R-:W-:Y:S01]  /*bae0*/  FMNMX.FTZ R11, R128, R11, !PT ;  /* 0x0000000b800b7209 */ /* 0x004fe20007810000 */
[----:B------:R-:W-:Y:S01]  /*baf0*/  QGMMA.64x64x32.F32.E4M3.E4M3 R24, R148, gdesc[UR4], R24, gsb0 ;  /* 0x00e0000494187df3 */ /* 0x000fe20008000818 */
[----:B------:R-:W-:Y:S01]  /*bb00*/  UIADD3 UR6, UR10, 0x100, URZ ;  /* 0x000001000a067890 */ /* 0x000fe2000fffe03f */
[----:B------:R-:W-:-:S04]  /*bb10*/  UMOV UR7, 0xc0000010 ;  /* 0xc000001000077882 */ /* 0x000fc80000000000 */
[----:B------:R-:W2:Y:S01]  /*bb20*/  MUFU.TANH R106, R106 ;  /* 0x0000006a006a7308 */ /* 0x000ea20000002400 */
[----:B-1----:R-:W-:-:S07]  /*bb30*/  FMNMX.FTZ R131, R130, R131, !PT ;  /* 0x0000008382837209 */ /* 0x002fce0007810000 */
[----:B------:R-:W1:Y:S01]  /*bb40*/  MUFU.TANH R105, R105 ;  /* 0x0000006900697308 */ /* 0x000e620000002400 */
[----:B---3--:R-:W-:-:S07]  /*bb50*/  FMNMX.FTZ R10, R104, R11, !PT ;  /* 0x0000000b680a7209 */ /* 0x008fce0007810000 */
[----:B------:R-:W3:Y:S01]  /*bb60*/  MUFU.TANH R107, R107 ;  /* 0x0000006b006b7308 */ /* 0x000ee20000002400 */
[----:B--2---:R-:W-:Y:S02]  /*bb70*/  FMNMX.FTZ R132, R106, R131, !PT ;  /* 0x000000836a847209 */ /* 0x004fe40007810000 */
[----:B0-----:R-:W-:-:S05]  /*bb80*/  LOP3.LUT P1, RZ, R155, 0x7f, RZ, 0xc0, !PT ;  /* 0x0000007f9bff7812 */ /* 0x001fca000782c0ff */
        /* <DEDUP_REMOVED lines=45> */
[----:B------:R-:W-:Y:S01]  /*be60*/  QGMMA.64x64x32.F32.E4M3.E4M3 R24, R140, gdesc[UR4], R24, gsb0 ;  /* 0x00e000048c187df3 */ /* 0x000fe20008000818 */
[----:B------:R-:W-:Y:S01]  /*be70*/  UIADD3 UR6, UR10, 0x200, URZ ;  /* 0x000002000a067890 */ /* 0x000fe2000fffe03f */
[----:B------:R-:W-:-:S04]  /*be80*/  UMOV UR7, 0xc0000010 ;  /* 0xc000001000077882 */ /* 0x000fc80000000000 */
        /* <DEDUP_REMOVED lines=85> */
[----:B0-----:R-:W-:Y:S02]  /*c3e0*/  FMNMX.FTZ R132, R70, R131, !PT ;  /* 0x0000008346847209 */ /* 0x001fe40007810000 */
[----:B-1----:R-:W-:-:S05]  /*c3f0*/  FMNMX.FTZ R131, R69, R10, !PT ;  /* 0x0000000a45837209 */ /* 0x002fca0007810000 */
[----:B------:R-:W0:Y:S01]  /*c400*/  SHFL.BFLY PT, R10, R131, 0x2, 0x1f ;  /* 0x0c401f00830a7f89 */ /* 0x000e2200000e0000 */
[----:B--2---:R-:W-:-:S05]  /*c410*/  FMNMX.FTZ R132, R71, R132, !PT ;  /* 0x0000008447847209 */ /* 0x004fca0007810000 */
[----:B------:R-:W1:Y:S01]  /*c420*/  SHFL.BFLY PT, R11, R132, 0x2, 0x1f ;  /* 0x0c401f00840b7f89 */ /* 0x000e6200000e0000 */
[----:B0-----:R-:W-:-:S05]  /*c430*/  FMNMX.FTZ R133, R131, R10, !PT ;  /* 0x0000000a83857209 */ /* 0x001fca0007810000 */
[----:B------:R-:W0:Y:S01]  /*c440*/  SHFL.BFLY PT, R10, R133, 0x1, 0x1f ;  /* 0x0c201f00850a7f89 */ /* 0x000e2200000e0000 */
[----:B-1----:R-:W-:Y:S01]  /*c450*/  FMNMX.FTZ R134, R132, R11, !PT ;  /* 0x0000000b84867209 */ /* 0x002fe20007810000 */
[----:B------:R-:W-:-:S04]  /*c460*/  IMAD.U32 R132, RZ, RZ, UR21 ;  /* 0x00000015ff847e24 */ /* 0x000fc8000f8e00ff */
[----:B------:R-:W1:Y:S01]  /*c470*/  SHFL.BFLY PT, R135, R134, 0x1, 0x1f ;  /* 0x0c201f0086877f89 */ /* 0x000e6200000e0000 */
[----:B0-----:R-:W-:-:S05]  /*c480*/  FMNMX.FTZ R11, R133, R10, !PT ;  /* 0x0000000a850b7209 */ /* 0x001fca0007810000 */
[C---:B------:R-:W-:Y:S01]  /*c490*/  FFMA.FTZ R131, R11.reuse, R132, -8 ;  /* 0xc10000000b837423 */ /* 0x040fe20000010084 */
[----:B------:R-:W-:-:S01]  /*c4a0*/  FADD.FTZ R12, -R11, R12 ;  /* 0x0000000c0b0c7221 */ /* 0x000fc20000010100 */
[----:B-1----:R-:W-:Y:S02]  /*c4b0*/  FMNMX.FTZ R10, R134, R135, !PT ;  /* 0x00000087860a7209 */ /* 0x002fe40007810000 */
[----:B------:R-:W-:-:S01]  /*c4c0*/  FFMA.FTZ R133, R120, UR21, -R131 ;  /* 0x0000001578857c23 */ /* 0x000fc20008010883 */
[--C-:B------:R-:W-:Y:S01]  /*c4d0*/  FFMA.FTZ R120, R123, UR21, -R131.reuse ;  /* 0x000000157b787c23 */ /* 0x100fe20008010883 */
[----:B------:R-:W-:Y:S02]  /*c4e0*/  IMAD.U32 R135, RZ, RZ, UR21 ;  /* 0x00000015ff877e24 */ /* 0x000fe4000f8e00ff */
[--C-:B------:R-:W-:Y:S01]  /*c4f0*/  FFMA.FTZ R123, R124, UR21, -R131.reuse ;  /* 0x000000157c7b7c23 */ /* 0x100fe20008010883 */
[----:B------:R-:W-:-:S01]  /*c500*/  FFMA.FTZ R124, R127, UR21, -R131 ;  /* 0x000000157f7c7c23 */ /* 0x000fc20008010883 */
[----:B------:R-:W-:Y:S01]  /*c510*/  FFMA.FTZ R127, R128, UR21, -R131 ;  /* 0x00000015807f7c23 */ /* 0x000fe20008010883 */
[----:B------:R-:W-:-:S01]  /*c520*/  FADD.FTZ R13, -R10, R13 ;  /* 0x0000000d0a0d7221 */ /* 0x000fc20000010100 */
[----:B------:R-:W-:Y:S01]  /*c530*/  FFMA.FTZ R128, R10, R135, -8 ;  /* 0xc10000000a807423 */ /* 0x000fe20000010087 */
[----:B------:R-:W-:Y:S01]  /*c540*/  FMUL.FTZ R12, R12, UR21 ;  /* 0x000000150c0c7c20 */ /* 0x000fe20008410000 */
[--C-:B------:R-:W-:Y:S01]  /*c550*/  FFMA.FTZ R15, R15, UR21, -R131.reuse ;  /* 0x000000150f0f7c23 */ /* 0x100fe20008010883 */
[----:B------:R-:W-:Y:S01]  /*c560*/  FMUL.FTZ R13, R13, UR21 ;  /* 0x000000150d0d7c20 */ /* 0x000fe20008410000 */
[----:B------:R-:W-:Y:S01]  /*c570*/  FFMA.FTZ R20, R20, UR21, -R128 ;  /* 0x0000001514147c23 */ /* 0x000fe20008010880 */
[----:B------:R-:W-:-:S01]  /*c580*/  FFMA.FTZ R14, R14, UR21, -R131 ;  /* 0x000000150e0e7c23 */ /* 0x000fc20008010883 */
[----:B------:R-:W-:Y:S01]  /*c590*/  FFMA.FTZ R21, R21, UR21, -R128 ;  /* 0x0000001515157c23 */ /* 0x000fe20008010880 */
        /* <DEDUP_REMOVED lines=10> */
[----:B------:R-:W-:Y:S01]  /*c640*/  FFMA.FTZ R106, R106, UR21, -R128 ;  /* 0x000000156a6a7c23 */ /* 0x000fe20008010880 */
        /* <DEDUP_REMOVED lines=38> */
[----:B0-----:R-:W-:-:S01]  /*c8b0*/  FADD.FTZ R5, R14, R5 ;  /* 0x000000050e057221 */ /* 0x001fc20000010000 */
[--C-:B------:R-:W-:Y:S01]  /*c8c0*/  FFMA.FTZ R107, R107, UR21, -R128.reuse ;  /* 0x000000156b6b7c23 */ /* 0x100fe20008010880 */
[----:B------:R-:W-:-:S01]  /*c8d0*/  FFMA.FTZ R110, R110, UR21, -R128 ;  /* 0x000000156e6e7c23 */ /* 0x000fc20008010880 */
[--C-:B------:R-:W-:Y:S01]  /*c8e0*/  FFMA.FTZ R111, R111, UR21, -R128.reuse ;  /* 0x000000156f6f7c23 */ /* 0x100fe20008010880 */
[----:B------:R-:W-:-:S01]  /*c8f0*/  FFMA.FTZ R114, R114, UR21, -R128 ;  /* 0x0000001572727c23 */ /* 0x000fc20008010880 */
[--C-:B------:R-:W-:Y:S01]  /*c900*/  FFMA.FTZ R115, R115, UR21, -R128.reuse ;  /* 0x0000001573737c23 */ /* 0x100fe20008010880 */
[----:B------:R-:W-:-:S01]  /*c910*/  FFMA.FTZ R118, R118, UR21, -R128 ;  /* 0x0000001576767c23 */ /* 0x000fc20008010880 */
[----:B------:R-:W0:Y:S01]  /*c920*/  MUFU.EX2 R121, R121 ;  /* 0x0000007900797308 */ /* 0x000e220000000800 */
[----:B--2---:R-:W-:-:S01]  /*c930*/  FADD.FTZ R4, R21, R4 ;  /* 0x0000000415047221 */ /* 0x004fc20000010000 */
[--C-:B------:R-:W-:Y:S01]  /*c940*/  FFMA.FTZ R119, R119, UR21, -R128.reuse ;  /* 0x0000001577777c23 */ /* 0x100fe20008010880 */
[----:B------:R-:W-:-:S01]  /*c950*/  FFMA.FTZ R90, R90, UR21, -R128 ;  /* 0x000000155a5a7c23 */ /* 0x000fc20008010880 */
[--C-:B------:R-:W-:Y:S01]  /*c960*/  FFMA.FTZ R91, R91, UR21, -R128.reuse ;  /* 0x000000155b5b7c23 */ /* 0x100fe20008010880 */
[----:B------:R-:W-:-:S01]  /*c970*/  FFMA.FTZ R94, R94, UR21, -R128 ;  /* 0x000000155e5e7c23 */ /* 0x000fc20008010880 */
[--C-:B------:R-:W-:Y:S01]  /*c980*/  FFMA.FTZ R95, R95, UR21, -R128.reuse ;  /* 0x000000155f5f7c23 */ /* 0x100fe20008010880 */
[----:B------:R-:W-:-:S01]  /*c990*/  FFMA.FTZ R98, R98, UR21, -R128 ;  /* 0x0000001562627c23 */ /* 0x000fc20008010880 */
[----:B------:R-:W2:Y:S01]  /*c9a0*/  MUFU.EX2 R133, R133 ;  /* 0x0000008500857308 */ /* 0x000ea20000000800 */
[----:B-1----:R-:W-:-:S01]  /*c9b0*/  FADD.FTZ R132, R22, R5 ;  /* 0x0000000516847221 */ /* 0x002fc20000010000 */
        /* <DEDUP_REMOVED lines=20> */
[----:B------:R-:W-:-:S02]  /*cb00*/  IMAD.U32 R134, RZ, RZ, UR38 ;  /* 0x00000026ff867e24 */ /* 0x000fc4000f8e00ff */
[----:B------:R-:W-:-:S01]  /*cb10*/  FFMA.FTZ R67, R67, UR21, -R128 ;  /* 0x0000001543437c23 */ /* 0x000fc20008010880 */
[----:B------:R-:W2:Y:S01]  /*cb20*/  MUFU.EX2 R125, R125 ;  /* 0x0000007d007d7308 */ /* 0x000ea20000000800 */
[----:B-1----:R-:W-:-:S01]  /*cb30*/  FADD.FTZ R4, R122, R5 ;  /* 0x000000057a047221 */ /* 0x002fc20000010000 */
[--C-:B------:R-:W-:Y:S01]  /*cb40*/  FFMA.FTZ R70, R70, UR21, -R128.reuse ;  /* 0x0000001546467c23 */ /* 0x100fe20008010880 */
[----:B------:R-:W-:-:S05]  /*cb50*/  FFMA.FTZ R71, R71, UR21, -R128 ;  /* 0x0000001547477c23 */ /* 0x000fca0008010880 */
[----:B------:R-:W1:Y:S01]  /*cb60*/  MUFU.EX2 R123, R123 ;  /* 0x0000007b007b7308 */ /* 0x000e620000000800 */
[----:B0-----:R-:W-:-:S07]  /*cb70*/  FADD.FTZ R132, R120, R131 ;  /* 0x0000008378847221 */ /* 0x001fce0000010000 */
[----:B------:R-:W0:Y:S01]  /*cb80*/  MUFU.EX2 R126, R126 ;  /* 0x0000007e007e7308 */ /* 0x000e220000000800 */
[----:B--2---:R-:W-:-:S07]  /*cb90*/  FADD.FTZ R5, R125, R4 ;  /* 0x000000047d057221 */ /* 0x004fce0000010000 */
[----:B------:R-:W2:Y:S01]  /*cba0*/  MUFU.EX2 R124, R124 ;  /* 0x0000007c007c7308 */ /* 0x000ea20000000800 */
[----:B-1----:R-:W-:-:S07]  /*cbb0*/  FADD.FTZ R131, R123, R132 ;  /* 0x000000847b837221 */ /* 0x002fce0000010000 */
        /* <DEDUP_REMOVED lines=103> */
[----:B0-----:R-:W-:-:S01]  /*d230*/  FADD.FTZ R5, R85, R4 ;  /* 0x0000000455057221 */ /* 0x001fc20000010000 */
[----:B------:R-:W-:-:S05]  /*d240*/  @!P1 LEA R4, R134, UR45, 0x3 ;  /* 0x0000002d86049c11 */ /* 0x000fca000f8e18ff */
[----:B------:R-:W-:Y:S01]  /*d250*/  @!P1 VIADD R4, R4, 0x13240 ;  /* 0x0001324004049836 */ /* 0x000fe20000000000 */
[----:B------:R-:W0:Y:S01]  /*d260*/  MUFU.EX2 R58, R58 ;  /* 0x0000003a003a7308 */ /* 0x000e220000000800 */
[----:B--2---:R-:W-:-:S03]  /*d270*/  FADD.FTZ R131, R87, R132 ;  /* 0x0000008457837221 */ /* 0x004fc60000010000 */
[----:B------:R-:W-:-:S04]  /*d280*/  @!P1 PRMT R4, RZ, 0x654, R4 ;  /* 0x00000654ff049816 */ /* 0x000fc80000000004 */
[----:B------:R-:W2:Y:S01]  /*d290*/  MUFU.EX2 R57, R57 ;  /* 0x0000003900397308 */ /* 0x000ea20000000800 */
[----:B-1----:R-:W-:-:S01]  /*d2a0*/  FADD.FTZ R132, R56, R5 ;  /* 0x0000000538847221 */ /* 0x002fc20000010000 */
[----:B------:R1:W-:Y:S06]  /*d2b0*/  @!P1 SYNCS.ARRIVE.TRANS64.RED.A1T0 RZ, [R4+URZ], RZ ;  /* 0x000000ff04ff99a7 */ /* 0x0003ec000810043f */
[----:B------:R-:W3:Y:S01]  /*d2c0*/  MUFU.EX2 R59, R59 ;  /* 0x0000003b003b7308 */ /* 0x000ee20000000800 */
[----:B0-----:R-:W-:-:S07]  /*d2d0*/  FADD.FTZ R134, R58, R131 ;  /* 0x000000833a867221 */ /* 0x001fce0000010000 */
[----:B------:R-:W0:Y:S01]  /*d2e0*/  MUFU.EX2 R60, R60 ;  /* 0x0000003c003c7308 */ /* 0x000e220000000800 */
[----:B--2---:R-:W-:-:S07]  /*d2f0*/  FADD.FTZ R5, R57, R132 ;  /* 0x0000008439057221 */ /* 0x004fce0000010000 */
[----:B------:R-:W2:Y:S01]  /*d300*/  MUFU.EX2 R62, R62 ;  /* 0x0000003e003e7308 */ /* 0x000ea20000000800 */
[----:B---3--:R-:W-:-:S07]  /*d310*/  FADD.FTZ R131, R59, R134 ;  /* 0x000000863b837221 */ /* 0x008fce0000010000 */
[----:B------:R-:W3:Y:S01]  /*d320*/  MUFU.EX2 R61, R61 ;  /* 0x0000003d003d7308 */ /* 0x000ee20000000800 */
[----:B0-----:R-:W-:-:S07]  /*d330*/  FADD.FTZ R128, R60, R5 ;  /* 0x000000053c807221 */ /* 0x001fce0000010000 */
[----:B------:R-:W0:Y:S01]  /*d340*/  MUFU.EX2 R63, R63 ;  /* 0x0000003f003f7308 */ /* 0x000e220000000800 */
[----:B--2---:R-:W-:-:S07]  /*d350*/  FADD.FTZ R132, R62, R131 ;  /* 0x000000833e847221 */ /* 0x004fce0000010000 */
        /* <DEDUP_REMOVED lines=17> */
[----:B--2---:R-:W-:Y:S01]  /*d470*/  FADD.FTZ R4, R71, R128 ;  /* 0x0000008047047221 */ /* 0x004fe20000010000 */
[----:B------:R-:W-:Y:S06]  /*d480*/  @!P0 BRA `(.L_x_884) ;  /* 0x0000000000048947 */ /* 0x000fec0003800000 */
[----:B------:R-:W-:Y:S01]  /*d490*/  BPT.TRAP 0x1 ;  /* 0x000000040000795c */ /* 0x000fe20000300000 */
.L_x_884:
        /* <DEDUP_REMOVED lines=8> */
[-C--:B------:R-:W-:Y:S01]  /*d520*/  FMUL.FTZ R24, R24, R12.reuse ;  /* 0x0000000c18187220 */ /* 0x080fe20000410000 */
        /* <DEDUP_REMOVED lines=73> */
.L_x_875:
[----:B------:R-:W-:-:S13]  /*d9c0*/  ISETP.GE.AND P1, PT, R3, UR43, PT ;  /* 0x0000002b03007c0c */ /* 0x000fda000bf26270 */
[----:B------:R-:W-:Y:S05]  /*d9d0*/  @!P1 BRA `(.L_x_886) ;  /* 0x0000004800449947 */ /* 0x000fea0003800000 */
[----:B------:R-:W-:Y:S01]  /*d9e0*/  IMAD.IADD R21, R18, 0x1, -R19 ;  /* 0x0000000112157824 */ /* 0x000fe200078e0a13 */
[----:B------:R-:W-:Y:S01]  /*d9f0*/  UMOV UR26, UR37 ;  /* 0x00000025001a7c82 */ /* 0x000fe20008000000 */
[----:B------:R-:W-:Y:S01]  /*da00*/  IMAD.MOV.U32 R20, RZ, RZ, R10 ;  /* 0x000000ffff147224 */ /* 0x000fe200078e000a */
[----:B------:R-:W-:Y:S01]  /*da10*/  UMOV UR25, UR38 ;  /* 0x0000002600197c82 */ /* 0x000fe20008000000 */
[C---:B------:R-:W-:Y:S01]  /*da20*/  IMAD.IADD R12, R21.reuse, 0x1, R6 ;  /* 0x00000001150c7824 */ /* 0x040fe200078e0206 */
[----:B------:R-:W-:Y:S01]  /*da30*/  ULDC UR22, c[0x0][0x9e4] ;  /* 0x0002790000167ab9 */ /* 0x000fe20000000800 */
[----:B------:R-:W-:Y:S01]  /*da40*/  IMAD.IADD R21, R21, 0x1, R7 ;  /* 0x0000000115157824 */ /* 0x000fe200078e0207 */
[----:B------:R-:W-:Y:S01]  /*da50*/  ULDC UR21, c[0x0][0x988] ;  /* 0x0002620000157ab9 */ /* 0x000fe20000000800 */
[----:B------:R-:W-:Y:S01]  /*da60*/  IMAD.MOV.U32 R14, RZ, RZ, R11 ;  /* 0x000000ffff0e7224 */ /* 0x000fe200078e000b */
[----:B------:R-:W-:Y:S01]  /*da70*/  LOP3.LUT R15, RZ, R12, RZ, 0x33, !PT ;  /* 0x0000000cff0f7212 */ /* 0x000fe200078e33ff */
[----:B------:R-:W-:Y:S01]  /*da80*/  ULDC UR23, c[0x0][0x9e0] ;  /* 0x0002780000177ab9 */ /* 0x000fe20000000800 */
[----:B------:R-:W-:-:S07]  /*da90*/  LOP3.LUT R13, RZ, R21, RZ, 0x33, !PT ;  /* 0x00000015ff0d7212 */ /* 0x000fce00078e33ff */
.L_x_904:
[----:B------:R-:W-:-:S04]  /*daa0*/  UISETP.NE.AND UP0, UPT, UR25, 0x1, UPT ;  /* 0x000000011900788c */ /* 0x000fc8000bf05270 */
[----:B------:R-:W-:-:S04]  /*dab0*/  USEL UR37, URZ, 0x1, UP0 ;  /* 0x000000013f257887 */ /* 0x000fc80008000000 */
[----:B------:R-:W-:Y:S01]  /*dac0*/  ULOP3.LUT UR37, UR26, UR37, URZ, 0x3c, !UPT ;  /* 0x000000251a257292 */ /* 0x000fe2000f8e3c3f */
[----:B------:R-:W-:Y:S11]  /*dad0*/  @!P0 BRA `(.L_x_887) ;  /* 0x0000000000048947 */ /* 0x000ff60003800000 */
[----:B------:R-:W-:Y:S01]  /*dae0*/  BPT.TRAP 0x1 ;  /* 0x000000040000795c */ /* 0x000fe20000300000 */
.L_x_887:
[----:B------:R-:W-:Y:S01]  /*daf0*/  UIADD3 UR38, UR25, 0x1, URZ ;  /* 0x0000000119267890 */ /* 0x000fe2000fffe03f */
[----:B------:R-:W-:-:S03]  /*db00*/  IMAD.U32 R10, RZ, RZ, UR37 ;  /* 0x00000025ff0a7e24 */ /* 0x000fc6000f8e00ff */
[----:B------:R-:W-:Y:S02]  /*db10*/  UISETP.NE.AND UP0, UPT, UR38, 0x2, UPT ;  /* 0x000000022600788c */ /* 0x000fe4000bf05270 */
[----:B------:R-:W-:Y:S02]  /*db20*/  SHF.L.U32 R10, R10, 0x1f, RZ ;  /* 0x0000001f0a0a7819 */ /* 0x000fe400000006ff */
[----:B------:R-:W-:-:S04]  /*db30*/  USEL UR38, UR38, URZ, UP0 ;  /* 0x0000003f26267287 */ /* 0x000fc80008000000 */
[----:B------:R-:W-:-:S09]  /*db40*/  ULEA UR24, UR38, UR45, 0x3 ;  /* 0x0000002d26187291 */ /* 0x000fd2000f8e183f */
[----:B------:R0:W1:Y:S01]  /*db50*/  SYNCS.PHASECHK.TRANS64.TRYWAIT P1, [UR24+0x13230], R10 ;  /* 0x0132300aff0075a7 */ /* 0x0000620008020158 */
[----:B------:R-:W-:Y:S05]  /*db60*/  @!P0 BRA `(.L_x_888) ;  /* 0x0000000000048947 */ /* 0x000fea0003800000 */
[----:B------:R-:W-:Y:S01]  /*db70*/  BPT.TRAP 0x1 ;  /* 0x000000040000795c */ /* 0x000fe20000300000 */
.L_x_888:
[----:B-1----:R-:W-:Y:S05]  /*db80*/  @P1 BRA `(.L_x_889) ;  /* 0x0000000000081947 */ /* 0x002fea0003800000 */
[----:B------:R-:W1:Y:S02]  /*db90*/  SYNCS.PHASECHK.TRANS64.TRYWAIT P1, [UR24+0x13230], R10 ;  /* 0x0132300aff0075a7 */ /* 0x000e640008020158 */
[----:B-1----:R-:W-:Y:S05]  /*dba0*/  @!P1 BRA `(.L_x_890) ;  /* 0x000000b400949947 */ /* 0x002fea0003800000 */
.L_x_889:
        /* <DEDUP_REMOVED lines=64> */
.L_x_891:
[----:B------:R-:W-:Y:S01]  /*dfb0*/  ULEA UR11, UR25, UR45, 0x3 ;  /* 0x0000002d190b7291 */ /* 0x000fe2000f8e183f */
[----:B01----:R-:W-:-:S05]  /*dfc0*/  IMAD.U32 R10, RZ, RZ, UR26 ;  /* 0x0000001aff0a7e24 */ /* 0x003fca000f8e00ff */
[----:B------:R-:W-:-:S04]  /*dfd0*/  SHF.L.U32 R10, R10, 0x1f, RZ ;  /* 0x0000001f0a0a7819 */ /* 0x000fc800000006ff */
[----:B------:R0:W1:Y:S01]  /*dfe0*/  SYNCS.PHASECHK.TRANS64.TRYWAIT P1, [UR11+0x13250], R10 ;  /* 0x0132500aff0075a7 */ /* 0x000062000802014b */
[----:B------:R-:W-:Y:S05]  /*dff0*/  @!P0 BRA `(.L_x_892) ;  /* 0x0000000000048947 */ /* 0x000fea0003800000 */
[----:B------:R-:W-:Y:S01]  /*e000*/  BPT.TRAP 0x1 ;  /* 0x000000040000795c */ /* 0x000fe20000300000 */
.L_x_892:
[----:B-1----:R-:W-:Y:S05]  /*e010*/  @P1 BRA `(.L_x_893) ;  /* 0x0000000000081947 */ /* 0x002fea0003800000 */
[----:B------:R-:W1:Y:S02]  /*e020*/  SYNCS.PHASECHK.TRANS64.TRYWAIT P1, [UR11+0x13250], R10 ;  /* 0x0132500aff0075a7 */ /* 0x000e64000802014b */
[----:B-1----:R-:W-:Y:S05]  /*e030*/  @!P1 BRA `(.L_x_894) ;  /* 0x000000b000889947 */ /* 0x002fea0003800000 */
.L_x_893:
        /* <DEDUP_REMOVED lines=20> */
[C---:B------:R-:W-:Y:S01]  /*e180*/  FMUL.FTZ R125, R0.reuse, R128 ;  /* 0x00000080007d7220 */ /* 0x040fe20000410000 */
[C---:B0-----:R-:W-:Y:S01]  /*e190*/  FMUL.FTZ R10, R0.reuse, R120 ;  /* 0x00000078000a7220 */ /* 0x041fe20000410000 */
        /* <DEDUP_REMOVED lines=66> */
[----:B------:R-:W2:Y:S01]  /*e5c0*/  MUFU.TANH R22, R22 ;  /* 0x0000001600167308 */ /* 0x000ea20000002400 */
[----:B------:R-:W-:-:S02]  /*e5d0*/  WARPGROUP.DEPBAR.LE gsb0, 0x0 ;  /* 0x00008000000079c5 */ /* 0x000fc40000010000 */
[----:B------:R-:W-:-:S06]  /*e5e0*/  WARPGROUP.ARRIVE ;  /* 0x00000000000079c5 */ /* 0x000fcc0000000000 */
[----:B------:R-:W3:Y:S01]  /*e5f0*/  S2R R155, SR_TID.X ;  /* 0x00000000009b7919 */ /* 0x000ee20000002100 */
[----:B------:R-:W4:Y:S01]  /*e600*/  MUFU.TANH R120, R120 ;  /* 0x0000007800787308 */ /* 0x000f220000002400 */
[----:B------:R-:W-:Y:S01]  /*e610*/  QGMMA.64x64x32.F32.E4M3.E4M3 R24, R148, gdesc[UR4], R24, gsb0 ;  /* 0x00e0000494187df3 */ /* 0x000fe20008000818 */
[----:B------:R-:W-:Y:S01]  /*e620*/  UIADD3 UR6, UR10, 0x100, URZ ;  /* 0x000001000a067890 */ /* 0x000fe2000fffe03f */
[----:B------:R-:W-:-:S05]  /*e630*/  UMOV UR7, 0xc0000010 ;  /* 0xc000001000077882 */ /* 0x000fca0000000000 */
[----:B------:R-:W0:Y:S08]  /*e640*/  MUFU.TANH R121, R121 ;  /* 0x0000007900797308 */ /* 0x000e300000002400 */
[----:B------:R-:W0:Y:S08]  /*e650*/  MUFU.TANH R122, R122 ;  /* 0x0000007a007a7308 */ /* 0x000e300000002400 */
[----:B------:R-:W0:Y:S01]  /*e660*/  MUFU.TANH R123, R123 ;  /* 0x0000007b007b7308 */ /* 0x000e220000002400 */
[----:B---3--:R-:W-:-:S07]  /*e670*/  LOP3.LUT P1, RZ, R155, 0x7f, RZ, 0xc0, !PT ;  /* 0x0000007f9bff7812 */ /* 0x008fce000782c0ff */
[----:B------:R-:W3:Y:S08]  /*e680*/  MUFU.TANH R124, R124 ;  /* 0x0000007c007c7308 */ /* 0x000ef00000002400 */
[----:B------:R-:W0:Y:S01]  /*e690*/  MUFU.TANH R125, R125 ;  /* 0x0000007d007d7308 */ /* 0x000e220000002400 */
[----:B------:R-:W-:-:S05]  /*e6a0*/  @!P1 VIADD R56, R56, 0x13240 ;  /* 0x0001324038389836 */ /* 0x000fca0000000000 */
[----:B------:R-:W-:Y:S02]  /*e6b0*/  @!P1 PRMT R56, RZ, 0x654, R56 ;  /* 0x00000654ff389816 */ /* 0x000fe40000000038 */
        /* <DEDUP_REMOVED lines=40> */
[----:B------:R-:W-:Y:S01]  /*e940*/  FMUL.FTZ R66, R0, R71 ;  /* 0x0000004700427220 */ /* 0x000fe20000410000 */
[----:B------:R-:W0:Y:S01]  /*e950*/  MUFU.TANH R90, R90 ;  /* 0x0000005a005a7308 */ /* 0x000e220000002400 */
[----:B------:R-:W-:Y:S07]  /*e960*/  QGMMA.64x64x32.F32.E4M3.E4M3 R24, R136, gdesc[UR4], R24, gsb0 ;  /* 0x00e0000488187df3 */ /* 0x000fee0008000818 */
        /* <DEDUP_REMOVED lines=11> */
[----:B------:R-:W-:Y:S01]  /*ea20*/  FMUL.FTZ R65, R0, R70 ;  /* 0x0000004600417220 */ /* 0x000fe20000410000 */
[----:B------:R-:W-:Y:S01]  /*ea30*/  IMAD R70, R3, -0xa0, RZ ;  /* 0xffffff6003467824 */ /* 0x000fe200078e02ff */
[----:B------:R0:W-:Y:S01]  /*ea40*/  @!P1 SYNCS.ARRIVE.TRANS64.RED.A1T0 RZ, [R56+URZ], RZ ;  /* 0x000000ff38ff99a7 */ /* 0x0001e2000810043f */
[----:B------:R-:W-:Y:S01]  /*ea50*/  ISETP.GE.AND P1, PT, R9, 0x1, PT ;  /* 0x000000010900780c */ /* 0x000fe20003f26270 */
[----:B------:R-:W0:Y:S01]  /*ea60*/  MUFU.TANH R100, R100 ;  /* 0x0000006400647308 */ /* 0x000e220000002400 */
[----:B------:R-:W-:Y:S01]  /*ea70*/  IMAD R67, R17, -0x2, R70 ;  /* 0xfffffffe11437824 */ /* 0x000fe200078e0246 */
[----:B------:R-:W-:-:S05]  /*ea80*/  IADD3 R138, R70, 0x1, R18 ;  /* 0x00000001468a7810 */ /* 0x000fca0007ffe012 */
[----:B------:R-:W-:Y:S01]  /*ea90*/  IMAD.IADD R138, R138, 0x1, -R19 ;  /* 0x000000018a8a7824 */ /* 0x000fe200078e0a13 */
[----:B------:R-:W0:Y:S03]  /*eaa0*/  MUFU.TANH R101, R101 ;  /* 0x0000006500657308 */ /* 0x000e260000002400 */
[----:B------:R-:W-:-:S04]  /*eab0*/  IMAD R138, R17, -0x2, R138 ;  /* 0xfffffffe118a7824 */ /* 0x000fc800078e028a */
[C---:B------:R-:W-:Y:S01]  /*eac0*/  VIADD R139, R138.reuse, UR23 ;  /* 0x000000178a8b7c36 */ /* 0x040fe20008000000 */
[----:B------:R-:W0:Y:S01]  /*ead0*/  MUFU.TANH R102, R102 ;  /* 0x0000006600667308 */ /* 0x000e220000002400 */
[----:B------:R-:W-:Y:S02]  /*eae0*/  VIADD R138, R138, UR20 ;  /* 0x000000148a8a7c36 */ /* 0x000fe40008000000 */
[C---:B------:R-:W-:Y:S02]  /*eaf0*/  IMAD.IADD R137, R6.reuse, 0x1, R139 ;  /* 0x0000000106897824 */ /* 0x040fe400078e028b */
        /* <DEDUP_REMOVED lines=34> */
[----:B-1234-:R-:W-:Y:S05]  /*ed20*/  @!P1 BRA `(.L_x_895) ;  /* 0x0000000000549947 */ /* 0x01efea0003800000 */
        /* <DEDUP_REMOVED lines=11> */
.L_x_897:
[----:B------:R-:W-:-:S05]  /*ede0*/  IMAD.U32 R141, RZ, RZ, UR22 ;  /* 0x00000016ff8d7e24 */ /* 0x000fca000f8e00ff */
[----:B------:R-:W-:-:S13]  /*edf0*/  ISETP.NE.AND P1, PT, R141, 0x1, PT ;  /* 0x000000018d00780c */ /* 0x000fda0003f25270 */
[----:B0-----:R-:W0:Y:S02]  /*ee00*/  @P1 LDC.64 R56, c[0x0][0x9e8] ;  /* 0x00027a00ff381b82 */ /* 0x001e240000000a00 */
[----:B0-----:R-:W-:-:S04]  /*ee10*/  @P1 IMAD.HI.U32 R142, R12, R56, RZ ;  /* 0x000000380c8e1227 */ /* 0x001fc800078e00ff */
[----:B------:R-:W-:Y:S01]  /*ee20*/  IMAD.MOV.U32 R56, RZ, RZ, R12 ;  /* 0x000000ffff387224 */ /* 0x000fe200078e000c */
[----:B------:R-:W-:-:S07]  /*ee30*/  @P1 SHF.R.U32.HI R56, RZ, R57, R142 ;  /* 0x00000039ff381219 */ /* 0x000fce000001168e */
.L_x_898:
[----:B------:R-:W-:Y:S05]  /*ee40*/  BSYNC B0 ;  /* 0x0000000000007941 */ /* 0x000fea0003800000 */
.L_x_896:
[----:B------:R-:W-:-:S05]  /*ee50*/  IMAD R56, R56, R141, R67 ;  /* 0x0000008d38387224 */ /* 0x000fca00078e0243 */
[----:B------:R-:W-:Y:S02]  /*ee60*/  VIADDMNMX R137, R56, R141, R137, PT ;  /* 0x0000008d38897246 */ /* 0x000fe40003800189 */
[----:B------:R-:W-:-:S07]  /*ee70*/  VIMNMX R71, R71, R56, !PT ;  /* 0x0000003847477248 */ /* 0x000fce0007fe0100 */
.L_x_895:
        /* <DEDUP_REMOVED lines=11> */
[----:B0-----:R-:W-:Y:S02]  /*ef30*/  FSEL R56, R11, -INF , !P3 ;  /* 0xff8000000b387808 */ /* 0x001fe40005800000 */
[----:B------:R-:W-:Y:S02]  /*ef40*/  ISETP.LT.OR P2, PT, R137, 0x9, P2 ;  /* 0x000000098900780c */ /* 0x000fe40001741670 */
        /* <DEDUP_REMOVED lines=232> */
.L_x_901:
[----:B------:R-:W-:-:S05]  /*fdd0*/  IMAD.U32 R142, RZ, RZ, UR22 ;  /* 0x00000016ff8e7e24 */ /* 0x000fca000f8e00ff */
[----:B------:R-:W-:-:S13]  /*fde0*/  ISETP.NE.AND P6, PT, R142, 0x1, PT ;  /* 0x000000018e00780c */ /* 0x000fda0003fc5270 */
[----:B------:R-:W0:Y:S02]  /*fdf0*/  @P6 LDC.64 R10, c[0x0][0x9e8] ;  /* 0x00027a00ff0a6b82 */ /* 0x000e240000000a00 */
[----:B0-----:R-:W-:-:S04]  /*fe00*/  @P6 IMAD.HI.U32 R70, R21, R10, RZ ;  /* 0x0000000a15466227 */ /* 0x001fc800078e00ff */
[----:B------:R-:W-:Y:S01]  /*fe10*/  IMAD.MOV.U32 R10, RZ, RZ, R21 ;  /* 0x000000ffff0a7224 */ /* 0x000fe200078e0015 */
[----:B------:R-:W-:-:S07]  /*fe20*/  @P6 SHF.R.U32.HI R10, RZ, R11, R70 ;  /* 0x0000000bff0a6219 */ /* 0x000fce0000011646 */
.L_x_902:
[----:B------:R-:W-:Y:S05]  /*fe30*/  BSYNC B0 ;  /* 0x0000000000007941 */ /* 0x000fea0003800000 */
.L_x_900:
[----:B------:R-:W-:-:S05]  /*fe40*/  IMAD R67, R10, R142, R67 ;  /* 0x0000008e0a437224 */ /* 0x000fca00078e0243 */
[----:B------:R-:W-:Y:S02]  /*fe50*/  VIADDMNMX R139, R67, R142, R139, PT ;  /* 0x0000008e438b7246 */ /* 0x000fe4000380018b */
[----:B------:R-:W-:-:S07]  /*fe60*/  VIMNMX R138, R138, R67, !PT ;  /* 0x000000438a8a7248 */ /* 0x000fce0007fe0100 */
.L_x_899:
        /* <DEDUP_REMOVED lines=115> */
[----:B0-----:R-:W-:-:S02]  /*105a0*/  FMNMX.FTZ R70, R10, R11, !PT ;  /* 0x0000000b0a467209 */ /* 0x001fc40007810000 */
[----:B------:R-:W-:Y:S02]  /*105b0*/  FSEL R91, R91, -INF , !P1 ;  /* 0xff8000005b5b7808 */ /* 0x000fe40004800000 */
[----:B------:R-:W-:Y:S01]  /*105c0*/  LOP3.LUT P1, RZ, R16, 0x200000, RZ, 0xc0, !PT ;  /* 0x0020000010ff7812 */ /* 0x000fe2000782c0ff */
[----:B------:R-:W0:Y:S01]  /*105d0*/  SHFL.BFLY PT, R11, R70, 0x1, 0x1f ;  /* 0x0c201f00460b7f89 */ /* 0x000e2200000e0000 */
        /* <DEDUP_REMOVED lines=11> */
[----:B0-----:R-:W-:Y:S02]  /*10690*/  FMNMX.FTZ R11, R70, R11, !PT ;  /* 0x0000000b460b7209 */ /* 0x001fe40007810000 */
        /* <DEDUP_REMOVED lines=68> */
[----:B------:R-:W-:Y:S02]  /*10ae0*/  FMNMX.FTZ R137, R67, R20, !PT ;  /* 0x0000001443897209 */ /* 0x000fe40007810000 */
[----:B------:R-:W-:Y:S02]  /*10af0*/  FSEL R71, R71, RZ, P1 ;  /* 0x000000ff47477208 */ /* 0x000fe40000800000 */
[----:B------:R-:W-:Y:S02]  /*10b00*/  FMNMX.FTZ R10, R120, R137, !PT ;  /* 0x00000089780a7209 */ /* 0x000fe40007810000 */
[----:B------:R-:W-:Y:S01]  /*10b10*/  ISETP.LT.OR P2, PT, R139, 0x9a, P2 ;  /* 0x0000009a8b00780c */ /* 0x000fe20001741670 */
        /* <DEDUP_REMOVED lines=12> */
[----:B------:R-:W-:Y:S01]  /*10be0*/  FSEL R126, R62, -INF , !P4 ;  /* 0xff8000003e7e7808 */ /* 0x000fe20006000000 */
[--C-:B------:R-:W-:Y:S01]  /*10bf0*/  FFMA.FTZ R104, R104, UR21, -R71.reuse ;  /* 0x0000001568687c23 */ /* 0x100fe20008010847 */
[----:B------:R-:W-:Y:S01]  /*10c00*/  FMNMX.FTZ R10, R128, R137, !PT ;  /* 0x00000089800a7209 */ /* 0x000fe20007810000 */
[----:B------:R0:W-:Y:S01]  /*10c10*/  MUFU.EX2 R62, R130 ;  /* 0x00000082003e7308 */ /* 0x0001e20000000800 */
[----:B------:R-:W-:Y:S01]  /*10c20*/  FSEL R66, R66, -INF , !P2 ;  /* 0xff80000042427808 */ /* 0x000fe20005000000 */
[--C-:B------:R-:W-:Y:S01]  /*10c30*/  FFMA.FTZ R105, R105, UR21, -R71.reuse ;  /* 0x0000001569697c23 */ /* 0x100fe20008010847 */
[----:B------:R-:W-:Y:S01]  /*10c40*/  FMNMX.FTZ R137, R131, R10, !PT ;  /* 0x0000000a83897209 */ /* 0x000fe20007810000 */
[--C-:B------:R-:W-:Y:S01]  /*10c50*/  FFMA.FTZ R108, R108, UR21, -R71.reuse ;  /* 0x000000156c6c7c23 */ /* 0x100fe20008010847 */
[----:B------:R-:W-:-:S01]  /*10c60*/  FFMA.FTZ R109, R109, UR21, -R71 ;  /* 0x000000156d6d7c23 */ /* 0x000fc20008010847 */
[--C-:B------:R-:W-:Y:S01]  /*10c70*/  FFMA.FTZ R112, R112, UR21, -R71.reuse ;  /* 0x0000001570707c23 */ /* 0x100fe20008010847 */
[----:B------:R-:W-:Y:S01]  /*10c80*/  FMNMX.FTZ R137, R132, R137, !PT ;  /* 0x0000008984897209 */ /* 0x000fe20007810000 */
[--C-:B------:R-:W-:Y:S01]  /*10c90*/  FFMA.FTZ R113, R113, UR21, -R71.reuse ;  /* 0x0000001571717c23 */ /* 0x100fe20008010847 */
[----:B0-----:R-:W-:-:S01]  /*10ca0*/  FFMA.FTZ R130, R135, UR21, -R71 ;  /* 0x0000001587827c23 */ /* 0x001fc20008010847 */
        /* <DEDUP_REMOVED lines=28> */
[----:B------:R-:W-:Y:S01]  /*10e70*/  FFMA.FTZ R68, R68, UR21, -R71 ;  /* 0x0000001544447c23 */ /* 0x000fe20008010847 */
        /* <DEDUP_REMOVED lines=37> */
[----:B------:R-:W-:Y:S04]  /*110d0*/  MUFU.EX2 R133, R134 ;  /* 0x0000008600857308 */ /* 0x000fe80000000800 */
[----:B------:R-:W0:Y:S04]  /*110e0*/  SHFL.BFLY PT, R10, R137, 0x2, 0x1f ;  /* 0x0c401f00890a7f89 */ /* 0x000e2800000e0000 */
[----:B------:R-:W-:Y:S08]  /*110f0*/  MUFU.EX2 R112, R112 ;  /* 0x0000007000707308 */ /* 0x000ff00000000800 */
[----:B------:R-:W-:Y:S08]  /*11100*/  MUFU.EX2 R113, R113 ;  /* 0x0000007100717308 */ /* 0x000ff00000000800 */
[----:B------:R-:W-:Y:S01]  /*11110*/  MUFU.EX2 R116, R116 ;  /* 0x0000007400747308 */ /* 0x000fe20000000800 */
[----:B0-----:R-:W-:Y:S01]  /*11120*/  FMNMX.FTZ R10, R137, R10, !PT ;  /* 0x0000000a890a7209 */ /* 0x001fe20007810000 */
[--C-:B------:R-:W-:Y:S01]  /*11130*/  FFMA.FTZ R137, R136, UR21, -R71.reuse ;  /* 0x0000001588897c23 */ /* 0x100fe20008010847 */
[----:B------:R-:W-:-:S01]  /*11140*/  FFMA.FTZ R71, R69, UR21, -R71 ;  /* 0x0000001545477c23 */ /* 0x000fc20008010847 */
[----:B------:R-:W-:-:S04]  /*11150*/  FSEL R69, R11, RZ, P1 ;  /* 0x000000ff0b457208 */ /* 0x000fc80000800000 */
[----:B------:R-:W-:Y:S01]  /*11160*/  MUFU.EX2 R117, R117 ;  /* 0x0000007500757308 */ /* 0x000fe20000000800 */
[----:B------:R-:W0:Y:S01]  /*11170*/  SHFL.BFLY PT, R139, R10, 0x1, 0x1f ;  /* 0x0c201f000a8b7f89 */ /* 0x000e2200000e0000 */
[----:B------:R-:W-:-:S04]  /*11180*/  FADD.FTZ R69, -R69, R14 ;  /* 0x0000000e45457221 */ /* 0x000fc80000010100 */
[----:B------:R-:W-:Y:S02]  /*11190*/  FMUL.FTZ R69, R69, UR21 ;  /* 0x0000001545457c20 */ /* 0x000fe40008410000 */
[----:B------:R-:W-:Y:S08]  /*111a0*/  MUFU.EX2 R88, R88 ;  /* 0x0000005800587308 */ /* 0x000ff00000000800 */
[----:B------:R-:W1:Y:S01]  /*111b0*/  MUFU.EX2 R69, R69 ;  /* 0x0000004500457308 */ /* 0x000e620000000800 */
[----:B0-----:R-:W-:Y:S01]  /*111c0*/  FMNMX.FTZ R10, R10, R139, !PT ;  /* 0x0000008b0a0a7209 */ /* 0x001fe20007810000 */
[----:B------:R-:W-:-:S06]  /*111d0*/  IMAD.U32 R139, RZ, RZ, UR21 ;  /* 0x00000015ff8b7e24 */ /* 0x000fcc000f8e00ff */
[----:B------:R-:W-:Y:S01]  /*111e0*/  MUFU.EX2 R89, R89 ;  /* 0x0000005900597308 */ /* 0x000fe20000000800 */
[C---:B------:R-:W-:Y:S01]  /*111f0*/  FSETP.NEU.FTZ.AND P1, PT, R10.reuse, -INF , PT ;  /* 0xff8000000a00780b */ /* 0x040fe20003f3d000 */
[----:B------:R-:W-:-:S03]  /*11200*/  FFMA.FTZ R14, R10, R139, -8 ;  /* 0xc10000000a0e7423 */ /* 0x000fc6000001008b */
[----:B------:R-:W-:Y:S01]  /*11210*/  FSEL R139, R10, RZ, P1 ;  /* 0x000000ff0a8b7208 */ /* 0x000fe20000800000 */
[----:B-1----:R-:W-:-:S01]  /*11220*/  FFMA.FTZ R134, R69, R5, R22 ;  /* 0x0000000545867223 */ /* 0x002fc20000010016 */
[----:B------:R-:W-:Y:S01]  /*11230*/  FSEL R14, R14, RZ, P1 ;  /* 0x000000ff0e0e7208 */ /* 0x000fe20000800000 */
[----:B------:R-:W-:Y:S02]  /*11240*/  MUFU.EX2 R92, R92 ;  /* 0x0000005c005c7308 */ /* 0x000fe40000000800 */
[----:B------:R-:W-:-:S02]  /*11250*/  FADD.FTZ R139, -R139, R20 ;  /* 0x000000148b8b7221 */ /* 0x000fc40000010100 */
[--C-:B------:R-:W-:Y:S01]  /*11260*/  FFMA.FTZ R67, R67, UR21, -R14.reuse ;  /* 0x0000001543437c23 */ /* 0x100fe2000801080e */
[----:B------:R-:W-:-:S01]  /*11270*/  FFMA.FTZ R120, R120, UR21, -R14 ;  /* 0x0000001578787c23 */ /* 0x000fc2000801080e */
[----:B------:R-:W-:Y:S01]  /*11280*/  FMUL.FTZ R20, R139, UR21 ;  /* 0x000000158b147c20 */ /* 0x000fe20008410000 */
[----:B------:R-:W-:-:S01]  /*11290*/  FFMA.FTZ R123, R123, UR21, -R14 ;  /* 0x000000157b7b7c23 */ /* 0x000fc2000801080e */
[--C-:B------:R-:W-:Y:S01]  /*112a0*/  FFMA.FTZ R124, R124, UR21, -R14.reuse ;  /* 0x000000157c7c7c23 */ /* 0x100fe2000801080e */
[----:B------:R-:W-:-:S01]  /*112b0*/  FFMA.FTZ R127, R127, UR21, -R14 ;  /* 0x000000157f7f7c23 */ /* 0x000fc2000801080e */
        /* <DEDUP_REMOVED lines=8> */
[----:B------:R-:W0:Y:S01]  /*11340*/  MUFU.EX2 R20, R20 ;  /* 0x0000001400147308 */ /* 0x000e220000000800 */
        /* <DEDUP_REMOVED lines=16> */
[----:B0-----:R-:W-:-:S01]  /*11450*/  FFMA.FTZ R5, R20, R4, R67 ;  /* 0x0000000414057223 */ /* 0x001fc20000010043 */
[----:B------:R-:W-:Y:S01]  /*11460*/  FFMA.FTZ R98, R98, UR21, -R14 ;  /* 0x0000001562627c23 */ /* 0x000fe2000801080e */
[----:B------:R-:W-:-:S01]  /*11470*/  FADD.FTZ R139, R129, R134 ;  /* 0x00000086818b7221 */ /* 0x000fc20000010000 */
        /* <DEDUP_REMOVED lines=21> */
[----:B0-----:R-:W-:-:S01]  /*115d0*/  FADD.FTZ R4, R124, R5 ;  /* 0x000000057c047221 */ /* 0x001fc20000010000 */
[--C-:B------:R-:W-:Y:S01]  /*115e0*/  FFMA.FTZ R126, R126, UR21, -R14.reuse ;  /* 0x000000157e7e7c23 */ /* 0x100fe2000801080e */
[----:B------:R-:W-:-:S01]  /*115f0*/  FFMA.FTZ R65, R65, UR21, -R14 ;  /* 0x0000001541417c23 */ /* 0x000fc2000801080e */
[----:B------:R-:W-:-:S04]  /*11600*/  FFMA.FTZ R14, R66, UR21, -R14 ;  /* 0x00000015420e7c23 */ /* 0x000fc8000801080e */
[----:B------:R-:W0:Y:S01]  /*11610*/  MUFU.EX2 R131, R131 ;  /* 0x0000008300837308 */ /* 0x000e220000000800 */
[----:B-1----:R-:W-:-:S07]  /*11620*/  FADD.FTZ R5, R127, R4 ;  /* 0x000000047f057221 */ /* 0x002fce0000010000 */
[----:B------:R-:W1:Y:S01]  /*11630*/  MUFU.EX2 R132, R132 ;  /* 0x0000008400847308 */ /* 0x000e620000000800 */
[----:B--2---:R-:W-:-:S07]  /*11640*/  FADD.FTZ R4, R128, R5 ;  /* 0x0000000580047221 */ /* 0x004fce0000010000 */
[----:B------:R-:W2:Y:S01]  /*11650*/  MUFU.EX2 R106, R106 ;  /* 0x0000006a006a7308 */ /* 0x000ea20000000800 */
[----:B0-----:R-:W-:-:S01]  /*11660*/  FADD.FTZ R5, R131, R4 ;  /* 0x0000000483057221 */ /* 0x001fc20000010000 */
[----:B------:R-:W-:-:S06]  /*11670*/  FADD.FTZ R4, R104, R139 ;  /* 0x0000008b68047221 */ /* 0x000fcc0000010000 */
[----:B------:R-:W0:Y:S01]  /*11680*/  MUFU.EX2 R107, R107 ;  /* 0x0000006b006b7308 */ /* 0x000e220000000800 */
[----:B-1----:R-:W-:-:S07]  /*11690*/  FADD.FTZ R5, R132, R5 ;  /* 0x0000000584057221 */ /* 0x002fce0000010000 */
        /* <DEDUP_REMOVED lines=57> */
[----:B-1----:R-:W-:-:S04]  /*11a30*/  FADD.FTZ R5, R73, R4 ;  /* 0x0000000449057221 */ /* 0x002fc80000010000 */
[----:B------:R-:W-:-:S03]  /*11a40*/  FADD.FTZ R4, R62, R5 ;  /* 0x000000053e047221 */ /* 0x000fc60000010000 */
[----:B------:R-:W1:Y:S01]  /*11a50*/  MUFU.EX2 R77, R77 ;  /* 0x0000004d004d7308 */ /* 0x000e620000000800 */
[----:B--2---:R-:W-:-:S01]  /*11a60*/  FADD.FTZ R139, R75, R134 ;  /* 0x000000864b8b7221 */ /* 0x004fc20000010000 */
[----:B------:R-:W-:-:S06]  /*11a70*/  FADD.FTZ R4, R133, R4 ;  /* 0x0000000485047221 */ /* 0x000fcc0000010000 */
        /* <DEDUP_REMOVED lines=48> */
[----:B0-----:R-:W-:-:S03]  /*11d80*/  FADD.FTZ R5, R71, R66 ;  /* 0x0000004247057221 */ /* 0x001fc60000010000 */
[----:B-1----:R-:W-:Y:S01]  /*11d90*/  FADD.FTZ R4, R14, R139 ;  /* 0x0000008b0e047221 */ /* 0x002fe20000010000 */
[----:B------:R-:W-:Y:S06]  /*11da0*/  @!P0 BRA `(.L_x_903) ;  /* 0x0000000000048947 */ /* 0x000fec0003800000 */
[----:B------:R-:W-:Y:S01]  /*11db0*/  BPT.TRAP 0x1 ;  /* 0x000000040000795c */ /* 0x000fe20000300000 */
.L_x_903:
        /* <DEDUP_REMOVED lines=9> */
[----:B------:R-:W-:Y:S01]  /*11e50*/  F2FP.SATFINITE.E4M3.F32.PACK_AB_MERGE_C R60, R59, R58, R60 ;  /* 0x0000003a3b3c723e */ /* 0x000fe2000480703c */
[----:B------:R-:W-:Y:S01]  /*11e60*/  FMUL.FTZ R27, R27, R20 ;  /* 0x000000141b1b7220 */ /* 0x000fe20000410000 */
[----:B------:R-:W-:Y:S01]  /*11e70*/  F2FP.SATFINITE.E4M3.F32.PACK_AB_MERGE_C R56, R121, R56, RZ ;  /* 0x000000387938723e */ /* 0x000fe200048070ff */
[----:B------:R-:W-:Y:S01]  /*11e80*/  FMUL.FTZ R30, R30, R20 ;  /* 0x000000141e1e7220 */ /* 0x000fe20000410000 */
[----:B------:R-:W-:Y:S01]  /*11e90*/  F2FP.SATFINITE.E4M3.F32.PACK_AB_MERGE_C R123, R124, R123, RZ ;  /* 0x0000007b7c7b723e */ /* 0x000fe200048070ff */
[----:B------:R-:W-:Y:S01]  /*11ea0*/  SYNCS.ARRIVE.TRANS64.RED.A1T0 RZ, [UR6], RZ ;  /* 0x000000ffffff79a7 */ /* 0x000fe20008100406 */
        /* <DEDUP_REMOVED lines=57> */
[----:B------:R-:W-:Y:S01]  /*12240*/  FMUL.FTZ R53, R53, R69 ;  /* 0x0000004535357220 */ /* 0x000fe20000410000 */
[----:B------:R-:W-:Y:S01]  /*12250*/  F2FP.SATFINITE.E4M3.F32.PACK_AB_MERGE_C R140, R73, R72, R62 ;  /* 0x00000048498c723e */ /* 0x000fe2000480703e */
[----:B------:R-:W-:Y:S01]  /*12260*/  VIADD R3, R3, 0xffffffff ;  /* 0xffffffff03037836 */ /* 0x000fe20000000000 */
[----:B------:R-:W-:Y:S01]  /*12270*/  F2FP.SATFINITE.E4M3.F32.PACK_AB_MERGE_C R141, R75, R74, R76 ;  /* 0x0000004a4b8d723e */ /* 0x000fe2000480704c */
[----:B------:R-:W-:Y:S01]  /*12280*/  IMAD.MOV.U32 R20, RZ, RZ, R10 ;  /* 0x000000ffff147224 */ /* 0x000fe200078e000a */
[----:B------:R-:W-:Y:S01]  /*12290*/  F2FP.SATFINITE.E4M3.F32.PACK_AB_MERGE_C R142, R80, R79, R84 ;  /* 0x0000004f508e723e */ /* 0x000fe20004807054 */
[----:B------:R-:W-:Y:S01]  /*122a0*/  IMAD.MOV.U32 R14, RZ, RZ, R11 ;  /* 0x000000ffff0e7224 */ /* 0x000fe200078e000b */
[----:B------:R-:W-:Y:S01]  /*122b0*/  F2FP.SATFINITE.E4M3.F32.PACK_AB_MERGE_C R143, R81, R78, R82 ;  /* 0x0000004e518f723e */ /* 0x000fe20004807052 */
[----:B------:R-:W-:Y:S01]  /*122c0*/  IMAD.MOV.U32 R137, RZ, RZ, R60 ;  /* 0x000000ffff897224 */ /* 0x000fe200078e003c */
[----:B------:R-:W-:Y:S01]  /*122d0*/  F2FP.SATFINITE.E4M3.F32.PACK_AB_MERGE_C R136, R87, R86, R130 ;  /* 0x000000565788723e */ /* 0x000fe20004807082 */
[----:B------:R-:W-:Y:S06]  /*122e0*/  @P1 BRA `(.L_x_904) ;  /* 0xffffffb400ec1947 */ /* 0x000fec000383ffff */
.L_x_886:
[----:B------:R-:W-:Y:S06]  /*122f0*/  BAR.ARV 0x8, 0x1a0 ;  /* 0x0206800000007b1d */ /* 0x000fec0000002000 */
[----:B------:R-:W-:Y:S05]  /*12300*/  @!P0 BRA `(.L_x_905) ;  /* 0x0000000000048947 */ /* 0x000fea0003800000 */
[----:B------:R-:W-:Y:S01]  /*12310*/  BPT.TRAP 0x1 ;  /* 0x000000040000795c */ /* 0x000fe20000300000 */
.L_x_905:
[----:B------:R-:W-:Y:S01]  /*12320*/  ULEA UR14, UR38, UR45, 0x3 ;  /* 0x0000002d260e7291 */ /* 0x000fe2000f8e183f */
[----:B------:R-:W-:-:S05]  /*12330*/  IMAD.U32 R0, RZ, RZ, UR37 ;  /* 0x00000025ff007e24 */ /* 0x000fca000f8e00ff */
[----:B------:R-:W-:-:S04]  /*12340*/  SHF.L.U32 R0, R0, 0x1f, RZ ;  /* 0x0000001f00007819 */ /* 0x000fc800000006ff */
[----:B------:R0:W1:Y:S01]  /*12350*/  SYNCS.PHASECHK.TRANS64.TRYWAIT P1, [UR14+0x13250], R0 ;  /* 0x01325000ff0075a7 */ /* 0x000062000802014e */
[----:B------:R-:W-:Y:S05]  /*12360*/  @!P0 BRA `(.L_x_906) ;  /* 0x0000000000048947 */ /* 0x000fea0003800000 */
[----:B------:R-:W-:Y:S01]  /*12370*/  BPT.TRAP 0x1 ;  /* 0x000000040000795c */ /* 0x000fe20000300000 */
.L_x_906:
[----:B-1----:R-:W-:Y:S05]  /*12380*/  @P1 BRA `(.L_x_907) ;  /* 0x0000000000081947 */ /* 0x002fea0003800000 */
[----:B------:R-:W1:Y:S02]  /*12390*/  SYNCS.PHASECHK.TRANS64.TRYWAIT P1, [UR14+0x13250], R0 ;  /* 0x01325000ff0075a7 */ /* 0x000e64000802014e */
[----:B-1----:R-:W-:Y:S05]  /*123a0*/  @!P1 BRA `(.L_x_908) ;  /* 0x0000006c00c49947 */ /* 0x002fea0003800000 */
.L_x_907:
        /* <DEDUP_REMOVED lines=30> */
[----:B------:R2:W3:Y:S01]  /*12590*/  @P1 LDG.E R8, desc[UR48][R6.64] ;  /* 0x0000003006081981 */ /* 0x0004e2000c1e1900 */
        /* <DEDUP_REMOVED lines=14> */
[----:B01----:R-:W0:Y:S04]  /*12680*/  SHFL.BFLY PT, R0, R5, 0x2, 0x1f ;  /* 0x0c401f0005007f89 */ /* 0x003e2800000e0000 */
[----:B--2---:R-:W1:Y:S01]  /*12690*/  SHFL.BFLY PT, R7, R4, 0x2, 0x1f ;  /* 0x0c401f0004077f89 */ /* 0x004e6200000e0000 */
[----:B------:R-:W-:Y:S02]  /*126a0*/  WARPGROUP.DEPBAR.LE gsb0, 0x0 ;  /* 0x00008000000079c5 */ /* 0x000fe40000010000 */
[----:B------:R-:W-:-:S06]  /*126b0*/  WARPGROUP.ARRIVE ;  /* 0x00000000000079c5 */ /* 0x000fcc0000000000 */
[----:B------:R-:W-:Y:S01]  /*126c0*/  QGMMA.64x64x32.F32.E4M3.E4M3 R24, R140, gdesc[UR4], R24, gsb0 ;  /* 0x00e000048c187df3 */ /* 0x000fe20008000818 */
[----:B0-----:R-:W-:-:S01]  /*126d0*/  FADD.FTZ R0, R0, R5 ;  /* 0x0000000500007221 */ /* 0x001fc20000010000 */
[----:B------:R-:W-:Y:S01]  /*126e0*/  UIADD3 UR10, UR10, 0x200, URZ ;  /* 0x000002000a0a7890 */ /* 0x000fe2000fffe03f */
[----:B-1----:R-:W-:-:S01]  /*126f0*/  FADD.FTZ R7, R7, R4 ;  /* 0x0000000407077221 */ /* 0x002fc20000010000 */
[----:B------:R-:W-:Y:S02]  /*12700*/  UMOV UR11, 0xc0000010 ;  /* 0xc0000010000b7882 */ /* 0x000fe40000000000 */
[----:B------:R-:W0:Y:S04]  /*12710*/  SHFL.BFLY PT, R3, R0, 0x1, 0x1f ;  /* 0x0c201f0000037f89 */ /* 0x000e2800000e0000 */
[----:B------:R-:W1:Y:S01]  /*12720*/  SHFL.BFLY PT, R6, R7, 0x1, 0x1f ;  /* 0x0c201f0007067f89 */ /* 0x000e6200000e0000 */
[----:B------:R-:W-:-:S02]  /*12730*/  IMAD.MOV.U32 R5, RZ, RZ, RZ ;  /* 0x000000ffff057224 */ /* 0x000fc400078e00ff */
[----:B0-----:R-:W-:Y:S01]  /*12740*/  FADD.FTZ R13, R0, R3 ;  /* 0x00000003000d7221 */ /* 0x001fe20000010000 */
[----:B-1----:R-:W-:-:S04]  /*12750*/  FADD.FTZ R14, R7, R6 ;  /* 0x00000006070e7221 */ /* 0x002fc80000010000 */
        /* <DEDUP_REMOVED lines=11> */
[----:B------:R-:W0:Y:S08]  /*12810*/  @P2 MUFU.LG2 R6, R15 ;  /* 0x0000000f00062308 */ /* 0x000e300000000c00 */
[----:B------:R-:W1:Y:S08]  /*12820*/  @P3 MUFU.LG2 R12, R12 ;  /* 0x0000000c000c3308 */ /* 0x000e700000000c00 */
[----:B------:R-:W2:Y:S01]  /*12830*/  @P1 MUFU.RCP R9, R14 ;  /* 0x0000000e00091308 */ /* 0x000ea20000001000 */
[----:B------:R-:W-:-:S02]  /*12840*/  IMAD.U32 R4, RZ, RZ, UR21 ;  /* 0x00000015ff047e24 */ /* 0x000fc4000f8e00ff */
[----:B------:R-:W-:Y:S02]  /*12850*/  IMAD.U32 R18, RZ, RZ, UR21 ;  /* 0x00000015ff127e24 */ /* 0x000fe4000f8e00ff */
[----:B0-----:R-:W-:Y:S01]  /*12860*/  @P2 FMUL.FTZ R7, R6, 0.69314718246459960938 ;  /* 0x3f31721806072820 */ /* 0x001fe20000410000 */
[----:B------:R-:W-:Y:S01]  /*12870*/  @P2 FMUL.FTZ R4, R4, 0.69314718246459960938 ;  /* 0x3f31721804042820 */ /* 0x000fe20000410000 */
        /* <DEDUP_REMOVED lines=11> */
.L_x_909:
        /* <DEDUP_REMOVED lines=9> */
[----:B------:R-:W-:Y:S01]  /*129c0*/  FMUL.FTZ R29, R32, R5 ;  /* 0x00000005201d7220 */ /* 0x000fe20000410000 */
[----:B------:R-:W-:Y:S01]  /*129d0*/  FMUL.FTZ R33, R26, R9 ;  /* 0x000000091a217220 */ /* 0x000fe20000410000 */
[-C--:B------:R-:W-:Y:S01]  /*129e0*/  FMUL.FTZ R36, R36, R5.reuse ;  /* 0x0000000524247220 */ /* 0x080fe20000410000 */
[-C--:B------:R-:W-:Y:S01]  /*129f0*/  FMUL.FTZ R37, R37, R5.reuse ;  /* 0x0000000525257220 */ /* 0x080fe20000410000 */
[----:B------:R-:W-:Y:S01]  /*12a00*/  SYNCS.ARRIVE.TRANS64.RED.A1T0 RZ, [UR4], RZ ;  /* 0x000000ffffff79a7 */ /* 0x000fe20008100404 */
        /* <DEDUP_REMOVED lines=28> */
.L_x_835:
[----:B------:R-:W0:Y:S01]  /*12bd0*/  S2R R4, SR_CgaCtaId ;  /* 0x0000000000047919 */ /* 0x000e220000008800 */
[----:B------:R-:W-:Y:S01]  /*12be0*/  MOV R7, 0x400 ;  /* 0x0000040000077802 */ /* 0x000fe20000000f00 */
[----:B------:R-:W-:Y:S01]  /*12bf0*/  BSSY B0, `(.L_x_910) ;  /* 0x00001c5000007945 */ /* 0x000fe20003800000 */
[----:B------:R-:W-:Y:S06]  /*12c00*/  BAR.SYNC.DEFER_BLOCKING 0x5, 0x200 ;  /* 0x0148000000007b1d */ /* 0x000fec0000010000 */
[----:B------:R-:W1:Y:S01]  /*12c10*/  S2R R48, SR_TID.X ;  /* 0x0000000000307919 */ /* 0x000e620000002100 */
[----:B0-----:R-:W-:-:S05]  /*12c20*/  LEA R7, R4, R7, 0x18 ;  /* 0x0000000704077211 */ /* 0x001fca00078ec0ff */
[----:B------:R-:W0:Y:S01]  /*12c30*/  LDS.128 R104, [R7+0x132d0] ;  /* 0x0132d00007687984 */ /* 0x000e220000000c00 */
[----:B-1----:R-:W-:-:S05]  /*12c40*/  VIADD R5, R48, 0xffffff80 ;  /* 0xffffff8030057836 */ /* 0x002fca0000000000 */
[----:B------:R-:W-:-:S04]  /*12c50*/  SHF.R.S32.HI R10, RZ, 0x1f, R5 ;  /* 0x0000001fff0a7819 */ /* 0x000fc80000011405 */
[----:B------:R-:W-:-:S04]  /*12c60*/  LEA.HI R4, R10, R5, RZ, 0x3 ;  /* 0x000000050a047211 */ /* 0x000fc800078f18ff */
[----:B------:R-:W-:Y:S02]  /*12c70*/  LOP3.LUT R6, R4, 0x1ffffff8, RZ, 0xc0, !PT ;  /* 0x1ffffff804067812 */ /* 0x000fe400078ec0ff */
[----:B------:R-:W-:-:S03]  /*12c80*/  SHF.R.S32.HI R4, RZ, 0x3, R4 ;  /* 0x00000003ff047819 */ /* 0x000fc60000011404 */
[----:B------:R-:W-:-:S04]  /*12c90*/  IMAD.IADD R6, R5, 0x1, -R6 ;  /* 0x0000000105067824 */ /* 0x000fc800078e0a06 */
[----:B------:R-:W-:Y:S01]  /*12ca0*/  IMAD.SHL.U32 R6, R6, 0x8, RZ ;  /* 0x0000000806067824 */ /* 0x000fe200078e00ff */
[----:B0-----:R-:W-:Y:S02]  /*12cb0*/  R2UR UR42, R106 ;  /* 0x000000006a2a72ca */ /* 0x001fe400000e0000 */
[----:B------:R-:W-:Y:S01]  /*12cc0*/  R2UR UR47, R107 ;  /* 0x000000006b2f72ca */ /* 0x000fe200000e0000 */
[----:B------:R-:W-:Y:S06]  /*12cd0*/  BAR.ARV 0x4, 0x200 ;  /* 0x0108000000007b1d */ /* 0x000fec0000002000 */
[----:B------:R-:W-:Y:S08]  /*12ce0*/  @P0 BRA `(.L_x_911) ;  /* 0x0000001000840947 */ /* 0x000ff00003800000 */
[----:B------:R-:W-:Y:S01]  /*12cf0*/  IMAD.SHL.U32 R8, R48, 0x4, RZ ;  /* 0x0000000430087824 */ /* 0x000fe200078e00ff */
[----:B------:R-:W-:-:S04]  /*12d00*/  ULDC.64 UR4, c[0x4][0x38] ;  /* 0x01000e0000047ab9 */ /* 0x000fc80000000a00 */
[----:B------:R-:W-:-:S04]  /*12d10*/  LOP3.LUT R8, R8, 0xc, RZ, 0xc0, !PT ;  /* 0x0000000c08087812 */ /* 0x000fc800078ec0ff */
[----:B------:R-:W-:-:S05]  /*12d20*/  IADD3 R8, P0, R8, UR4, RZ ;  /* 0x0000000408087c10 */ /* 0x000fca000ff1e0ff */
[----:B------:R-:W-:Y:S01]  /*12d30*/  IMAD.X R9, RZ, RZ, UR5, P0 ;  /* 0x00000005ff097e24 */ /* 0x000fe200080e06ff */
[----:B------:R-:W0:Y:S01]  /*12d40*/  S2R R34, SR_SWINHI ;  /* 0x0000000000227919 */ /* 0x000e220000002f00 */
[----:B------:R-:W-:Y:S01]  /*12d50*/  F2FP.BF16.F32.PACK_AB R13, R52, R13 ;  /* 0x0000000d340d723e */ /* 0x000fe200000010ff */
[----:B------:R-:W-:Y:S02]  /*12d60*/  ULDC.64 UR4, c[0x0][0xbd8] ;  /* 0x0002f60000047ab9 */ /* 0x000fe40000000a00 */
[----:B------:R1:W2:Y:S01]  /*12d70*/  LDG.E.CONSTANT R22, desc[UR48][R8.64] ;  /* 0x0000003008167981 */ /* 0x0002a2000c1e9900 */
[----:B------:R-:W-:Y:S01]  /*12d80*/  F2FP.BF16.F32.PACK_AB R14, R53, R14 ;  /* 0x0000000e350e723e */ /* 0x000fe200000010ff */
[----:B------:R-:W-:Y:S01]  /*12d90*/  UISETP.NE.U32.AND UP0, UPT, UR4, URZ, UPT ;  /* 0x0000003f0400728c */ /* 0x000fe2000bf05070 */
[----:B------:R-:W-:Y:S02]  /*12da0*/  F2FP.BF16.F32.PACK_AB R31, R31, R32 ;  /* 0x000000201f1f723e */ /* 0x000fe400000010ff */
[----:B------:R-:W-:Y:S01]  /*12db0*/  F2FP.BF16.F32.PACK_AB R18, R55, R12 ;  /* 0x0000000c3712723e */ /* 0x000fe200000010ff */
[----:B------:R-:W-:Y:S01]  /*12dc0*/  UISETP.NE.AND.EX UP0, UPT, UR5, URZ, UPT, UP0 ;  /* 0x0000003f0500728c */ /* 0x000fe2000bf05300 */
[----:B------:R-:W-:-:S02]  /*12dd0*/  F2FP.BF16.F32.PACK_AB R11, R54, R11 ;  /* 0x0000000b360b723e */ /* 0x000fc400000010ff */
[----:B------:R-:W-:Y:S01]  /*12de0*/  F2FP.BF16.F32.PACK_AB R25, R38, R25 ;  /* 0x000000192619723e */ /* 0x000fe200000010ff */
[----:B------:R-:W-:Y:S01]  /*12df0*/  ULDC.64 UR4, c[0x0][0xbd8] ;  /* 0x0002f60000047ab9 */ /* 0x000fe20000000a00 */
[----:B-1----:R-:W-:Y:S01]  /*12e00*/  LOP3.LUT P0, R8, R48, 0x3, RZ, 0xc0, !PT ;  /* 0x0000000330087812 */ /* 0x002fe2000780c0ff */
[----:B------:R-:W-:Y:S01]  /*12e10*/  UIMAD.WIDE UR4, UR41, 0x4, UR4 ;  /* 0x00000004290478a5 */ /* 0x000fe2000f8e0204 */
[----:B------:R-:W-:Y:S02]  /*12e20*/  F2FP.BF16.F32.PACK_AB R26, R39, R26 ;  /* 0x0000001a271a723e */ /* 0x000fe400000010ff */
[----:B------:R-:W-:Y:S02]  /*12e30*/  ISETP.EQ.OR P0, PT, R8, 0x3, !P0 ;  /* 0x000000030800780c */ /* 0x000fe40004702670 */
[----:B------:R-:W-:Y:S02]  /*12e40*/  F2FP.BF16.F32.PACK_AB R30, R30, R33 ;  /* 0x000000211e1e723e */ /* 0x000fe400000010ff */
[----:B------:R-:W-:-:S02]  /*12e50*/  SEL R35, R13, R14, P0 ;  /* 0x0000000e0d237207 */ /* 0x000fc40000000000 */
[----:B------:R-:W-:Y:S02]  /*12e60*/  SEL R32, R14, R13, P0 ;  /* 0x0000000d0e207207 */ /* 0x000fe40000000000 */
[----:B------:R-:W-:Y:S02]  /*12e70*/  SEL R39, R11, R18, P0 ;  /* 0x000000120b277207 */ /* 0x000fe40000000000 */
[----:B------:R-:W-:Y:S02]  /*12e80*/  SEL R38, R18, R11, P0 ;  /* 0x0000000b12267207 */ /* 0x000fe40000000000 */
[----:B------:R-:W-:Y:S02]  /*12e90*/  F2FP.BF16.F32.PACK_AB R28, R37, R28 ;  /* 0x0000001c251c723e */ /* 0x000fe400000010ff */
[----:B------:R-:W-:Y:S02]  /*12ea0*/  MOV R8, R7 ;  /* 0x0000000700087202 */ /* 0x000fe40000000f00 */
[----:B0-----:R-:W-:-:S02]  /*12eb0*/  MOV R9, R34 ;  /* 0x0000002200097202 */ /* 0x001fc40000000f00 */
[----:B------:R-:W-:Y:S02]  /*12ec0*/  F2FP.BF16.F32.PACK_AB R15, R46, R15 ;  /* 0x0000000f2e0f723e */ /* 0x000fe400000010ff */
[----:B------:R-:W-:Y:S01]  /*12ed0*/  F2FP.BF16.F32.PACK_AB R20, R47, R20 ;  /* 0x000000142f14723e */ /* 0x000fe200000010ff */
[----:B------:R-:W-:Y:S01]  /*12ee0*/  IMAD.WIDE R12, R157, 0x2, R8 ;  /* 0x000000029d0c7825 */ /* 0x000fe200078e0208 */
[----:B------:R-:W-:Y:S02]  /*12ef0*/  SEL R37, R30, R31, P0 ;  /* 0x0000001f1e257207 */ /* 0x000fe40000000000 */
[----:B------:R-:W-:Y:S02]  /*12f00*/  SEL R34, R31, R30, P0 ;  /* 0x0000001e1f227207 */ /* 0x000fe40000000000 */
[C---:B------:R-:W-:Y:S02]  /*12f10*/  LOP3.LUT R11, R12.reuse, 0x380, RZ, 0xc0, !PT ;  /* 0x000003800c0b7812 */ /* 0x040fe400078ec0ff */
[----:B------:R-:W-:-:S02]  /*12f20*/  IADD3 R18, P3, R12, 0x20, RZ ;  /* 0x000000200c127810 */ /* 0x000fc40007f7e0ff */
[----:B------:R-:W-:Y:S02]  /*12f30*/  IADD3 R41, P2, R12, 0x40, RZ ;  /* 0x000000400c297810 */ /* 0x000fe40007f5e0ff */
[----:B------:R-:W-:Y:S02]  /*12f40*/  SHF.R.U64 R11, R11, 0x3, RZ ;  /* 0x000000030b0b7819 */ /* 0x000fe400000012ff */
[----:B------:R-:W-:Y:S01]  /*12f50*/  SEL R31, R25, R26, P0 ;  /* 0x0000001a191f7207 */ /* 0x000fe20000000000 */
[----:B------:R-:W-:Y:S01]  /*12f60*/  IMAD.X R19, RZ, RZ, R13, P2 ;  /* 0x000000ffff137224 */ /* 0x000fe200010e060d */
[----:B------:R-:W-:Y:S02]  /*12f70*/  LOP3.LUT R14, R18, 0x380, RZ, 0xc0, !PT ;  /* 0x00000380120e7812 */ /* 0x000fe400078ec0ff */
[----:B------:R-:W-:Y:S02]  /*12f80*/  F2FP.BF16.F32.PACK_AB R29, R36, R29 ;  /* 0x0000001d241d723e */ /* 0x000fe400000010ff */
[----:B------:R-:W-:-:S02]  /*12f90*/  SEL R26, R26, R25, P0 ;  /* 0x000000191a1a7207 */ /* 0x000fc40000000000 */
[----:B------:R-:W-:Y:S02]  /*12fa0*/  IADD3 R43, P1, R12, 0x60, RZ ;  /* 0x000000600c2b7810 */ /* 0x000fe40007f3e0ff */
[----:B------:R-:W-:Y:S02]  /*12fb0*/  SEL R25, R15, R20, P0 ;  /* 0x000000140f197207 */ /* 0x000fe40000000000 */
[----:B------:R-:W-:Y:S01]  /*12fc0*/  SEL R36, R20, R15, P0 ;  /* 0x0000000f14247207 */ /* 0x000fe20000000000 */
[----:B------:R-:W-:Y:S01]  /*12fd0*/  IMAD.X R15, RZ, RZ, R13, P1 ;  /* 0x000000ffff0f7224 */ /* 0x000fe200008e060d */
[----:B------:R-:W-:Y:S02]  /*12fe0*/  LOP3.LUT R12, R11, R12, RZ, 0x3c, !PT ;  /* 0x0000000c0b0c7212 */ /* 0x000fe400078e3cff */
[----:B------:R-:W-:Y:S02]  /*12ff0*/  LOP3.LUT R20, R41, 0x380, RZ, 0xc0, !PT ;  /* 0x0000038029147812 */ /* 0x000fe400078ec0ff */
[----:B------:R-:W-:-:S02]  /*13000*/  F2FP.BF16.F32.PACK_AB R58, R58, R59 ;  /* 0x0000003b3a3a723e */ /* 0x000fc400000010ff */
[----:B------:R-:W-:Y:S02]  /*13010*/  F2FP.BF16.F32.PACK_AB R57, R56, R57 ;  /* 0x000000393839723e */ /* 0x000fe400000010ff */
[----:B------:R-:W-:Y:S02]  /*13020*/  SHF.R.U64 R11, R14, 0x3, RZ ;  /* 0x000000030e0b7819 */ /* 0x000fe400000012ff */
[----:B------:R-:W-:Y:S02]  /*13030*/  F2FP.BF16.F32.PACK_AB R21, R44, R21 ;  /* 0x000000152c15723e */ /* 0x000fe400000010ff */
[----:B------:R-:W-:Y:S02]  /*13040*/  F2FP.BF16.F32.PACK_AB R24, R45, R24 ;  /* 0x000000182d18723e */ /* 0x000fe400000010ff */
[----:B------:R-:W-:Y:S02]  /*13050*/  LOP3.LUT R30, R43, 0x380, RZ, 0xc0, !PT ;  /* 0x000003802b1e7812 */ /* 0x000fe400078ec0ff */
[----:B------:R-:W-:-:S02]  /*13060*/  SEL R33, R29, R28, P0 ;  /* 0x0000001c1d217207 */ /* 0x000fc40000000000 */
[----:B------:R-:W-:Y:S02]  /*13070*/  SHF.R.U64 R14, R20, 0x3, RZ ;  /* 0x00000003140e7819 */ /* 0x000fe400000012ff */
[----:B------:R-:W-:Y:S02]  /*13080*/  SEL R27, R58, R57, P0 ;  /* 0x000000393a1b7207 */ /* 0x000fe40000000000 */
[----:B------:R-:W-:Y:S02]  /*13090*/  SEL R28, R28, R29, P0 ;  /* 0x0000001d1c1c7207 */ /* 0x000fe40000000000 */
[----:B------:R-:W-:Y:S02]  /*130a0*/  LOP3.LUT R20, R11, R18, RZ, 0x3c, !PT ;  /* 0x000000120b147212 */ /* 0x000fe400078e3cff */
[----:B------:R-:W-:Y:S02]  /*130b0*/  SEL R58, R57, R58, P0 ;  /* 0x0000003a393a7207 */ /* 0x000fe40000000000 */
[----:B------:R-:W-:-:S02]  /*130c0*/  SEL R29, R21, R24, P0 ;  /* 0x00000018151d7207 */ /* 0x000fc40000000000 */
[----:B------:R-:W-:Y:S02]  /*130d0*/  SHF.R.U64 R30, R30, 0x3, RZ ;  /* 0x000000031e1e7819 */ /* 0x000fe400000012ff */
[----:B------:R-:W-:Y:S01]  /*130e0*/  SEL R24, R24, R21, P0 ;  /* 0x0000001518187207 */ /* 0x000fe20000000000 */
[----:B------:R-:W-:Y:S01]  /*130f0*/  IMAD.X R21, RZ, RZ, R13, P3 ;  /* 0x000000ffff157224 */ /* 0x000fe200018e060d */
[----:B------:R-:W-:Y:S02]  /*13100*/  LOP3.LUT R18, R14, R41, RZ, 0x3c, !PT ;  /* 0x000000290e127212 */ /* 0x000fe400078e3cff */
[----:B------:R-:W-:Y:S02]  /*13110*/  LOP3.LUT R14, R30, R43, RZ, 0x3c, !PT ;  /* 0x0000002b1e0e7212 */ /* 0x000fe400078e3cff */
[----:B------:R-:W-:Y:S02]  /*13120*/  MOV R44, R20 ;  /* 0x00000014002c7202 */ /* 0x000fe40000000f00 */
[----:B------:R-:W-:-:S02]  /*13130*/  MOV R45, R12 ;  /* 0x0000000c002d7202 */ /* 0x000fc40000000f00 */
[----:B------:R-:W-:Y:S02]  /*13140*/  MOV R41, R14 ;  /* 0x0000000e00297202 */ /* 0x000fe40000000f00 */
[----:B------:R-:W-:Y:S01]  /*13150*/  MOV R43, R18 ;  /* 0x00000012002b7202 */ /* 0x000fe20000000f00 */
[----:B------:R-:W-:Y:S01]  /*13160*/  IMAD.U32 R18, RZ, RZ, UR4 ;  /* 0x00000004ff127e24 */ /* 0x000fe2000f8e00ff */
[----:B------:R-:W-:Y:S01]  /*13170*/  PLOP3.LUT P1, PT, PT, PT, UP0, 0x80, 0x0 ;  /* 0x000000000000781c */ /* 0x000fe20003f2f008 */
[----:B------:R-:W-:Y:S01]  /*13180*/  IMAD.U32 R19, RZ, RZ, UR5 ;  /* 0x00000005ff137e24 */ /* 0x000fe2000f8e00ff */
[----:B------:R-:W-:Y:S02]  /*13190*/  ULDC.64 UR4, c[0x0][0xbe0] ;  /* 0x0002f80000047ab9 */ /* 0x000fe40000000a00 */
[----:B------:R-:W-:-:S04]  /*131a0*/  UISETP.NE.U32.AND UP1, UPT, UR4, URZ, UPT ;  /* 0x0000003f0400728c */ /* 0x000fc8000bf25070 */
[----:B------:R-:W-:-:S11]  /*131b0*/  UISETP.NE.AND.EX UP1, UPT, UR5, URZ, UPT, UP1 ;  /* 0x0000003f0500728c */ /* 0x000fd6000bf25310 */
[----:B------:R-:W-:Y:S02]  /*131c0*/  @UP1 ULDC.64 UR6, c[0x0][0xbe0] ;  /* 0x0002f80000061ab9 */ /* 0x000fe40000000a00 */
[----:B------:R-:W-:Y:S01]  /*131d0*/  @UP1 UIMAD.WIDE UR6, UR41, 0x4, UR6 ;  /* 0x00000004290618a5 */ /* 0x000fe2000f8e0206 */
[----:B--2---:R-:W-:Y:S01]  /*131e0*/  LOP3.LUT R11, R22, 0x2, RZ, 0x3c, !PT ;  /* 0x00000002160b7812 */ /* 0x004fe200078e3cff */
[----:B------:R-:W-:Y:S04]  /*131f0*/  SHFL.IDX PT, R33, R33, R22, 0x1c1f ;  /* 0x001c1f1621217589 */ /* 0x000fe800000e0000 */
[----:B------:R-:W0:Y:S04]  /*13200*/  SHFL.IDX PT, R28, R28, R11, 0x1c1f ;  /* 0x001c1f0b1c1c7589 */ /* 0x000e2800000e0000 */
[----:B------:R-:W-:Y:S04]  /*13210*/  SHFL.IDX PT, R27, R27, R22, 0x1c1f ;  /* 0x001c1f161b1b7589 */ /* 0x000fe800000e0000 */
[----:B------:R-:W1:Y:S04]  /*13220*/  SHFL.IDX PT, R58, R58, R11, 0x1c1f ;  /* 0x001c1f0b3a3a7589 */ /* 0x000e6800000e0000 */
[----:B------:R-:W-:Y:S04]  /*13230*/  SHFL.IDX PT, R29, R29, R22, 0x1c1f ;  /* 0x001c1f161d1d7589 */ /* 0x000fe800000e0000 */
[----:B------:R0:W2:Y:S04]  /*13240*/  SHFL.IDX PT, R30, R24, R11, 0x1c1f ;  /* 0x001c1f0b181e7589 */ /* 0x0000a800000e0000 */
[----:B------:R-:W-:Y:S04]  /*13250*/  SHFL.IDX PT, R37, R37, R22, 0x1c1f ;  /* 0x001c1f1625257589 */ /* 0x000fe800000e0000 */
[----:B------:R-:W3:Y:S01]  /*13260*/  SHFL.IDX PT, R34, R34, R11, 0x1c1f ;  /* 0x001c1f0b22227589 */ /* 0x000ee200000e0000 */
[----:B0-----:R-:W-:-:S03]  /*13270*/  SEL R24, R33, R28, P0 ;  /* 0x0000001c21187207 */ /* 0x001fc60000000000 */
[----:B------:R-:W-:Y:S04]  /*13280*/  SHFL.IDX PT, R31, R31, R22, 0x1c1f ;  /* 0x001c1f161f1f7589 */ /* 0x000fe800000e0000 */
[----:B------:R0:W4:Y:S01]  /*13290*/  SHFL.IDX PT, R40, R26, R11, 0x1c1f ;  /* 0x001c1f0b1a287589 */ /* 0x00012200000e0000 */
[----:B-1----:R-:W-:Y:S02]  /*132a0*/  SEL R12, R27, R58, P0 ;  /* 0x0000003a1b0c7207 */ /* 0x002fe40000000000 */
[----:B------:R-:W-:Y:S01]  /*132b0*/  SEL R14, R58, R27, P0 ;  /* 0x0000001b3a0e7207 */ /* 0x000fe20000000000 */
[----:B------:R4:W-:Y:S04]  /*132c0*/  SHFL.IDX PT, R20, R25, R22, 0x1c1f ;  /* 0x001c1f1619147589 */ /* 0x0009e800000e0000 */
[----:B------:R-:W-:Y:S01]  /*132d0*/  SHFL.IDX PT, R39, R39, R22, 0x1c1f ;  /* 0x001c1f1627277589 */ /* 0x000fe200000e0000 */
[----:B0-----:R-:W-:-:S03]  /*132e0*/  SEL R26, R28, R33, P0 ;  /* 0x000000211c1a7207 */ /* 0x001fc60000000000 */
[----:B------:R-:W0:Y:S01]  /*132f0*/  SHFL.IDX PT, R21, R36, R11, 0x1c1f ;  /* 0x001c1f0b24157589 */ /* 0x000e2200000e0000 */
[----:B--2---:R-:W-:Y:S02]  /*13300*/  SEL R28, R29, R30, P0 ;  /* 0x0000001e1d1c7207 */ /* 0x004fe40000000000 */
[----:B------:R-:W-:Y:S01]  /*13310*/  SEL R30, R30, R29, P0 ;  /* 0x0000001d1e1e7207 */ /* 0x000fe20000000000 */
[----:B------:R-:W1:Y:S01]  /*13320*/  SHFL.IDX PT, R42, R38, R11, 0x1c1f ;  /* 0x001c1f0b262a7589 */ /* 0x000e6200000e0000 */
[----:B---3--:R-:W-:Y:S02]  /*13330*/  SEL R13, R37, R34, P0 ;  /* 0x00000022250d7207 */ /* 0x008fe40000000000 */
[----:B------:R-:W-:Y:S01]  /*13340*/  SEL R15, R34, R37, P0 ;  /* 0x00000025220f7207 */ /* 0x000fe20000000000 */
[----:B------:R-:W-:Y:S04]  /*13350*/  SHFL.IDX PT, R35, R35, R22, 0x1c1f ;  /* 0x001c1f1623237589 */ /* 0x000fe800000e0000 */
[----:B------:R-:W2:Y:S01]  /*13360*/  SHFL.IDX PT, R32, R32, R11, 0x1c1f ;  /* 0x001c1f0b20207589 */ /* 0x000ea200000e0000 */
[----:B----4-:R-:W-:-:S02]  /*13370*/  SEL R25, R31, R40, P0 ;  /* 0x000000281f197207 */ /* 0x010fc40000000000 */
[----:B------:R-:W-:Y:S01]  /*13380*/  SEL R27, R40, R31, P0 ;  /* 0x0000001f281b7207 */ /* 0x000fe20000000000 */
[----:B------:R-:W-:Y:S01]  /*13390*/  BAR.SYNC.DEFER_BLOCKING 0x1, 0x180 ;  /* 0x0046000000007b1d */ /* 0x000fe20000010000 */
[----:B0-----:R-:W-:Y:S02]  /*133a0*/  SEL R29, R20, R21, P0 ;  /* 0x00000015141d7207 */ /* 0x001fe40000000000 */
[----:B------:R-:W-:Y:S02]  /*133b0*/  SEL R31, R21, R20, P0 ;  /* 0x00000014151f7207 */ /* 0x000fe40000000000 */
[----:B-1----:R-:W-:Y:S02]  /*133c0*/  SEL R37, R39, R42, P0 ;  /* 0x0000002a27257207 */ /* 0x002fe40000000000 */
[----:B------:R-:W-:Y:S02]  /*133d0*/  SEL R39, R42, R39, P0 ;  /* 0x000000272a277207 */ /* 0x000fe40000000000 */
[----:B--2---:R-:W-:-:S02]  /*133e0*/  SEL R36, R35, R32, P0 ;  /* 0x0000002023247207 */ /* 0x004fc40000000000 */
[----:B------:R-:W-:Y:S01]  /*133f0*/  SEL R38, R32, R35, P0 ;  /* 0x0000002320267207 */ /* 0x000fe20000000000 */
[----:B------:R0:W-:Y:S04]  /*13400*/  STSM.16.M88.4 [R45], R12 ;  /* 0x0000000c2d007844 */ /* 0x0001e80000000200 */
[----:B------:R1:W-:Y:S04]  /*13410*/  STSM.16.M88.4 [R44], R24 ;  /* 0x000000182c007844 */ /* 0x0003e80000000200 */
[----:B------:R1:W-:Y:S04]  /*13420*/  STSM.16.M88.4 [R43], R28 ;  /* 0x0000001c2b007844 */ /* 0x0003e80000000200 */
[----:B------:R1:W-:Y:S01]  /*13430*/  STSM.16.M88.4 [R41], R36 ;  /* 0x0000002429007844 */ /* 0x0003e20000000200 */
[----:B------:R-:W-:Y:S08]  /*13440*/  BAR.SYNC.DEFER_BLOCKING 0x1, 0x180 ;  /* 0x0046000000007b1d */ /* 0x000ff00000010000 */
[----:B------:R-:W2:Y:S01]  /*13450*/  LDC R22, c[0x0][0xa88] ;  /* 0x0002a200ff167b82 */ /* 0x000ea20000000800 */
[----:B------:R-:W-:Y:S01]  /*13460*/  PLOP3.LUT P0, PT, PT, PT, UP1, 0x80, 0x0 ;  /* 0x000000000000781c */ /* 0x000fe20003f0f018 */
[----:B0-----:R-:W-:-:S02]  /*13470*/  IMAD.U32 R12, RZ, RZ, UR6 ;  /* 0x00000006ff0c7e24 */ /* 0x001fc4000f8e00ff */
[----:B------:R-:W-:Y:S01]  /*13480*/  IMAD.U32 R13, RZ, RZ, UR7 ;  /* 0x00000007ff0d7e24 */ /* 0x000fe2000f8e00ff */
[----:B------:R-:W3:Y:S01]  /*13490*/  @P1 LDG.E R11, desc[UR48][R18.64] ;  /* 0x00000030120b1981 */ /* 0x000ee2000c1e1900 */
[----:B------:R-:W-:-:S08]  /*134a0*/  UMOV UR4, URZ ;  /* 0x0000003f00047c82 */ /* 0x000fd00008000000 */
[----:B--2---:R1:W5:Y:S01]  /*134b0*/  @P0 LDG.E R22, desc[UR48][R12.64] ;  /* 0x000000300c160981 */ /* 0x004362000c1e1900 */
[----:B---3--:R-:W-:Y:S01]  /*134c0*/  @P1 R2UR UR4, R11 ;  /* 0x000000000b0412ca */ /* 0x008fe200000e0000 */
[----:B-1----:R-:W-:-:S14]  /*134d0*/  @P0 BRA `(.L_x_912) ;  /* 0x0000000000100947 */ /* 0x002fdc0003800000 */
[----:B------:R-:W-:Y:S05]  /*134e0*/  @!P1 BRA `(.L_x_912) ;  /* 0x00000000000c9947 */ /* 0x000fea0003800000 */
[----:B------:R-:W2:Y:S04]  /*134f0*/  LDG.E R11, desc[UR48][R18.64] ;  /* 0x00000030120b7981 */ /* 0x000ea8000c1e1900 */
[----:B-----5:R-:W2:Y:S02]  /*13500*/  LDG.E R22, desc[UR48][R18.64+0x4] ;  /* 0x0000043012167981 */ /* 0x020ea4000c1e1900 */
[----:B--2---:R-:W-:-:S07]  /*13510*/  IMAD.IADD R22, R22, 0x1, -R11 ;  /* 0x0000000116167824 */ /* 0x004fce00078e0a0b */
.L_x_912:
[----:B------:R-:W-:Y:S01]  /*13520*/  USHF.R.S32.HI UR9, URZ, 0x1f, UR39 ;  /* 0x0000001f3f097899 */ /* 0x000fe20008011427 */
[----:B------:R-:W-:Y:S01]  /*13530*/  LEA.HI R10, R10, R5, RZ, 0x7 ;  /* 0x000000050a0a7211 */ /* 0x000fe200078f38ff */
[----:B------:R-:W-:Y:S01]  /*13540*/  ULDC.64 UR10, c[0x0][0xb70] ;  /* 0x0002dc00000a7ab9 */ /* 0x000fe20000000a00 */
[----:B------:R-:W-:Y:S01]  /*13550*/  USHF.R.S32.HI UR5, URZ, 0x1f, UR4 ;  /* 0x0000001f3f057899 */ /* 0x000fe20008011404 */
[----:B------:R-:W-:Y:S01]  /*13560*/  IMAD R13, R23, 0xc0, R156 ;  /* 0x000000c0170d7824 */ /* 0x000fe200078e029c */
[----:B------:R-:W-:Y:S01]  /*13570*/  UIMAD UR8, UR9, UR10, URZ ;  /* 0x0000000a090872a4 */ /* 0x000fe2000f8e023f */
[----:B------:R-:W-:Y:S01]  /*13580*/  LOP3.LUT R10, R10, 0xffffff80, RZ, 0xc0, !PT ;  /* 0xffffff800a0a7812 */ /* 0x000fe200078ec0ff */
[----:B------:R-:W-:Y:S02]  /*13590*/  USHF.R.S32.HI UR13, URZ, 0x1f, UR41 ;  /* 0x0000001f3f0d7899 */ /* 0x000fe40008011429 */
[----:B------:R-:W-:Y:S02]  /*135a0*/  UIMAD.WIDE.U32 UR6, UR39, UR10, UR4 ;  /* 0x0000000a270672a5 */ /* 0x000fe4000f8e0004 */
[----:B------:R-:W-:Y:S01]  /*135b0*/  UIMAD UR8, UR39, UR11, UR8 ;  /* 0x0000000b270872a4 */ /* 0x000fe2000f8e0208 */
[----:B------:R-:W-:Y:S01]  /*135c0*/  IMAD.IADD R12, R5, 0x1, -R10 ;  /* 0x00000001050c7824 */ /* 0x000fe200078e0a0a */
[----:B------:R-:W-:Y:S01]  /*135d0*/  USEL UR13, UR13, URZ, !UP0 ;  /* 0x0000003f0d0d7287 */ /* 0x000fe2000c000000 */
[----:B------:R-:W-:Y:S01]  /*135e0*/  SHF.R.S32.HI R10, RZ, 0x1f, R13 ;  /* 0x0000001fff0a7819 */ /* 0x000fe2000001140d */
[----:B------:R-:W-:Y:S01]  /*135f0*/  ULDC.64 UR10, c[0x0][0xb78] ;  /* 0x0002de00000a7ab9 */ /* 0x000fe20000000a00 */
[----:B------:R-:W-:Y:S01]  /*13600*/  UIADD3 UR7, UR7, UR8, URZ ;  /* 0x0000000807077290 */ /* 0x000fe2000fffe03f */
[----:B------:R-:W-:Y:S01]  /*13610*/  IMAD R5, R4, 0x40, R6 ;  /* 0x0000004004057824 */ /* 0x000fe200078e0206 */
[----:B------:R-:W-:Y:S01]  /*13620*/  USEL UR12, UR41, URZ, !UP0 ;  /* 0x0000003f290c7287 */ /* 0x000fe2000c000000 */
[----:B------:R-:W-:Y:S01]  /*13630*/  LOP3.LUT P0, RZ, R12, 0x3, RZ, 0xc0, !PT ;  /* 0x000000030cff7812 */ /* 0x000fe2000780c0ff */
[----:B------:R-:W-:Y:S01]  /*13640*/  UIMAD UR8, UR13, UR10, URZ ;  /* 0x0000000a0d0872a4 */ /* 0x000fe2000f8e023f */
[----:B------:R-:W-:Y:S01]  /*13650*/  IMAD.WIDE R8, R5, 0x2, R8 ;  /* 0x0000000205087825 */ /* 0x000fe200078e0208 */
[----:B------:R-:W-:-:S02]  /*13660*/  UIMAD.WIDE.U32 UR6, UR12, UR10, UR6 ;  /* 0x0000000a0c0672a5 */ /* 0x000fc4000f8e0006 */
[----:B------:R-:W-:Y:S01]  /*13670*/  UIMAD UR8, UR12, UR11, UR8 ;  /* 0x0000000b0c0872a4 */ /* 0x000fe2000f8e0208 */
[C---:B------:R-:W-:Y:S01]  /*13680*/  VIADD R5, R13.reuse, 0x8 ;  /* 0x000000080d057836 */ /* 0x040fe20000000000 */
[----:B------:R-:W-:Y:S02]  /*13690*/  LOP3.LUT R29, R8, 0x380, RZ, 0xc0, !PT ;  /* 0x00000380081d7812 */ /* 0x000fe400078ec0ff */
[----:B------:R-:W-:Y:S02]  /*136a0*/  IADD3 R11, P1, R13, UR6, RZ ;  /* 0x000000060d0b7c10 */ /* 0x000fe4000ff3e0ff */
[----:B------:R-:W-:Y:S01]  /*136b0*/  IMAD.U32 R15, RZ, RZ, UR8 ;  /* 0x00000008ff0f7e24 */ /* 0x000fe2000f8e00ff */
[----:B------:R-:W-:-:S04]  /*136c0*/  SHF.R.U64 R29, R29, 0x3, RZ ;  /* 0x000000031d1d7819 */ /* 0x000fc800000012ff */
[----:B------:R-:W-:Y:S01]  /*136d0*/  IADD3.X R10, R10, UR7, R15, P1, !PT ;  /* 0x000000070a0a7c10 */ /* 0x000fe20008ffe40f */
[----:B------:R-:W-:Y:S01]  /*136e0*/  ULDC.64 UR6, c[0x0][0xb40] ;  /* 0x0002d00000067ab9 */ /* 0x000fe20000000a00 */
[C---:B------:R-:W-:Y:S02]  /*136f0*/  IADD3 R15, P3, R8.reuse, 0x3000, RZ ;  /* 0x00003000080f7810 */ /* 0x040fe40007f7e0ff */
[----:B------:R-:W-:Y:S02]  /*13700*/  LEA R20, P2, R11, UR6, 0x2 ;  /* 0x000000060b147c11 */ /* 0x000fe4000f8410ff */
[----:B-----5:R-:W-:Y:S01]  /*13710*/  ISETP.GE.OR P1, PT, R13, R22, P0 ;  /* 0x000000160d00720c */ /* 0x020fe20000726670 */
[----:B------:R-:W-:Y:S01]  /*13720*/  IMAD.X R13, RZ, RZ, R9, P3 ;  /* 0x000000ffff0d7224 */ /* 0x000fe200018e0609 */
[----:B------:R-:W-:Y:S01]  /*13730*/  LEA.HI.X R21, R11, UR7, R10, 0x2, P2 ;  /* 0x000000070b157c11 */ /* 0x000fe200090f140a */
[----:B------:R-:W-:Y:S01]  /*13740*/  ULDC.64 UR6, c[0x0][0xaa0] ;  /* 0x0002a80000067ab9 */ /* 0x000fe20000000a00 */
[----:B------:R-:W-:-:S02]  /*13750*/  IADD3 R19, P2, R8, 0x1800, RZ ;  /* 0x0000180008137810 */ /* 0x000fc40007f5e0ff */
[----:B------:R-:W-:Y:S02]  /*13760*/  IADD3 R10, P4, R8, 0x4800, RZ ;  /* 0x00004800080a7810 */ /* 0x000fe40007f9e0ff */
[----:B------:R-:W-:Y:S01]  /*13770*/  ISETP.GE.OR P0, PT, R5, R22, P0 ;  /* 0x000000160500720c */ /* 0x000fe20000706670 */
[--C-:B------:R-:W-:Y:S01]  /*13780*/  IMAD.X R25, RZ, RZ, R9.reuse, P2 ;  /* 0x000000ffff197224 */ /* 0x100fe200010e0609 */
[----:B------:R-:W-:Y:S01]  /*13790*/  LOP3.LUT R14, R19, 0x380, RZ, 0xc0, !PT ;  /* 0x00000380130e7812 */ /* 0x000fe200078ec0ff */
[--C-:B------:R-:W-:Y:S01]  /*137a0*/  IMAD.X R11, RZ, RZ, R9.reuse, P4 ;  /* 0x000000ffff0b7224 */ /* 0x100fe200020e0609 */
[----:B------:R-:W-:Y:S01]  /*137b0*/  LOP3.LUT R12, R15, 0x380, RZ, 0xc0, !PT ;  /* 0x000003800f0c7812 */ /* 0x000fe200078ec0ff */
[----:B------:R-:W-:Y:S01]  /*137c0*/  IMAD.MOV.U32 R18, RZ, RZ, R6 ;  /* 0x000000ffff127224 */ /* 0x000fe200078e0006 */
[----:B------:R-:W-:Y:S01]  /*137d0*/  LOP3.LUT R5, R10, 0x380, RZ, 0xc0, !PT ;  /* 0x000003800a057812 */ /* 0x000fe200078ec0ff */
[----:B------:R-:W-:Y:S01]  /*137e0*/  @!P1 STG.E desc[UR48][R20.64], R3 ;  /* 0x0000000314009986 */ /* 0x000fe2000c101930 */
[----:B------:R-:W-:Y:S01]  /*137f0*/  LOP3.LUT R28, R29, R8, RZ, 0x3c, !PT ;  /* 0x000000081d1c7212 */ /* 0x000fe200078e3cff */
[----:B------:R-:W-:Y:S01]  /*13800*/  IMAD.MOV.U32 R29, RZ, RZ, R9 ;  /* 0x000000ffff1d7224 */ /* 0x000fe200078e0009 */
[----:B------:R-:W-:-:S02]  /*13810*/  SHF.R.U64 R14, R14, 0x3, RZ ;  /* 0x000000030e0e7819 */ /* 0x000fc400000012ff */
[----:B------:R-:W-:Y:S01]  /*13820*/  SHF.R.U64 R8, R12, 0x3, RZ ;  /* 0x000000030c087819 */ /* 0x000fe200000012ff */
[----:B------:R-:W-:Y:S01]  /*13830*/  UIMAD UR5, UR5, UR6, URZ ;  /* 0x00000006050572a4 */ /* 0x000fe2000f8e023f */
[----:B------:R-:W-:Y:S01]  /*13840*/  SHF.R.U64 R5, R5, 0x3, RZ ;  /* 0x0000000305057819 */ /* 0x000fe200000012ff */
[----:B------:R0:W-:Y:S01]  /*13850*/  @!P0 STG.E desc[UR48][R20.64+0x20], R0 ;  /* 0x0000200014008986 */ /* 0x0001e2000c101930 */
[----:B------:R-:W-:Y:S02]  /*13860*/  LOP3.LUT R24, R14, R19, RZ, 0x3c, !PT ;  /* 0x000000130e187212 */ /* 0x000fe400078e3cff */
[----:B------:R-:W-:Y:S01]  /*13870*/  LOP3.LUT R12, R8, R15, RZ, 0x3c, !PT ;  /* 0x0000000f080c7212 */ /* 0x000fe200078e3cff */
[----:B------:R-:W5:Y:S01]  /*13880*/  LD.E.128 R28, desc[UR48][R28.64] ;  /* 0x000000301c1c7980 */ /* 0x000f62000c101d00 */
[----:B------:R-:W-:Y:S01]  /*13890*/  LOP3.LUT R10, R5, R10, RZ, 0x3c, !PT ;  /* 0x0000000a050a7212 */ /* 0x000fe200078e3cff */
[----:B------:R-:W-:Y:S01]  /*138a0*/  IMAD.U32 R5, RZ, RZ, UR6 ;  /* 0x00000006ff057e24 */ /* 0x000fe2000f8e00ff */
[----:B------:R-:W-:Y:S01]  /*138b0*/  SHF.R.S32.HI R19, RZ, 0x1f, R6 ;  /* 0x0000001fff137819 */ /* 0x000fe20000011406 */
[----:B------:R-:W-:Y:S01]  /*138c0*/  ULDC UR6, c[0x0][0xa8c] ;  /* 0x0002a30000067ab9 */ /* 0x000fe20000000800 */
[----:B------:R-:W5:Y:S01]  /*138d0*/  LD.E.128 R24, desc[UR48][R24.64] ;  /* 0x0000003018187980 */ /* 0x000f62000c101d00 */
[----:B------:R-:W-:Y:S01]  /*138e0*/  UIMAD UR5, UR4, UR7, UR5 ;  /* 0x00000007040572a4 */ /* 0x000fe2000f8e0205 */
[----:B------:R-:W-:Y:S01]  /*138f0*/  ISETP.GE.AND P0, PT, R6, UR6, PT ;  /* 0x0000000606007c0c */ /* 0x000fe2000bf06270 */
[----:B------:R-:W-:Y:S01]  /*13900*/  IMAD.WIDE.U32 R18, R5, UR4, R18 ;  /* 0x0000000405127c25 */ /* 0x000fe2000f8e0012 */
[----:B------:R-:W5:Y:S01]  /*13910*/  LD.E.128 R12, desc[UR48][R12.64] ;  /* 0x000000300c0c7980 */ /* 0x000f62000c101d00 */
[----:B------:R-:W-:-:S02]  /*13920*/  ULDC.64 UR6, c[0x0][0xae0] ;  /* 0x0002b80000067ab9 */ /* 0x000fc40000000a00 */
[----:B------:R-:W-:Y:S01]  /*13930*/  IMAD R5, R23, -0xc0, R22 ;  /* 0xffffff4017057824 */ /* 0x000fe200078e0216 */
[----:B------:R-:W5:Y:S01]  /*13940*/  LD.E.128 R8, desc[UR48][R10.64] ;  /* 0x000000300a087980 */ /* 0x000f62000c101d00 */
[----:B0-----:R-:W-:Y:S01]  /*13950*/  VIADD R0, R4, 0x30 ;  /* 0x0000003004007836 */ /* 0x001fe20000000000 */
[----:B------:R-:W-:Y:S01]  /*13960*/  @!PT LDS RZ, [RZ] ;  /* 0x00000000fffff984 */ /* 0x000fe20000000800 */
[----:B------:R-:W-:Y:S01]  /*13970*/  @!PT LDS RZ, [RZ] ;  /* 0x00000000fffff984 */ /* 0x000fe20000000800 */
[----:B------:R-:W-:Y:S01]  /*13980*/  @!PT LDS RZ, [RZ] ;  /* 0x00000000fffff984 */ /* 0x000fe20000000800 */
[----:B------:R-:W-:Y:S01]  /*13990*/  @!PT LDS RZ, [RZ] ;  /* 0x00000000fffff984 */ /* 0x000fe20000000800 */
[----:B------:R0:W-:Y:S06]  /*139a0*/  MEMBAR.ALL.CTA ;  /* 0x0000000000007992 */ /* 0x0001ec0000008000 */
[----:B0-----:R-:W0:Y:S01]  /*139b0*/  FENCE.VIEW.ASYNC.S ;  /* 0x00000000000073c6 */ /* 0x001e220000000000 */
[----:B------:R-:W-:Y:S01]  /*139c0*/  UIMAD UR4, UR9, UR6, URZ ;  /* 0x00000006090472a4 */ /* 0x000fe2000f8e023f */
[----:B------:R-:W-:Y:S01]  /*139d0*/  VIADD R19, R19, UR5 ;  /* 0x0000000513137c36 */ /* 0x000fe20008000000 */
[----:B------:R-:W-:Y:S01]  /*139e0*/  ISETP.GE.OR P3, PT, R0, R5, P0 ;  /* 0x000000050000720c */ /* 0x000fe20000766670 */
[----:B------:R-:W-:Y:S01]  /*139f0*/  IMAD.U32 R21, RZ, RZ, UR6 ;  /* 0x00000006ff157e24 */ /* 0x000fe2000f8e00ff */
[----:B------:R-:W-:Y:S01]  /*13a00*/  UIMAD UR4, UR39, UR7, UR4 ;  /* 0x00000007270472a4 */ /* 0x000fe2000f8e0204 */
[----:B------:R-:W-:-:S02]  /*13a10*/  VIADD R0, R4, 0x60 ;  /* 0x0000006004007836 */ /* 0x000fc40000000000 */
[----:B------:R-:W-:Y:S01]  /*13a20*/  VIADD R3, R4, 0x90 ;  /* 0x0000009004037836 */ /* 0x000fe20000000000 */
[----:B------:R-:W-:Y:S01]  /*13a30*/  ULDC.64 UR6, c[0x0][0xae8] ;  /* 0x0002ba0000067ab9 */ /* 0x000fe20000000a00 */
[----:B------:R-:W-:Y:S01]  /*13a40*/  IMAD.WIDE.U32 R18, R21, UR39, R18 ;  /* 0x0000002715127c25 */ /* 0x000fe2000f8e0012 */
[-C--:B------:R-:W-:Y:S02]  /*13a50*/  ISETP.GE.OR P1, PT, R0, R5.reuse, P0 ;  /* 0x000000050000720c */ /* 0x080fe40000726670 */
[-C--:B------:R-:W-:Y:S01]  /*13a60*/  ISETP.GE.OR P2, PT, R3, R5.reuse, P0 ;  /* 0x000000050300720c */ /* 0x080fe20000746670 */
[----:B------:R-:W-:Y:S01]  /*13a70*/  VIADD R19, R19, UR4 ;  /* 0x0000000413137c36 */ /* 0x000fe20008000000 */
[----:B------:R-:W-:Y:S01]  /*13a80*/  ISETP.GE.OR P0, PT, R4, R5, P0 ;  /* 0x000000050400720c */ /* 0x000fe20000706670 */
[----:B------:R-:W-:Y:S01]  /*13a90*/  UIMAD UR4, UR13, UR6, URZ ;  /* 0x000000060d0472a4 */ /* 0x000fe2000f8e023f */
[----:B------:R-:W-:Y:S02]  /*13aa0*/  VIADD R7, R7, 0x13220 ;  /* 0x0001322007077836 */ /* 0x000fe40000000000 */
[----:B------:R-:W-:Y:S01]  /*13ab0*/  IMAD.U32 R21, RZ, RZ, UR6 ;  /* 0x00000006ff157e24 */ /* 0x000fe2000f8e00ff */
[----:B------:R-:W-:Y:S01]  /*13ac0*/  SHF.R.S32.HI R5, RZ, 0x1f, R4 ;  /* 0x0000001fff057819 */ /* 0x000fe20000011404 */
[----:B------:R-:W-:Y:S01]  /*13ad0*/  UIMAD UR4, UR12, UR7, UR4 ;  /* 0x000000070c0472a4 */ /* 0x000fe2000f8e0204 */
[----:B------:R-:W-:Y:S01]  /*13ae0*/  PRMT R7, RZ, 0x654, R7 ;  /* 0x00000654ff077816 */ /* 0x000fe20000000007 */
[----:B------:R-:W-:Y:S01]  /*13af0*/  IMAD.WIDE.U32 R20, R21, UR12, R18 ;  /* 0x0000000c15147c25 */ /* 0x000fe2000f8e0012 */
[----:B------:R-:W-:Y:S02]  /*13b00*/  BSSY B1, `(.L_x_913) ;  /* 0x0000010000017945 */ /* 0x000fe40003800000 */
[----:B0-----:R0:W-:Y:S01]  /*13b10*/  SYNCS.ARRIVE.TRANS64.RED.A1T0 RZ, [R7+URZ], RZ ;  /* 0x000000ff07ff79a7 */ /* 0x0011e2000810043f */
[----:B------:R-:W-:-:S04]  /*13b20*/  IMAD.WIDE R18, R23, 0xc0, R4 ;  /* 0x000000c017127825 */ /* 0x000fc800078e0204 */
[----:B------:R-:W-:Y:S01]  /*13b30*/  VIADD R23, R21, UR4 ;  /* 0x0000000415177c36 */ /* 0x000fe20008000000 */
[----:B------:R-:W-:Y:S06]  /*13b40*/  @P0 BRA `(.L_x_914) ;  /* 0x00000000002c0947 */ /* 0x000fec0003800000 */
        /* <DEDUP_REMOVED lines=9> */
[----:B0-----:R-:W-:-:S05]  /*13be0*/  LEA.HI.X R7, R4, UR5, R3, 0x1, P0 ;  /* 0x0000000504077c11 */ /* 0x001fca00080f0c03 */
[----:B-----5:R1:W-:Y:S04]  /*13bf0*/  STG.E.128 desc[UR48][R6.64], R28 ;  /* 0x0000001c06007986 */ /* 0x0203e8000c101d30 */
.L_x_914:
[----:B------:R-:W-:Y:S05]  /*13c00*/  BSYNC B1 ;  /* 0x0000000000017941 */ /* 0x000fea0003800000 */
.L_x_913:
        /* <DEDUP_REMOVED lines=13> */
[----:B0-----:R-:W-:-:S05]  /*13ce0*/  LEA.HI.X R7, R4, UR5, R3, 0x1, P0 ;  /* 0x0000000504077c11 */ /* 0x001fca00080f0c03 */
[----:B-----5:R2:W-:Y:S02]  /*13cf0*/  STG.E.128 desc[UR48][R6.64], R24 ;  /* 0x0000001806007986 */ /* 0x0205e4000c101d30 */
.L_x_916:
[----:B------:R-:W-:Y:S05]  /*13d00*/  BSYNC B1 ;  /* 0x0000000000017941 */ /* 0x000fea0003800000 */
.L_x_915:
        /* <DEDUP_REMOVED lines=13> */
[----:B0-----:R-:W-:-:S05]  /*13de0*/  LEA.HI.X R7, R4, UR5, R3, 0x1, P0 ;  /* 0x0000000504077c11 */ /* 0x001fca00080f0c03 */
[----:B-----5:R3:W-:Y:S02]  /*13df0*/  STG.E.128 desc[UR48][R6.64], R12 ;  /* 0x0000000c06007986 */ /* 0x0207e4000c101d30 */
.L_x_918:
[----:B------:R-:W-:Y:S05]  /*13e00*/  BSYNC B1 ;  /* 0x0000000000017941 */ /* 0x000fea0003800000 */
.L_x_917:
        /* <DEDUP_REMOVED lines=10> */
[----:B-123--:R-:W-:Y:S01]  /*13eb0*/  LEA R6, P0, R4, UR4, 0x1 ;  /* 0x0000000404067c11 */ /* 0x00efe2000f8008ff */
[----:B------:R-:W-:-:S05]  /*13ec0*/  IMAD.IADD R3, R5, 0x1, R3 ;  /* 0x0000000105037824 */ /* 0x000fca00078e0203 */
[----:B0-----:R-:W-:-:S05]  /*13ed0*/  LEA.HI.X R7, R4, UR5, R3, 0x1, P0 ;  /* 0x0000000504077c11 */ /* 0x001fca00080f0c03 */
[----:B-----5:R4:W-:Y:S01]  /*13ee0*/  STG.E.128 desc[UR48][R6.64], R8 ;  /* 0x0000000806007986 */ /* 0x0209e2000c101d30 */
[----:B------:R-:W-:Y:S05]  /*13ef0*/  BRA `(.L_x_919) ;  /* 0x0000000800507947 */ /* 0x000fea0003800000 */
.L_x_911:
[----:B------:R-:W-:Y:S01]  /*13f00*/  ULDC.64 UR4, c[0x0][0xbd8] ;  /* 0x0002f60000047ab9 */ /* 0x000fe20000000a00 */
[----:B------:R-:W-:Y:S01]  /*13f10*/  IMAD.MOV.U32 R3, RZ, RZ, RZ ;  /* 0x000000ffff037224 */ /* 0x000fe200078e00ff */
[----:B------:R-:W-:-:S04]  /*13f20*/  UISETP.NE.U32.AND UP0, UPT, UR4, URZ, UPT ;  /* 0x0000003f0400728c */ /* 0x000fc8000bf05070 */
[----:B------:R-:W-:-:S03]  /*13f30*/  UISETP.NE.AND.EX UP0, UPT, UR5, URZ, UPT, UP0 ;  /* 0x0000003f0500728c */ /* 0x000fc6000bf05300 */
[----:B------:R-:W-:Y:S02]  /*13f40*/  ULDC.64 UR4, c[0x0][0xbd8] ;  /* 0x0002f60000047ab9 */ /* 0x000fe40000000a00 */
[----:B------:R-:W-:Y:S01]  /*13f50*/  UIMAD.WIDE UR4, UR41, 0x4, UR4 ;  /* 0x00000004290478a5 */ /* 0x000fe2000f8e0204 */
[----:B------:R-:W0:Y:S01]  /*13f60*/  LDC R0, c[0x0][0xa88] ;  /* 0x0002a200ff007b82 */ /* 0x000e220000000800 */
[----:B------:R-:W-:-:S04]  /*13f70*/  PLOP3.LUT P1, PT, PT, PT, UP0, 0x80, 0x0 ;  /* 0x000000000000781c */ /* 0x000fc80003f2f008 */
[----:B------:R-:W-:Y:S02]  /*13f80*/  IMAD.U32 R8, RZ, RZ, UR4 ;  /* 0x00000004ff087e24 */ /* 0x000fe4000f8e00ff */
[----:B------:R-:W-:Y:S01]  /*13f90*/  IMAD.U32 R9, RZ, RZ, UR5 ;  /* 0x00000005ff097e24 */ /* 0x000fe2000f8e00ff */
[----:B------:R-:W-:Y:S02]  /*13fa0*/  ULDC.64 UR4, c[0x0][0xbe0] ;  /* 0x0002f80000047ab9 */ /* 0x000fe40000000a00 */
[----:B------:R-:W-:-:S04]  /*13fb0*/  UISETP.NE.U32.AND UP1, UPT, UR4, URZ, UPT ;  /* 0x0000003f0400728c */ /* 0x000fc8000bf25070 */
[----:B------:R-:W-:Y:S01]  /*13fc0*/  UISETP.NE.AND.EX UP1, UPT, UR5, URZ, UPT, UP1 ;  /* 0x0000003f0500728c */ /* 0x000fe2000bf25310 */
[----:B------:R1:W5:Y:S05]  /*13fd0*/  @P1 LDG.E R3, desc[UR48][R8.64] ;  /* 0x0000003008031981 */ /* 0x00036a000c1e1900 */
[----:B------:R-:W-:-:S05]  /*13fe0*/  PLOP3.LUT P2, PT, PT, PT, UP1, 0x80, 0x0 ;  /* 0x000000000000781c */ /* 0x000fca0003f4f018 */
[----:B------:R-:W-:Y:S02]  /*13ff0*/  @UP1 ULDC.64 UR4, c[0x0][0xbe0] ;  /* 0x0002f80000041ab9 */ /* 0x000fe40000000a00 */
[----:B------:R-:W-:-:S06]  /*14000*/  @UP1 UIMAD.WIDE UR4, UR41, 0x4, UR4 ;  /* 0x00000004290418a5 */ /* 0x000fcc000f8e0204 */
[----:B------:R-:W-:Y:S02]  /*14010*/  IMAD.U32 R10, RZ, RZ, UR4 ;  /* 0x00000004ff0a7e24 */ /* 0x000fe4000f8e00ff */
[----:B------:R-:W-:-:S05]  /*14020*/  IMAD.U32 R11, RZ, RZ, UR5 ;  /* 0x00000005ff0b7e24 */ /* 0x000fca000f8e00ff */
[----:B0-----:R1:W5:Y:S01]  /*14030*/  @P2 LDG.E R0, desc[UR48][R10.64] ;  /* 0x000000300a002981 */ /* 0x001362000c1e1900 */
[----:B------:R-:W-:Y:S01]  /*14040*/  USHF.R.S32.HI UR6, URZ, 0x1f, UR39 ;  /* 0x0000001f3f067899 */ /* 0x000fe20008011427 */
[----:B------:R-:W-:Y:S01]  /*14050*/  ISETP.GT.AND P0, PT, R5, 0xbf, PT ;  /* 0x000000bf0500780c */ /* 0x000fe20003f04270 */
[----:B------:R-:W-:-:S12]  /*14060*/  @P2 BRA `(.L_x_920) ;  /* 0x0000000000102947 */ /* 0x000fd80003800000 */
[----:B------:R-:W-:Y:S05]  /*14070*/  @!P1 BRA `(.L_x_920) ;  /* 0x00000000000c9947 */ /* 0x000fea0003800000 */
[----:B------:R-:W2:Y:S04]  /*14080*/  LDG.E R7, desc[UR48][R8.64] ;  /* 0x0000003008077981 */ /* 0x000ea8000c1e1900 */
[----:B-----5:R-:W2:Y:S02]  /*14090*/  LDG.E R0, desc[UR48][R8.64+0x4] ;  /* 0x0000043008007981 */ /* 0x020ea4000c1e1900 */
[----:B--2---:R-:W-:-:S07]  /*140a0*/  IMAD.IADD R0, R0, 0x1, -R7 ;  /* 0x0000000100007824 */ /* 0x004fce00078e0a07 */
.L_x_920:
[----:B------:R-:W-:Y:S01]  /*140b0*/  USHF.R.S32.HI UR4, URZ, 0x1f, UR41 ;  /* 0x0000001f3f047899 */ /* 0x000fe20008011429 */
[----:B------:R-:W-:Y:S01]  /*140c0*/  BSSY B1, `(.L_x_921) ;  /* 0x000001d000017945 */ /* 0x000fe20003800000 */
[----:B------:R-:W-:Y:S01]  /*140d0*/  USEL UR8, UR41, URZ, !UP0 ;  /* 0x0000003f29087287 */ /* 0x000fe2000c000000 */
[----:B------:R-:W-:Y:S01]  /*140e0*/  SHF.R.S32.HI R13, RZ, 0x1f, R6 ;  /* 0x0000001fff0d7819 */ /* 0x000fe20000011406 */
[----:B------:R-:W-:Y:S01]  /*140f0*/  USEL UR7, UR4, URZ, !UP0 ;  /* 0x0000003f04077287 */ /* 0x000fe2000c000000 */
[----:B-----5:R-:W-:Y:S01]  /*14100*/  SHF.R.S32.HI R12, RZ, 0x1f, R3 ;  /* 0x0000001fff0c7819 */ /* 0x020fe20000011403 */
[----:B------:R-:W-:Y:S10]  /*14110*/  @P0 BRA `(.L_x_922) ;  /* 0x00000000005c0947 */ /* 0x000ff40003800000 */
[----:B------:R-:W-:-:S04]  /*14120*/  IMAD R7, R23, 0xc0, R48 ;  /* 0x000000c017077824 */ /* 0x000fc800078e0230 */
[----:B------:R-:W-:-:S05]  /*14130*/  VIADD R7, R7, 0xffffff80 ;  /* 0xffffff8007077836 */ /* 0x000fca0000000000 */
[----:B------:R-:W-:-:S13]  /*14140*/  ISETP.GE.AND P0, PT, R7, R0, PT ;  /* 0x000000000700720c */ /* 0x000fda0003f06270 */
[----:B------:R-:W-:Y:S05]  /*14150*/  @P0 BRA `(.L_x_922) ;  /* 0x00000000004c0947 */ /* 0x000fea0003800000 */
[C---:B-1----:R-:W-:Y:S01]  /*14160*/  IADD3 R8, P0, R7.reuse, R3, RZ ;  /* 0x0000000307087210 */ /* 0x042fe20007f1e0ff */
[----:B------:R-:W-:Y:S02]  /*14170*/  ULDC.64 UR10, c[0x0][0xb70] ;  /* 0x0002dc00000a7ab9 */ /* 0x000fe40000000a00 */
[----:B------:R-:W-:Y:S01]  /*14180*/  UIMAD UR4, UR6, UR10, URZ ;  /* 0x0000000a060472a4 */ /* 0x000fe2000f8e023f */
[----:B------:R-:W-:Y:S01]  /*14190*/  LEA.HI.X.SX32 R9, R7, R12, 0x1, P0 ;  /* 0x0000000c07097211 */ /* 0x000fe200000f0eff */
[----:B------:R-:W-:Y:S02]  /*141a0*/  IMAD.U32 R7, RZ, RZ, UR10 ;  /* 0x0000000aff077e24 */ /* 0x000fe4000f8e00ff */
[----:B------:R-:W-:Y:S02]  /*141b0*/  UIMAD UR4, UR39, UR11, UR4 ;  /* 0x0000000b270472a4 */ /* 0x000fe4000f8e0204 */
[----:B------:R-:W-:Y:S01]  /*141c0*/  IMAD.WIDE.U32 R8, R7, UR39, R8 ;  /* 0x0000002707087c25 */ /* 0x000fe2000f8e0008 */
[----:B------:R-:W-:-:S02]  /*141d0*/  ULDC.64 UR10, c[0x0][0xb78] ;  /* 0x0002de00000a7ab9 */ /* 0x000fc40000000a00 */
[----:B------:R-:W-:Y:S01]  /*141e0*/  UIMAD UR5, UR7, UR10, URZ ;  /* 0x0000000a070572a4 */ /* 0x000fe2000f8e023f */
[----:B------:R-:W-:Y:S02]  /*141f0*/  VIADD R9, R9, UR4 ;  /* 0x0000000409097c36 */ /* 0x000fe40008000000 */
[----:B------:R-:W-:Y:S01]  /*14200*/  IMAD.U32 R7, RZ, RZ, UR10 ;  /* 0x0000000aff077e24 */ /* 0x000fe2000f8e00ff */
        /* <DEDUP_REMOVED lines=8> */
.L_x_922:
[----:B------:R-:W-:Y:S05]  /*14290*/  BSYNC B1 ;  /* 0x0000000000017941 */ /* 0x000fea0003800000 */
.L_x_921:
[----:B------:R-:W-:Y:S01]  /*142a0*/  ULDC.64 UR4, c[0x0][0xaa0] ;  /* 0x0002a80000047ab9 */ /* 0x000fe20000000a00 */
[----:B0-----:R-:W-:Y:S01]  /*142b0*/  IMAD.MOV.U32 R7, RZ, RZ, R13 ;  /* 0x000000ffff077224 */ /* 0x001fe200078e000d */
[----:B------:R-:W-:Y:S01]  /*142c0*/  ULDC.64 UR10, c[0x0][0xae0] ;  /* 0x0002b800000a7ab9 */ /* 0x000fe20000000a00 */
[----:B-1----:R-:W-:Y:S01]  /*142d0*/  IMAD R10, R12, UR4, RZ ;  /* 0x000000040c0a7c24 */ /* 0x002fe2000f8e02ff */
[----:B------:R-:W-:Y:S01]  /*142e0*/  SHF.R.S32.HI R5, RZ, 0x1f, R4 ;  /* 0x0000001fff057819 */ /* 0x000fe20000011404 */
[C---:B------:R-:W-:Y:S01]  /*142f0*/  IMAD.WIDE.U32 R8, R3.reuse, UR4, R6 ;  /* 0x0000000403087c25 */ /* 0x040fe2000f8e0006 */
[----:B------:R-:W-:Y:S01]  /*14300*/  ULDC UR4, c[0x0][0xa8c] ;  /* 0x0002a30000047ab9 */ /* 0x000fe20000000800 */
[----:B------:R-:W-:Y:S01]  /*14310*/  BSSY B1, `(.L_x_923) ;  /* 0x0000024000017945 */ /* 0x000fe20003800000 */
[----:B------:R-:W-:Y:S01]  /*14320*/  ISETP.GE.AND P0, PT, R6, UR4, PT ;  /* 0x0000000406007c0c */ /* 0x000fe2000bf06270 */
[----:B------:R-:W-:Y:S01]  /*14330*/  IMAD R3, R3, UR5, R10 ;  /* 0x0000000503037c24 */ /* 0x000fe2000f8e020a */
[----:B------:R-:W-:-:S02]  /*14340*/  UIMAD UR4, UR6, UR10, URZ ;  /* 0x0000000a060472a4 */ /* 0x000fc4000f8e023f */
[----:B------:R-:W-:Y:S02]  /*14350*/  IMAD.U32 R7, RZ, RZ, UR10 ;  /* 0x0000000aff077e24 */ /* 0x000fe4000f8e00ff */
[----:B------:R-:W-:Y:S01]  /*14360*/  IMAD.IADD R9, R9, 0x1, R3 ;  /* 0x0000000109097824 */ /* 0x000fe200078e0203 */
[----:B------:R-:W-:Y:S01]  /*14370*/  UIMAD UR4, UR39, UR11, UR4 ;  /* 0x0000000b270472a4 */ /* 0x000fe2000f8e0204 */
[----:B------:R-:W-:Y:S02]  /*14380*/  IMAD R3, R23, -0xc0, R0 ;  /* 0xffffff4017037824 */ /* 0x000fe400078e0200 */
[C---:B------:R-:W-:Y:S01]  /*14390*/  VIADD R0, R4.reuse, 0x30 ;  /* 0x0000003004007836 */ /* 0x040fe20000000000 */
[----:B------:R-:W-:Y:S01]  /*143a0*/  ULDC.64 UR10, c[0x0][0xae8] ;  /* 0x0002ba00000a7ab9 */ /* 0x000fe20000000a00 */
[----:B------:R-:W-:Y:S02]  /*143b0*/  VIADD R10, R4, 0x60 ;  /* 0x00000060040a7836 */ /* 0x000fe40000000000 */
[----:B------:R-:W-:Y:S01]  /*143c0*/  IMAD.WIDE.U32 R6, R7, UR39, R8 ;  /* 0x0000002707067c25 */ /* 0x000fe2000f8e0008 */
[----:B------:R-:W-:-:S02]  /*143d0*/  ISETP.GE.OR P3, PT, R0, R3, P0 ;  /* 0x000000030000720c */ /* 0x000fc40000766670 */
[-C--:B------:R-:W-:Y:S01]  /*143e0*/  ISETP.GE.OR P1, PT, R10, R3.reuse, P0 ;  /* 0x000000030a00720c */ /* 0x080fe20000726670 */
[----:B------:R-:W-:Y:S02]  /*143f0*/  VIADD R0, R4, 0x90 ;  /* 0x0000009004007836 */ /* 0x000fe40000000000 */
[----:B------:R-:W-:Y:S01]  /*14400*/  VIADD R7, R7, UR4 ;  /* 0x0000000407077c36 */ /* 0x000fe20008000000 */
[----:B------:R-:W-:Y:S02]  /*14410*/  UIMAD UR4, UR7, UR10, URZ ;  /* 0x0000000a070472a4 */ /* 0x000fe4000f8e023f */
[----:B------:R-:W-:Y:S01]  /*14420*/  IMAD.U32 R9, RZ, RZ, UR10 ;  /* 0x0000000aff097e24 */ /* 0x000fe2000f8e00ff */
[-C--:B------:R-:W-:Y:S02]  /*14430*/  ISETP.GE.OR P2, PT, R0, R3.reuse, P0 ;  /* 0x000000030000720c */ /* 0x080fe40000746670 */
[----:B------:R-:W-:Y:S01]  /*14440*/  ISETP.GE.OR P0, PT, R4, R3, P0 ;  /* 0x000000030400720c */ /* 0x000fe20000706670 */
[----:B------:R-:W-:-:S02]  /*14450*/  UIMAD UR4, UR8, UR11, UR4 ;  /* 0x0000000b080472a4 */ /* 0x000fc4000f8e0204 */
[----:B------:R-:W-:-:S04]  /*14460*/  IMAD.WIDE.U32 R6, R9, UR8, R6 ;  /* 0x0000000809067c25 */ /* 0x000fc8000f8e0006 */
[----:B------:R-:W-:-:S04]  /*14470*/  IMAD.WIDE R8, R23, 0xc0, R4 ;  /* 0x000000c017087825 */ /* 0x000fc800078e0204 */
[----:B------:R-:W-:Y:S02]  /*14480*/  VIADD R11, R7, UR4 ;  /* 0x00000004070b7c36 */ /* 0x000fe40008000000 */
        /* <DEDUP_REMOVED lines=12> */
.L_x_924:
[----:B------:R-:W-:Y:S05]  /*14550*/  BSYNC B1 ;  /* 0x0000000000017941 */ /* 0x000fea0003800000 */
.L_x_923:
        /* <DEDUP_REMOVED lines=11> */
[----:B0-----:R-:W-:Y:S01]  /*14610*/  LEA R12, P0, R4, UR4, 0x1 ;  /* 0x00000004040c7c11 */ /* 0x001fe2000f8008ff */
[----:B------:R-:W-:-:S05]  /*14620*/  IMAD.IADD R3, R5, 0x1, R3 ;  /* 0x0000000105037824 */ /* 0x000fca00078e0203 */
[----:B------:R-:W-:-:S05]  /*14630*/  LEA.HI.X R13, R4, UR5, R3, 0x1, P0 ;  /* 0x00000005040d7c11 */ /* 0x000fca00080f0c03 */
[----:B------:R1:W-:Y:S02]  /*14640*/  STG.E.128 desc[UR48][R12.64], RZ ;  /* 0x000000ff0c007986 */ /* 0x0003e4000c101d30 */
.L_x_926:
[----:B------:R-:W-:Y:S05]  /*14650*/  BSYNC B1 ;  /* 0x0000000000017941 */ /* 0x000fea0003800000 */
.L_x_925:
        /* <DEDUP_REMOVED lines=11> */
[----:B01----:R-:W-:Y:S01]  /*14710*/  LEA R12, P0, R4, UR4, 0x1 ;  /* 0x00000004040c7c11 */ /* 0x003fe2000f8008ff */
[----:B------:R-:W-:-:S05]  /*14720*/  IMAD.IADD R3, R5, 0x1, R3 ;  /* 0x0000000105037824 */ /* 0x000fca00078e0203 */
[----:B------:R-:W-:-:S05]  /*14730*/  LEA.HI.X R13, R4, UR5, R3, 0x1, P0 ;  /* 0x00000005040d7c11 */ /* 0x000fca00080f0c03 */
[----:B------:R2:W-:Y:S02]  /*14740*/  STG.E.128 desc[UR48][R12.64], RZ ;  /* 0x000000ff0c007986 */ /* 0x0005e4000c101d30 */
.L_x_928:
[----:B------:R-:W-:Y:S05]  /*14750*/  BSYNC B1 ;  /* 0x0000000000017941 */ /* 0x000fea0003800000 */
.L_x_927:
        /* <DEDUP_REMOVED lines=14> */
.L_x_919:
[----:B------:R-:W-:Y:S05]  /*14840*/  BSYNC B0 ;  /* 0x0000000000007941 */ /* 0x000fea0003800000 */
.L_x_910:
[----:B------:R-:W-:Y:S02]  /*14850*/  ULDC UR4, c[0x0][0xc14] ;  /* 0x0003050000047ab9 */ /* 0x000fe40000000800 */
[----:B------:R-:W-:-:S06]  /*14860*/  UISETP.GE.AND UP0, UPT, UR47, UR4, UPT ;  /* 0x000000042f00728c */ /* 0x000fcc000bf06270 */
[----:B------:R-:W-:-:S13]  /*14870*/  PLOP3.LUT P0, PT, PT, PT, UP0, 0x80, 0x0 ;  /* 0x000000000000781c */ /* 0x000fda0003f0f008 */
[----:B------:R-:W-:Y:S05]  /*14880*/  @!P0 BRA `(.L_x_929) ;  /* 0xfffffec400208947 */ /* 0x000fea000383ffff */
[----:B------:R-:W-:Y:S05]  /*14890*/  EXIT ;  /* 0x000000000000794d */ /* 0x000fea0003800000 */
.L_x_824:
        /* <DEDUP_REMOVED lines=13> */
[----:B------:R-:W0:Y:S02]  /*14970*/  LDS.128 R24, [UR4+0x132d0] ;  /* 0x0132d004ff187984 */ /* 0x000e240008000c00 */
[----:B0-----:R-:W-:Y:S02]  /*14980*/  R2UR UR45, R27 ;  /* 0x000000001b2d72ca */ /* 0x001fe400000e0000 */
[----:B------:R-:W-:Y:S01]  /*14990*/  R2UR UR38, R26 ;  /* 0x000000001a2672ca */ /* 0x000fe200000e0000 */
[----:B------:R-:W-:Y:S06]  /*149a0*/  BAR.ARV 0x4, 0x200 ;  /* 0x0108000000007b1d */ /* 0x000fec0000002000 */
[----:B------:R-:W-:Y:S08]  /*149b0*/  BRA `(.L_x_931) ;  /* 0x0000000800b47947 */ /* 0x000ff00003800000 */
.L_x_930:
[----:B------:R-:W0:Y:S01]  /*149c0*/  S2R R2, SR_TID.X ;  /* 0x0000000000027919 */ /* 0x000e220000002100 */
        /* <DEDUP_REMOVED lines=10> */
[C---:B------:R-:W-:Y:S01]  /*14a70*/  ISETP.GE.U32.AND P2, PT, R5.reuse, 0x2, PT ;  /* 0x000000020500780c */ /* 0x040fe20003f46070 */
[----:B------:R-:W-:Y:S01]  /*14a80*/  IMAD.MOV.U32 R24, RZ, RZ, RZ ;  /* 0x000000ffff187224 */ /* 0x000fe200078e00ff */
        /* <DEDUP_REMOVED lines=28> */
.L_x_936:
        /* <DEDUP_REMOVED lines=14> */
.L_x_935:
[----:B------:R-:W-:Y:S05]  /*14d30*/  BSYNC B0 ;  /* 0x0000000000007941 */ /* 0x000fea0003800000 */
.L_x_934:
[----:B0----5:R-:W0:Y:S02]  /*14d40*/  SHFL.UP PT, R2, R0, 0x1, RZ ;  /* 0x0420000000027989 */ /* 0x021e2400000e00ff */
        /* <DEDUP_REMOVED lines=20> */
.L_x_932:
[----:B------:R-:W-:Y:S01]  /*14e90*/  IMAD.IADD R13, R4, 0x1, -R3 ;  /* 0x00000001040d7824 */ /* 0x000fe200078e0a03 */
[----:B------:R-:W-:-:S03]  /*14ea0*/  ULDC.64 UR4, c[0x0][0xc68] ;  /* 0x00031a0000047ab9 */ /* 0x000fc60000000a00 */
[----:B------:R-:W-:-:S05]  /*14eb0*/  IMAD R2, R8, R9, R13 ;  /* 0x0000000908027224 */ /* 0x000fca00078e020d */
[----:B------:R-:W-:-:S13]  /*14ec0*/  ISETP.GT.AND P0, PT, R2, R7, PT ;  /* 0x000000070200720c */ /* 0x000fda0003f04270 */
[----:B------:R-:W-:Y:S02]  /*14ed0*/  VOTEU.ANY UR7, UPT, !P0 ;  /* 0x0000000000077886 */ /* 0x000fe400040e0100 */
[----:B------:R-:W-:-:S04]  /*14ee0*/  UPOPC UR6, UR7 ;  /* 0x00000007000672bf */ /* 0x000fc80008000000 */
[----:B------:R-:W-:-:S04]  /*14ef0*/  UIADD3 UR45, UR6, UR45, URZ ;  /* 0x0000002d062d7290 */ /* 0x000fc8000fffe03f */
[----:B------:R-:W-:-:S06]  /*14f00*/  UIMAD.WIDE UR4, UR45, 0x4, UR4 ;  /* 0x000000042d0478a5 */ /* 0x000fcc000f8e0204 */
[----:B------:R-:W-:Y:S02]  /*14f10*/  IMAD.U32 R2, RZ, RZ, UR4 ;  /* 0x00000004ff027e24 */ /* 0x000fe4000f8e00ff */
[----:B------:R-:W-:-:S05]  /*14f20*/  IMAD.U32 R3, RZ, RZ, UR5 ;  /* 0x00000005ff037e24 */ /* 0x000fca000f8e00ff */
[----:B------:R-:W2:Y:S01]  /*14f30*/  LDG.E R6, desc[UR48][R2.64] ;  /* 0x0000003002067981 */ /* 0x000ea2000c1e1900 */
[----:B------:R-:W-:Y:S01]  /*14f40*/  IMAD.U32 R15, RZ, RZ, UR6 ;  /* 0x00000006ff0f7e24 */ /* 0x000fe2000f8e00ff */
[----:B------:R-:W-:-:S04]  /*14f50*/  ISETP.NE.AND P0, PT, RZ, UR7, PT ;  /* 0x00000007ff007c0c */ /* 0x000fc8000bf05270 */
[----:B------:R-:W2:Y:S02]  /*14f60*/  SHFL.IDX PT, R0, R0, R15, 0x1f ;  /* 0x00001f0f00007589 */ /* 0x000ea400000e0000 */
[----:B--2---:R-:W-:-:S05]  /*14f70*/  IMAD R4, R0, R6, RZ ;  /* 0x0000000600047224 */ /* 0x004fca00078e02ff */
[----:B------:R-:W-:-:S04]  /*14f80*/  IABS R10, R4 ;  /* 0x00000004000a7213 */ /* 0x000fc80000000000 */
[----:B------:R-:W0:Y:S08]  /*14f90*/  I2F.RP R11, R10 ;  /* 0x0000000a000b7306 */ /* 0x000e300000209400 */
[----:B0-----:R-:W0:Y:S02]  /*14fa0*/  MUFU.RCP R11, R11 ;  /* 0x0000000b000b7308 */ /* 0x001e240000001000 */
[----:B0-----:R-:W-:-:S06]  /*14fb0*/  VIADD R12, R11, 0xffffffe ;  /* 0x0ffffffe0b0c7836 */ /* 0x001fcc0000000000 */
[----:B------:R-:W0:Y:S02]  /*14fc0*/  F2I.FTZ.U32.TRUNC.NTZ R3, R12 ;  /* 0x0000000c00037305 */ /* 0x000e24000021f000 */
[----:B0-----:R-:W-:Y:S01]  /*14fd0*/  IMAD.MOV R14, RZ, RZ, -R3 ;  /* 0x000000ffff0e7224 */ /* 0x001fe200078e0a03 */
[----:B------:R-:W-:Y:S06]  /*14fe0*/  @!P0 BRA `(.L_x_937) ;  /* 0x00000000000c8947 */ /* 0x000fec0003800000 */
[----:B------:R-:W-:-:S06]  /*14ff0*/  UIADD3 UR4, UR6, -0x1, URZ ;  /* 0xffffffff06047890 */ /* 0x000fcc000fffe03f */
[----:B------:R-:W-:-:S05]  /*15000*/  IMAD.U32 R11, RZ, RZ, UR4 ;  /* 0x00000004ff0b7e24 */ /* 0x000fca000f8e00ff */
[----:B------:R0:W1:Y:S02]  /*15010*/  SHFL.IDX PT, R24, R8, R11, 0x1f ;  /* 0x00001f0b08187589 */ /* 0x00006400000e0000 */
.L_x_937:
[----:B-1----:R-:W-:Y:S01]  /*15020*/  IMAD R24, R24, R9, R13 ;  /* 0x0000000918187224 */ /* 0x002fe200078e020d */
[----:B------:R-:W-:Y:S01]  /*15030*/  IABS R12, R4 ;  /* 0x00000004000c7213 */ /* 0x000fe20000000000 */
[----:B0-----:R-:W-:Y:S02]  /*15040*/  IMAD.MOV.U32 R11, RZ, RZ, R14 ;  /* 0x000000ffff0b7224 */ /* 0x001fe400078e000e */
[----:B------:R-:W-:Y:S02]  /*15050*/  IMAD.IADD R7, R7, 0x1, -R24 ;  /* 0x0000000107077824 */ /* 0x000fe400078e0a18 */
[----:B------:R-:W-:Y:S02]  /*15060*/  IMAD R11, R11, R10, RZ ;  /* 0x0000000a0b0b7224 */ /* 0x000fe400078e02ff */
[----:B------:R-:W-:Y:S01]  /*15070*/  IMAD.MOV.U32 R2, RZ, RZ, RZ ;  /* 0x000000ffff027224 */ /* 0x000fe200078e00ff */
[----:B------:R-:W-:Y:S01]  /*15080*/  IABS R8, R7 ;  /* 0x0000000700087213 */ /* 0x000fe20000000000 */
[----:B------:R-:W-:-:S02]  /*15090*/  IMAD.MOV R12, RZ, RZ, -R12 ;  /* 0x000000ffff0c7224 */ /* 0x000fc400078e0a0c */
[----:B------:R-:W-:-:S04]  /*150a0*/  IMAD.HI.U32 R2, R3, R11, R2 ;  /* 0x0000000b03027227 */ /* 0x000fc800078e0002 */
[----:B------:R-:W-:Y:S02]  /*150b0*/  IMAD.MOV.U32 R3, RZ, RZ, R8 ;  /* 0x000000ffff037224 */ /* 0x000fe400078e0008 */
[----:B------:R-:W-:Y:S02]  /*150c0*/  IMAD.MOV.U32 R8, RZ, RZ, R12 ;  /* 0x000000ffff087224 */ /* 0x000fe400078e000c */
        /* <DEDUP_REMOVED lines=12> */
[----:B------:R-:W-:Y:S02]  /*15190*/  IMAD R8, R6, R2, RZ ;  /* 0x0000000206087224 */ /* 0x000fe400078e02ff */
[----:B------:R-:W-:Y:S02]  /*151a0*/  IMAD.MOV R2, RZ, RZ, -R2 ;  /* 0x000000ffff027224 */ /* 0x000fe400078e0a02 */
[----:B------:R-:W-:Y:S02]  /*151b0*/  IMAD.MOV R3, RZ, RZ, -R8 ;  /* 0x000000ffff037224 */ /* 0x000fe400078e0a08 */
[----:B------:R-:W-:-:S03]  /*151c0*/  IMAD R13, R4, R2, R7 ;  /* 0x00000002040d7224 */ /* 0x000fc600078e0207 */
[----:B------:R-:W-:-:S04]  /*151d0*/  VIADDMNMX R6, R3, R9, R6, PT ;  /* 0x0000000903067246 */ /* 0x000fc80003800106 */
[-C--:B------:R-:W-:Y:S02]  /*151e0*/  IABS R9, R6.reuse ;  /* 0x0000000600097213 */ /* 0x080fe40000000000 */
[----:B------:R-:W-:Y:S02]  /*151f0*/  IABS R4, R6 ;  /* 0x0000000600047213 */ /* 0x000fe40000000000 */
[----:B------:R-:W0:Y:S03]  /*15200*/  I2F.RP R10, R9 ;  /* 0x00000009000a7306 */ /* 0x000e260000209400 */
[----:B------:R-:W-:-:S05]  /*15210*/  IMAD.MOV R4, RZ, RZ, -R4 ;  /* 0x000000ffff047224 */ /* 0x000fca00078e0a04 */
[----:B0-----:R-:W0:Y:S02]  /*15220*/  MUFU.RCP R10, R10 ;  /* 0x0000000a000a7308 */ /* 0x001e240000001000 */
[----:B0-----:R-:W-:-:S06]  /*15230*/  VIADD R3, R10, 0xffffffe ;  /* 0x0ffffffe0a037836 */ /* 0x001fcc0000000000 */
[----:B------:R-:W0:Y:S02]  /*15240*/  F2I.FTZ.U32.TRUNC.NTZ R3, R3 ;  /* 0x0000000300037305 */ /* 0x000e24000021f000 */
[----:B0-----:R-:W-:-:S04]  /*15250*/  IMAD.MOV R11, RZ, RZ, -R3 ;  /* 0x000000ffff0b7224 */ /* 0x001fc800078e0a03 */
[----:B------:R-:W-:Y:S01]  /*15260*/  IMAD.MOV.U32 R2, RZ, RZ, R11 ;  /* 0x000000ffff027224 */ /* 0x000fe200078e000b */
[----:B------:R-:W-:-:S03]  /*15270*/  IABS R11, R13 ;  /* 0x0000000d000b7213 */ /* 0x000fc60000000000 */
[----:B------:R-:W-:Y:S02]  /*15280*/  IMAD R7, R2, R9, RZ ;  /* 0x0000000902077224 */ /* 0x000fe400078e02ff */
[----:B------:R-:W-:-:S04]  /*15290*/  IMAD.MOV.U32 R2, RZ, RZ, RZ ;  /* 0x000000ffff027224 */ /* 0x000fc800078e00ff */
[----:B------:R-:W-:Y:S01]  /*152a0*/  IMAD.HI.U32 R2, R3, R7, R2 ;  /* 0x0000000703027227 */ /* 0x000fe200078e0002 */
[----:B------:R-:W-:-:S04]  /*152b0*/  LOP3.LUT R3, R13, R6, RZ, 0x3c, !PT ;  /* 0x000000060d037212 */ /* 0x000fc800078e3cff */
[----:B------:R-:W-:Y:S01]  /*152c0*/  ISETP.GE.AND P2, PT, R3, RZ, PT ;  /* 0x000000ff0300720c */ /* 0x000fe20003f46270 */
[----:B------:R-:W-:-:S04]  /*152d0*/  IMAD.HI.U32 R2, R2, R11, RZ ;  /* 0x0000000b02027227 */ /* 0x000fc800078e00ff */
[----:B------:R-:W-:Y:S02]  /*152e0*/  IMAD R4, R2, R4, R11 ;  /* 0x0000000402047224 */ /* 0x000fe400078e020b */
[----:B------:R-:W-:-:S03]  /*152f0*/  IMAD.IADD R3, R13, 0x1, R8 ;  /* 0x000000010d037824 */ /* 0x000fc600078e0208 */
[----:B------:R-:W-:-:S13]  /*15300*/  ISETP.GT.U32.AND P1, PT, R9, R4, PT ;  /* 0x000000040900720c */ /* 0x000fda0003f24070 */
[----:B------:R-:W-:Y:S02]  /*15310*/  @!P1 IMAD.IADD R4, R4, 0x1, -R9 ;  /* 0x0000000104049824 */ /* 0x000fe400078e0a09 */
[----:B------:R-:W-:Y:S01]  /*15320*/  @!P1 VIADD R2, R2, 0x1 ;  /* 0x0000000102029836 */ /* 0x000fe20000000000 */
[----:B------:R-:W-:Y:S02]  /*15330*/  ISETP.NE.AND P1, PT, R6, RZ, PT ;  /* 0x000000ff0600720c */ /* 0x000fe40003f25270 */
[----:B------:R-:W-:Y:S01]  /*15340*/  ISETP.GE.U32.AND P0, PT, R4, R9, PT ;  /* 0x000000090400720c */ /* 0x000fe20003f06070 */
[----:B------:R-:W-:-:S12]  /*15350*/  IMAD.MOV R4, RZ, RZ, -R6 ;  /* 0x000000ffff047224 */ /* 0x000fd800078e0a06 */
[----:B------:R-:W-:-:S04]  /*15360*/  @P0 VIADD R2, R2, 0x1 ;  /* 0x0000000102020836 */ /* 0x000fc80000000000 */
[----:B------:R-:W-:Y:S01]  /*15370*/  @!P2 IMAD.MOV R2, RZ, RZ, -R2 ;  /* 0x000000ffff02a224 */ /* 0x000fe200078e0a02 */
[----:B------:R-:W-:-:S04]  /*15380*/  @!P1 LOP3.LUT R2, RZ, R6, RZ, 0x33, !PT ;  /* 0x00000006ff029212 */ /* 0x000fc800078e33ff */
[----:B------:R-:W-:Y:S01]  /*15390*/  LOP3.LUT R25, RZ, R2, RZ, 0x33, !PT ;  /* 0x00000002ff197212 */ /* 0x000fe200078e33ff */
[----:B------:R-:W-:-:S04]  /*153a0*/  IMAD R3, R2, R4, R3 ;  /* 0x0000000402037224 */ /* 0x000fc800078e0203 */
[----:B------:R-:W-:Y:S01]  /*153b0*/  IMAD.IADD R25, R0, 0x1, R25 ;  /* 0x0000000100197824 */ /* 0x000fe200078e0219 */
[----:B------:R-:W-:Y:S01]  /*153c0*/  R2UR UR38, R3 ;  /* 0x00000000032672ca */ /* 0x000fe200000e0000 */
[----:B------:R-:W-:-:S14]  /*153d0*/  BRA `(.L_x_938) ;  /* 0x00000000000c7947 */ /* 0x000fdc0003800000 */
.L_x_933:
[----:B------:R-:W-:Y:S01]  /*153e0*/  IMAD.MOV.U32 R24, RZ, RZ, R7 ;  /* 0x000000ffff187224 */ /* 0x000fe200078e0007 */
[----:B------:R-:W-:Y:S01]  /*153f0*/  UMOV UR38, URZ ;  /* 0x0000003f00267c82 */ /* 0x000fe20008000000 */
[----:B------:R-:W-:-:S07]  /*15400*/  IMAD.MOV.U32 R25, RZ, RZ, RZ ;  /* 0x000000ffff197224 */ /* 0x000fce00078e00ff */
.L_x_938:
        /* <DEDUP_REMOVED lines=8> */
.L_x_931:
[----:B------:R-:W-:Y:S01]  /*15490*/  ULDC UR4, c[0x0][0xc14] ;  /* 0x0003050000047ab9 */ /* 0x000fe20000000800 */
[----:B------:R1:W-:Y:S01]  /*154a0*/  STL [R1], RZ ;  /* 0x000000ff01007387 */ /* 0x0003e20000100800 */
[----:B------:R-:W-:Y:S01]  /*154b0*/  UISETP.GE.AND UP0, UPT, UR45, UR4, UPT ;  /* 0x000000042d00728c */ /* 0x000fe2000bf06270 */
[----:B------:R-:W-:Y:S02]  /*154c0*/  IMAD.MOV.U32 R18, RZ, RZ, 0x1 ;  /* 0x00000001ff127424 */ /* 0x000fe400078e00ff */
[----:B------:R-:W-:-:S03]  /*154d0*/  IMAD.MOV.U32 R17, RZ, RZ, RZ ;  /* 0x000000ffff117224 */ /* 0x000fc600078e00ff */
[----:B------:R-:W-:-:S13]  /*154e0*/  PLOP3.LUT P0, PT, PT, PT, UP0, 0x80, 0x0 ;  /* 0x000000000000781c */ /* 0x000fda0003f0f008 */
[----:B-1----:R-:W-:Y:S05]  /*154f0*/  @P0 BRA `(.L_x_939) ;  /* 0x0000003400b00947 */ /* 0x002fea0003800000 */
[----:B0-----:R-:W0:Y:S01]  /*15500*/  S2R R0, SR_TID.X ;  /* 0x0000000000007919 */ /* 0x001e220000002100 */
[----:B------:R-:W-:Y:S01]  /*15510*/  IMAD.MOV.U32 R18, RZ, RZ, 0x1 ;  /* 0x00000001ff127424 */ /* 0x000fe200078e00ff */
[----:B------:R-:W-:Y:S01]  /*15520*/  ULOP3.LUT UR42, UR40, 0x1, URZ, 0xfc, !UPT ;  /* 0x00000001282a7892 */ /* 0x000fe2000f8efc3f */
[----:B------:R-:W-:Y:S01]  /*15530*/  IMAD.MOV.U32 R17, RZ, RZ, RZ ;  /* 0x000000ffff117224 */ /* 0x000fe200078e00ff */
[----:B------:R-:W1:Y:S01]  /*15540*/  S2R R6, SR_TID.X ;  /* 0x0000000000067919 */ /* 0x000e620000002100 */
[----:B------:R-:W-:Y:S01]  /*15550*/  ULOP3.LUT UR44, UR40, 0x2, URZ, 0xfc, !UPT ;  /* 0x00000002282c7892 */ /* 0x000fe2000f8efc3f */
[----:B------:R-:W-:Y:S01]  /*15560*/  ULDC UR43, c[0x0][0xc] ;  /* 0x00000300002b7ab9 */ /* 0x000fe20000000800 */
[----:B------:R2:W-:Y:S01]  /*15570*/  STL [R1], RZ ;  /* 0x000000ff01007387 */ /* 0x0005e20000100800 */
[----:B------:R-:W-:Y:S01]  /*15580*/  ULDC.64 UR46, c[0x0][0x198] ;  /* 0x00006600002e7ab9 */ /* 0x000fe20000000a00 */
[----:B0-----:R-:W-:Y:S01]  /*15590*/  LOP3.LUT R0, R0, 0x7f, RZ, 0xc0, !PT ;  /* 0x0000007f00007812 */ /* 0x001fe200078ec0ff */
[----:B-1----:R-:W-:Y:S01]  /*155a0*/  IMAD.SHL.U32 R29, R6, 0x40, RZ ;  /* 0x00000040061d7824 */ /* 0x002fe200078e00ff */
[----:B------:R-:W-:-:S03]  /*155b0*/  SHF.R.U32.HI R3, RZ, 0x1, R6 ;  /* 0x00000001ff037819 */ /* 0x000fc60000011606 */
[----:B------:R-:W-:Y:S02]  /*155c0*/  IMAD.SHL.U32 R4, R0, 0x10, RZ ;  /* 0x0000001000047824 */ /* 0x000fe400078e00ff */
[C---:B------:R-:W-:Y:S01]  /*155d0*/  IMAD.SHL.U32 R2, R6.reuse, 0x20, RZ ;  /* 0x0000002006027824 */ /* 0x040fe200078e00ff */
[----:B------:R-:W-:Y:S01]  /*155e0*/  LOP3.LUT R0, R29, 0x180, RZ, 0xc0, !PT ;  /* 0x000001801d007812 */ /* 0x000fe200078ec0ff */
[----:B------:R-:W-:Y:S01]  /*155f0*/  IMAD.SHL.U32 R7, R6, 0x4, RZ ;  /* 0x0000000406077824 */ /* 0x000fe200078e00ff */
        /* <DEDUP_REMOVED lines=10> */
[----:B--2---:R-:W-:-:S07]  /*156a0*/  LOP3.LUT R28, R5, R4, RZ, 0xfc, !PT ;  /* 0x00000004051c7212 */ /* 0x004fce00078efcff */
.L_x_1005:
[----:B------:R-:W-:Y:S01]  /*156b0*/  ULDC.64 UR4, c[0x0][0xa28] ;  /* 0x00028a0000047ab9 */ /* 0x000fe20000000a00 */
[----:B------:R-:W-:Y:S01]  /*156c0*/  ULDC.64 UR8, c[0x0][0xa08] ;  /* 0x0002820000087ab9 */ /* 0x000fe20000000a00 */
[----:B------:R-:W-:Y:S01]  /*156d0*/  UISETP.NE.U32.AND UP0, UPT, UR4, URZ, UPT ;  /* 0x0000003f0400728c */ /* 0x000fe2000bf05070 */
[----:B------:R-:W-:Y:S01]  /*156e0*/  ISETP.NE.U32.AND P1, PT, RZ, UR8, PT ;  /* 0x00000008ff007c0c */ /* 0x000fe2000bf25070 */
[----:B------:R-:W-:Y:S01]  /*156f0*/  ULDC.64 UR10, c[0x0][0xa18] ;  /* 0x00028600000a7ab9 */ /* 0x000fe20000000a00 */
[----:B01----:R-:W0:Y:S01]  /*15700*/  LDC R0, c[0x0][0x288] ;  /* 0x0000a200ff007b82 */ /* 0x003e220000000800 */
[----:B------:R-:W-:Y:S01]  /*15710*/  UISETP.NE.AND.EX UP0, UPT, UR5, URZ, UPT, UP0 ;  /* 0x0000003f0500728c */ /* 0x000fe2000bf05300 */
[----:B------:R-:W-:Y:S01]  /*15720*/  ISETP.NE.AND.EX P1, PT, RZ, UR9, PT, P1 ;  /* 0x00000009ff007c0c */ /* 0x000fe2000bf25310 */
[----:B------:R-:W-:Y:S01]  /*15730*/  UISETP.NE.U32.AND UP1, UPT, UR10, URZ, UPT ;  /* 0x0000003f0a00728c */ /* 0x000fe2000bf25070 */
[----:B------:R-:W-:Y:S01]  /*15740*/  IMAD.MOV.U32 R23, RZ, RZ, RZ ;  /* 0x000000ffff177224 */ /* 0x000fe200078e00ff */
[----:B------:R-:W-:Y:S01]  /*15750*/  ULDC.64 UR8, c[0x0][0xa08] ;  /* 0x0002820000087ab9 */ /* 0x000fe20000000a00 */
[----:B------:R-:W-:Y:S01]  /*15760*/  ULDC.64 UR6, c[0x0][0xa00] ;  /* 0x0002800000067ab9 */ /* 0x000fe20000000a00 */
[----:B------:R-:W-:Y:S01]  /*15770*/  UISETP.NE.AND.EX UP1, UPT, UR11, URZ, UPT, UP1 ;  /* 0x0000003f0b00728c */ /* 0x000fe2000bf25310 */
[----:B------:R-:W-:Y:S01]  /*15780*/  PLOP3.LUT P2, PT, PT, PT, UP0, 0x80, 0x0 ;  /* 0x000000000000781c */ /* 0x000fe20003f4f008 */
[----:B------:R-:W-:Y:S01]  /*15790*/  UIMAD.WIDE UR8, UR45, 0x4, UR8 ;  /* 0x000000042d0878a5 */ /* 0x000fe2000f8e0208 */
[----:B------:R-:W-:Y:S01]  /*157a0*/  ISETP.NE.U32.AND P0, PT, RZ, UR6, PT ;  /* 0x00000006ff007c0c */ /* 0x000fe2000bf05070 */
[----:B------:R-:W-:Y:S01]  /*157b0*/  IMAD.MOV.U32 R27, RZ, RZ, RZ ;  /* 0x000000ffff1b7224 */ /* 0x000fe200078e00ff */
[----:B------:R-:W-:-:S02]  /*157c0*/  @UP0 ULDC.64 UR4, c[0x0][0xa28] ;  /* 0x00028a0000040ab9 */ /* 0x000fc40000000a00 */
[----:B------:R-:W-:Y:S01]  /*157d0*/  @UP0 UIMAD.WIDE UR4, UR45, 0x4, UR4 ;  /* 0x000000042d0408a5 */ /* 0x000fe2000f8e0204 */
[----:B------:R-:W-:Y:S01]  /*157e0*/  IMAD.U32 R2, RZ, RZ, UR8 ;  /* 0x00000008ff027e24 */ /* 0x000fe2000f8e00ff */
[----:B------:R-:W-:Y:S01]  /*157f0*/  ISETP.NE.AND.EX P0, PT, RZ, UR7, PT, P0 ;  /* 0x00000007ff007c0c */ /* 0x000fe2000bf05300 */
[----:B------:R-:W-:Y:S01]  /*15800*/  IMAD.U32 R3, RZ, RZ, UR9 ;  /* 0x00000009ff037e24 */ /* 0x000fe2000f8e00ff */
[----:B------:R-:W-:Y:S01]  /*15810*/  ULDC.64 UR6, c[0x0][0xa00] ;  /* 0x0002800000067ab9 */ /* 0x000fe20000000a00 */
[----:B------:R-:W-:Y:S01]  /*15820*/  @UP1 ULDC.64 UR10, c[0x0][0xa18] ;  /* 0x00028600000a1ab9 */ /* 0x000fe20000000a00 */
[----:B------:R-:W-:Y:S01]  /*15830*/  PLOP3.LUT P3, PT, PT, PT, UP1, 0x80, 0x0 ;  /* 0x000000000000781c */ /* 0x000fe20003f6f018 */
[----:B------:R-:W-:Y:S01]  /*15840*/  IMAD.MOV.U32 R6, RZ, RZ, RZ ;  /* 0x000000ffff067224 */ /* 0x000fe200078e00ff */
[----:B------:R1:W5:Y:S01]  /*15850*/  @P1 LDG.E R23, desc[UR48][R2.64] ;  /* 0x0000003002171981 */ /* 0x000362000c1e1900 */
[----:B------:R-:W-:-:S06]  /*15860*/  UIMAD.WIDE UR6, UR45, 0x4, UR6 ;  /* 0x000000042d0678a5 */ /* 0x000fcc000f8e0206 */
[----:B------:R-:W-:Y:S02]  /*15870*/  IMAD.U32 R4, RZ, RZ, UR6 ;  /* 0x00000006ff047e24 */ /* 0x000fe4000f8e00ff */
[----:B------:R-:W-:Y:S02]  /*15880*/  IMAD.U32 R5, RZ, RZ, UR7 ;  /* 0x00000007ff057e24 */ /* 0x000fe4000f8e00ff */
[----:B-1----:R-:W-:Y:S02]  /*15890*/  IMAD.U32 R2, RZ, RZ, UR4 ;  /* 0x00000004ff027e24 */ /* 0x002fe4000f8e00ff */
[----:B------:R-:W-:Y:S01]  /*158a0*/  IMAD.U32 R3, RZ, RZ, UR5 ;  /* 0x00000005ff037e24 */ /* 0x000fe2000f8e00ff */
[----:B------:R-:W-:Y:S01]  /*158b0*/  @UP1 UIMAD.WIDE UR4, UR45, 0x4, UR10 ;  /* 0x000000042d0418a5 */ /* 0x000fe2000f8e020a */
[----:B------:R-:W5:Y:S02]  /*158c0*/  @P0 LDG.E R27, desc[UR48][R4.64] ;  /* 0x00000030041b0981 */ /* 0x000f64000c1e1900 */
[----:B------:R-:W-:-:S02]  /*158d0*/  ULDC.64 UR10, c[0x0][0xa20] ;  /* 0x00028800000a7ab9 */ /* 0x000fc40000000a00 */
[----:B------:R1:W5:Y:S02]  /*158e0*/  @P2 LDG.E R6, desc[UR48][R2.64] ;  /* 0x0000003002062981 */ /* 0x000364000c1e1900 */
[----:B-1----:R-:W-:Y:S02]  /*158f0*/  IMAD.U32 R2, RZ, RZ, UR4 ;  /* 0x00000004ff027e24 */ /* 0x002fe4000f8e00ff */
[----:B------:R-:W-:Y:S01]  /*15900*/  IMAD.U32 R3, RZ, RZ, UR5 ;  /* 0x00000005ff037e24 */ /* 0x000fe2000f8e00ff */
[----:B------:R-:W-:-:S04]  /*15910*/  ULDC.64 UR4, c[0x0][0x3f8] ;  /* 0x0000fe0000047ab9 */ /* 0x000fc80000000a00 */
[----:B0-----:R0:W5:Y:S01]  /*15920*/  @P3 LDG.E R0, desc[UR48][R2.64] ;  /* 0x0000003002003981 */ /* 0x001162000c1e1900 */
[----:B------:R-:W-:Y:S01]  /*15930*/  UISETP.NE.U32.AND UP0, UPT, UR4, URZ, UPT ;  /* 0x0000003f0400728c */ /* 0x000fe2000bf05070 */
[----:B------:R-:W-:Y:S02]  /*15940*/  ISETP.NE.U32.AND P2, PT, RZ, UR10, PT ;  /* 0x0000000aff007c0c */ /* 0x000fe4000bf45070 */
[----:B------:R-:W-:Y:S01]  /*15950*/  ULDC UR4, c[0x0][0x404] ;  /* 0x0001010000047ab9 */ /* 0x000fe20000000800 */
[----:B------:R-:W-:Y:S01]  /*15960*/  UISETP.NE.AND.EX UP0, UPT, UR5, URZ, UPT, UP0 ;  /* 0x0000003f0500728c */ /* 0x000fe2000bf05300 */
[----:B------:R-:W-:Y:S02]  /*15970*/  ISETP.NE.AND.EX P2, PT, RZ, UR11, PT, P2 ;  /* 0x0000000bff007c0c */ /* 0x000fe4000bf45320 */
[----:B------:R-:W-:Y:S01]  /*15980*/  ULDC UR5, c[0x0][0x2e0] ;  /* 0x0000b80000057ab9 */ /* 0x000fe20000000800 */
[----:B------:R-:W-:-:S04]  /*15990*/  USEL UR4, UR4, 0x1, UP0 ;  /* 0x0000000104047887 */ /* 0x000fc80008000000 */
[----:B------:R-:W-:Y:S01]  /*159a0*/  UIMAD UR4, UR4, UR5, URZ ;  /* 0x00000005040472a4 */ /* 0x000fe2000f8e023f */
[----:B0-----:R-:W-:Y:S11]  /*159b0*/  @P3 BRA `(.L_x_940) ;  /* 0x0000000000203947 */ /* 0x001ff60003800000 */
[----:B------:R-:W-:Y:S05]  /*159c0*/  @!P0 BRA `(.L_x_940) ;  /* 0x00000000001c8947 */ /* 0x000fea0003800000 */
[----:B------:R-:W-:Y:S02]  /*159d0*/  IMAD.U32 R5, RZ, RZ, UR7 ;  /* 0x00000007ff057e24 */ /* 0x000fe4000f8e00ff */
[----:B------:R-:W-:Y:S02]  /*159e0*/  IMAD.U32 R2, RZ, RZ, UR6 ;  /* 0x00000006ff027e24 */ /* 0x000fe4000f8e00ff */
[----:B------:R-:W-:Y:S02]  /*159f0*/  IMAD.U32 R4, RZ, RZ, UR6 ;  /* 0x00000006ff047e24 */ /* 0x000fe4000f8e00ff */
[----:B------:R-:W-:-:S03]  /*15a00*/  IMAD.U32 R3, RZ, RZ, UR7 ;  /* 0x00000007ff037e24 */ /* 0x000fc6000f8e00ff */
[----:B------:R-:W2:Y:S04]  /*15a10*/  LDG.E R5, desc[UR48][R4.64] ;  /* 0x0000003004057981 */ /* 0x000ea8000c1e1900 */
[----:B------:R-:W2:Y:S02]  /*15a20*/  LDG.E R2, desc[UR48][R2.64+0x4] ;  /* 0x0000043002027981 */ /* 0x000ea4000c1e1900 */
[----:B--2--5:R-:W-:-:S07]  /*15a30*/  IMAD.IADD R0, R2, 0x1, -R5 ;  /* 0x0000000102007824 */ /* 0x024fce00078e0a05 */
.L_x_940:
[----:B------:R-:W-:Y:S02]  /*15a40*/  IMAD.U32 R7, RZ, RZ, UR4 ;  /* 0x00000004ff077e24 */ /* 0x000fe4000f8e00ff */
[----:B-----5:R-:W-:Y:S01]  /*15a50*/  IMAD.IADD R23, R23, 0x1, R6 ;  /* 0x0000000117177824 */ /* 0x020fe200078e0206 */
[----:B------:R-:W-:Y:S06]  /*15a60*/  @!P2 BRA `(.L_x_941) ;  /* 0x000000000018a947 */ /* 0x000fec0003800000 */
[----:B------:R-:W-:Y:S02]  /*15a70*/  ULDC.64 UR4, c[0x0][0xa20] ;  /* 0x0002880000047ab9 */ /* 0x000fe40000000a00 */
[----:B------:R-:W-:-:S06]  /*15a80*/  UIMAD.WIDE UR4, UR45, 0x4, UR4 ;  /* 0x000000042d0478a5 */ /* 0x000fcc000f8e0204 */
[----:B------:R-:W-:Y:S02]  /*15a90*/  IMAD.U32 R2, RZ, RZ, UR4 ;  /* 0x00000004ff027e24 */ /* 0x000fe4000f8e00ff */
[----:B------:R-:W-:-:S05]  /*15aa0*/  IMAD.U32 R3, RZ, RZ, UR5 ;  /* 0x00000005ff037e24 */ /* 0x000fca000f8e00ff */
[----:B------:R0:W5:Y:S01]  /*15ab0*/  LDG.E R7, desc[UR48][R2.64] ;  /* 0x0000003002077981 */ /* 0x000162000c1e1900 */
[----:B------:R-:W-:Y:S05]  /*15ac0*/  BRA `(.L_x_942) ;  /* 0x0000000000207947 */ /* 0x000fea0003800000 */
.L_x_941:
[----:B------:R-:W-:Y:S05]  /*15ad0*/  @!P1 BRA `(.L_x_942) ;  /* 0x00000000001c9947 */ /* 0x000fea0003800000 */
[----:B------:R-:W-:Y:S02]  /*15ae0*/  IMAD.U32 R5, RZ, RZ, UR9 ;  /* 0x00000009ff057e24 */ /* 0x000fe4000f8e00ff */
[----:B------:R-:W-:Y:S02]  /*15af0*/  IMAD.U32 R2, RZ, RZ, UR8 ;  /* 0x00000008ff027e24 */ /* 0x000fe4000f8e00ff */
[----:B------:R-:W-:Y:S02]  /*15b00*/  IMAD.U32 R4, RZ, RZ, UR8 ;  /* 0x00000008ff047e24 */ /* 0x000fe4000f8e00ff */
[----:B------:R-:W-:-:S03]  /*15b10*/  IMAD.U32 R3, RZ, RZ, UR9 ;  /* 0x00000009ff037e24 */ /* 0x000fc6000f8e00ff */
[----:B------:R-:W2:Y:S04]  /*15b20*/  LDG.E R5, desc[UR48][R4.64] ;  /* 0x0000003004057981 */ /* 0x000ea8000c1e1900 */
[----:B------:R-:W2:Y:S02]  /*15b30*/  LDG.E R2, desc[UR48][R2.64+0x4] ;  /* 0x0000043002027981 */ /* 0x000ea4000c1e1900 */
[----:B--2---:R-:W-:-:S07]  /*15b40*/  IMAD.IADD R7, R2, 0x1, -R5 ;  /* 0x0000000102077824 */ /* 0x004fce00078e0a05 */
.L_x_942:
[----:B0-----:R-:W0:Y:S01]  /*15b50*/  LDC.64 R2, c[0x0][0x9e0] ;  /* 0x00027800ff027b82 */ /* 0x001e220000000a00 */
[----:B------:R-:W-:Y:S02]  /*15b60*/  IMAD R5, R25, 0xc0, RZ ;  /* 0x000000c019057824 */ /* 0x000fe400078e02ff */
[----:B-----5:R-:W-:-:S03]  /*15b70*/  IMAD.IADD R6, R7, 0x1, -R6 ;  /* 0x0000000107067824 */ /* 0x020fc600078e0a06 */
[----:B------:R-:W-:-:S05]  /*15b80*/  IADD3 R5, -R0, 0xc0, R5 ;  /* 0x000000c000057810 */ /* 0x000fca0007ffe105 */
[----:B------:R-:W-:Y:S01]  /*15b90*/  IMAD.IADD R9, R6, 0x1, R5 ;  /* 0x0000000106097824 */ /* 0x000fe200078e0205 */
[----:B0-----:R-:W-:-:S03]  /*15ba0*/  ISETP.GE.AND P1, PT, R3, 0x1, PT ;  /* 0x000000010300780c */ /* 0x001fc60003f26270 */
[----:B------:R-:W-:-:S10]  /*15bb0*/  IMAD.IADD R2, R9, 0x1, R2 ;  /* 0x0000000109027824 */ /* 0x000fd400078e0202 */
[----:B------:R-:W-:Y:S05]  /*15bc0*/  @!P1 BRA `(.L_x_943) ;  /* 0x0000000000409947 */ /* 0x000fea0003800000 */
[C---:B------:R-:W-:Y:S01]  /*15bd0*/  ISETP.GT.AND P0, PT, R9.reuse, RZ, PT ;  /* 0x000000ff0900720c */ /* 0x040fe20003f04270 */
[----:B------:R-:W-:-:S12]  /*15be0*/  VIADD R7, R9, 0xffffffff ;  /* 0xffffffff09077836 */ /* 0x000fd80000000000 */
[----:B------:R-:W-:Y:S05]  /*15bf0*/  @P0 BRA `(.L_x_944) ;  /* 0x00000000001c0947 */ /* 0x000fea0003800000 */
[----:B------:R-:W-:Y:S01]  /*15c00*/  ISETP.NE.AND P0, PT, R3, 0x1, PT ;  /* 0x000000010300780c */ /* 0x000fe20003f05270 */
[----:B------:R-:W-:-:S12]  /*15c10*/  IMAD.MOV R7, RZ, RZ, -R9 ;  /* 0x000000ffff077224 */ /* 0x000fd800078e0a09 */
[----:B------:R-:W0:Y:S02]  /*15c20*/  @P0 LDC.64 R4, c[0x0][0x9e8] ;  /* 0x00027a00ff040b82 */ /* 0x000e240000000a00 */
[----:B0-----:R-:W-:-:S05]  /*15c30*/  @P0 IMAD.HI.U32 R4, R7, R4, RZ ;  /* 0x0000000407040227 */ /* 0x001fca00078e00ff */
[----:B------:R-:W-:-:S04]  /*15c40*/  @P0 SHF.R.U32.HI R7, RZ, R5, R4 ;  /* 0x00000005ff070219 */ /* 0x000fc80000011604 */
[----:B------:R-:W-:Y:S01]  /*15c50*/  LOP3.LUT R7, RZ, R7, RZ, 0x33, !PT ;  /* 0x00000007ff077212 */ /* 0x000fe200078e33ff */
[----:B------:R-:W-:Y:S06]  /*15c60*/  BRA `(.L_x_945) ;  /* 0x0000000000107947 */ /* 0x000fec0003800000 */
.L_x_944:
[----:B------:R-:W-:-:S13]  /*15c70*/  ISETP.NE.AND P0, PT, R3, 0x1, PT ;  /* 0x000000010300780c */ /* 0x000fda0003f05270 */
[----:B------:R-:W0:Y:S02]  /*15c80*/  @P0 LDC.64 R4, c[0x0][0x9e8] ;  /* 0x00027a00ff040b82 */ /* 0x000e240000000a00 */
[----:B0-----:R-:W-:-:S05]  /*15c90*/  @P0 IMAD.HI.U32 R4, R7, R4, RZ ;  /* 0x0000000407040227 */ /* 0x001fca00078e00ff */
[----:B------:R-:W-:-:S07]  /*15ca0*/  @P0 SHF.R.U32.HI R7, RZ, R5, R4 ;  /* 0x00000005ff070219 */ /* 0x000fce0000011604 */
.L_x_945:
[----:B------:R-:W-:-:S05]  /*15cb0*/  IMAD R7, R7, R3, R3 ;  /* 0x0000000307077224 */ /* 0x000fca00078e0203 */
[----:B------:R-:W-:-:S07]  /*15cc0*/  VIMNMX R2, R2, R7, PT ;  /* 0x0000000702027248 */ /* 0x000fce0003fe0100 */
.L_x_943:
[----:B------:R-:W-:Y:S01]  /*15cd0*/  VIADD R4, R2, 0x9f ;  /* 0x0000009f02047836 */ /* 0x000fe20000000000 */
[----:B------:R-:W-:Y:S01]  /*15ce0*/  ULDC UR4, c[0x0][0x9dc] ;  /* 0x0002770000047ab9 */ /* 0x000fe20000000800 */
[----:B------:R-:W-:Y:S02]  /*15cf0*/  VIADD R2, R6, 0x9f ;  /* 0x0000009f06027836 */ /* 0x000fe40000000000 */
[----:B------:R-:W-:-:S04]  /*15d00*/  IMAD.HI R4, R4, 0x66666667, RZ ;  /* 0x6666666704047827 */ /* 0x000fc800078e02ff */
[----:B------:R-:W-:Y:S01]  /*15d10*/  IMAD.HI R2, R2, 0x66666667, RZ ;  /* 0x6666666702027827 */ /* 0x000fe200078e02ff */
[----:B------:R-:W-:-:S03]  /*15d20*/  SHF.R.U32.HI R5, RZ, 0x1f, R4 ;  /* 0x0000001fff057819 */ /* 0x000fc60000011604 */
[----:B------:R-:W-:Y:S01]  /*15d30*/  IMAD R7, R25, 0xc0, -R0 ;  /* 0x000000c019077824 */ /* 0x000fe200078e0a00 */
[----:B------:R-:W-:Y:S02]  /*15d40*/  LEA.HI.SX32 R26, R4, R5, 0x1a ;  /* 0x00000005041a7211 */ /* 0x000fe400078fd2ff */
[----:B------:R-:W-:Y:S01]  /*15d50*/  SHF.R.U32.HI R5, RZ, 0x1f, R2 ;  /* 0x0000001fff057819 */ /* 0x000fe20000011602 */
[----:B------:R-:W-:-:S03]  /*15d60*/  IMAD.IADD R7, R6, 0x1, R7 ;  /* 0x0000000106077824 */ /* 0x000fc600078e0207 */
[----:B------:R-:W-:Y:S01]  /*15d70*/  LEA.HI.SX32 R5, R2, R5, 0x1a ;  /* 0x0000000502057211 */ /* 0x000fe200078fd2ff */
[----:B------:R-:W-:-:S03]  /*15d80*/  VIADD R0, R7, -UR4 ;  /* 0x8000000407007c36 */ /* 0x000fc60008000000 */
[----:B------:R-:W-:Y:S01]  /*15d90*/  VIMNMX R26, R5, R26, PT ;  /* 0x0000001a051a7248 */ /* 0x000fe20003fe0100 */
        /* <DEDUP_REMOVED lines=10> */
.L_x_947:
[----:B------:R-:W-:-:S13]  /*15e40*/  ISETP.NE.AND P0, PT, R3, 0x1, PT ;  /* 0x000000010300780c */ /* 0x000fda0003f05270 */
[----:B------:R-:W0:Y:S02]  /*15e50*/  @P0 LDC.64 R4, c[0x0][0x9e8] ;  /* 0x00027a00ff040b82 */ /* 0x000e240000000a00 */
[----:B0-----:R-:W-:-:S05]  /*15e60*/  @P0 IMAD.HI.U32 R4, R7, R4, RZ ;  /* 0x0000000407040227 */ /* 0x001fca00078e00ff */
[----:B------:R-:W-:-:S07]  /*15e70*/  @P0 SHF.R.U32.HI R7, RZ, R5, R4 ;  /* 0x00000005ff070219 */ /* 0x000fce0000011604 */
.L_x_948:
[----:B------:R-:W-:-:S05]  /*15e80*/  IMAD R3, R7, R3, RZ ;  /* 0x0000000307037224 */ /* 0x000fca00078e02ff */
[----:B------:R-:W-:-:S07]  /*15e90*/  VIMNMX R0, R0, R3, !PT ;  /* 0x0000000300007248 */ /* 0x000fce0007fe0100 */
.L_x_946:
[----:B------:R-:W-:Y:S01]  /*15ea0*/  IMAD.HI R0, R0, 0x66666667, RZ ;  /* 0x6666666700007827 */ /* 0x000fe200078e02ff */
[----:B------:R-:W-:Y:S04]  /*15eb0*/  BSSY B6, `(.L_x_949) ;  /* 0x0000210000067945 */ /* 0x000fe80003800000 */
[----:B------:R-:W-:-:S04]  /*15ec0*/  SHF.R.U32.HI R3, RZ, 0x1f, R0 ;  /* 0x0000001fff037819 */ /* 0x000fc80000011600 */
[----:B------:R-:W-:-:S04]  /*15ed0*/  LEA.HI.SX32 R3, R0, R3, 0x1a ;  /* 0x0000000300037211 */ /* 0x000fc800078fd2ff */
[----:B------:R-:W-:-:S04]  /*15ee0*/  VIMNMX R22, RZ, R3, !PT ;  /* 0x00000003ff167248 */ /* 0x000fc80007fe0100 */
[----:B------:R-:W-:-:S13]  /*15ef0*/  ISETP.GT.AND P0, PT, R26, R22, PT ;  /* 0x000000161a00720c */ /* 0x000fda0003f04270 */
        /* <DEDUP_REMOVED lines=18> */
.L_x_950:
        /* <DEDUP_REMOVED lines=10> */
[----:B------:R-:W-:Y:S01]  /*160c0*/  ULDC.64 UR4, c[0x4][0x8] ;  /* 0x0100020000047ab9 */ /* 0x000fe20000000a00 */
[----:B------:R-:W-:Y:S02]  /*160d0*/  IMAD.U32 R4, RZ, RZ, UR6 ;  /* 0x00000006ff047e24 */ /* 0x000fe4000f8e00ff */
[----:B------:R-:W0:Y:S01]  /*160e0*/  LDC.64 R2, c[0x4][R2] ;  /* 0x0100000002027b82 */ /* 0x000e220000000a00 */
[----:B------:R-:W-:Y:S02]  /*160f0*/  IMAD.U32 R5, RZ, RZ, UR7 ;  /* 0x00000007ff057e24 */ /* 0x000fe4000f8e00ff */
        /* <DEDUP_REMOVED lines=8> */
[----:B0-----:R-:W-:Y:S05]  /*16180*/  CALL.ABS.NOINC R2 ;  /* 0x0000000002007343 */ /* 0x001fea0003c00000 */
.L_x_952:
        /* <DEDUP_REMOVED lines=22> */
.L_x_953:
        /* <DEDUP_REMOVED lines=20> */
.L_x_954:
[----:B------:R-:W-:-:S13]  /*16430*/  LOP3.LUT P6, RZ, R19, 0x1bf, RZ, 0xc0, !PT ;  /* 0x000001bf13ff7812 */ /* 0x000fda00078cc0ff */
        /* <DEDUP_REMOVED lines=17> */
.L_x_955:
[----:B------:R-:W-:Y:S01]  /*16550*/  ULDC.64 UR4, c[0x0][0x9f8] ;  /* 0x00027e0000047ab9 */ /* 0x000fe20000000a00 */
[----:B------:R-:W-:Y:S01]  /*16560*/  IMAD.U32 R19, RZ, RZ, UR45 ;  /* 0x0000002dff137e24 */ /* 0x000fe2000f8e00ff */
[----:B------:R-:W-:Y:S01]  /*16570*/  UISETP.NE.U32.AND UP0, UPT, UR4, URZ, UPT ;  /* 0x0000003f0400728c */ /* 0x000fe2000bf05070 */
[----:B------:R-:W0:Y:S01]  /*16580*/  LDC R0, c[0x0][0x428] ;  /* 0x00010a00ff007b82 */ /* 0x000e220000000800 */
[----:B------:R-:W1:Y:S01]  /*16590*/  S2R R4, SR_TID.X ;  /* 0x0000000000047919 */ /* 0x000e620000002100 */
[----:B------:R-:W-:Y:S01]  /*165a0*/  IMAD.U32 R20, RZ, RZ, UR38 ;  /* 0x00000026ff147e24 */ /* 0x000fe2000f8e00ff */
[----:B------:R-:W-:Y:S01]  /*165b0*/  UISETP.NE.AND.EX UP0, UPT, UR5, URZ, UPT, UP0 ;  /* 0x0000003f0500728c */ /* 0x000fe2000bf05300 */
[----:B------:R-:W-:Y:S01]  /*165c0*/  IMAD R25, R25, 0xc0, R27 ;  /* 0x000000c019197824 */ /* 0x000fe200078e021b */
[----:B------:R-:W-:-:S04]  /*165d0*/  ULDC.64 UR6, c[0x0][0xa08] ;  /* 0x0002820000067ab9 */ /* 0x000fc80000000a00 */
[----:B------:R-:W-:-:S05]  /*165e0*/  PLOP3.LUT P0, PT, PT, PT, UP0, 0x80, 0x0 ;  /* 0x000000000000781c */ /* 0x000fca0003f0f008 */
[----:B------:R-:W-:Y:S02]  /*165f0*/  @UP0 ULDC.64 UR4, c[0x0][0x9f8] ;  /* 0x00027e0000040ab9 */ /* 0x000fe40000000a00 */
[----:B------:R-:W-:-:S06]  /*16600*/  @UP0 UIMAD.WIDE UR4, UR45, 0x4, UR4 ;  /* 0x000000042d0408a5 */ /* 0x000fcc000f8e0204 */
[----:B------:R-:W-:Y:S02]  /*16610*/  IMAD.U32 R2, RZ, RZ, UR4 ;  /* 0x00000004ff027e24 */ /* 0x000fe4000f8e00ff */
[----:B------:R-:W-:Y:S01]  /*16620*/  IMAD.U32 R3, RZ, RZ, UR5 ;  /* 0x00000005ff037e24 */ /* 0x000fe2000f8e00ff */
[----:B------:R-:W-:-:S04]  /*16630*/  ULDC.64 UR4, c[0x0][0xa00] ;  /* 0x0002800000047ab9 */ /* 0x000fc80000000a00 */
[----:B------:R2:W3:Y:S01]  /*16640*/  @P0 LDG.E R19, desc[UR48][R2.64] ;  /* 0x0000003002130981 */ /* 0x0004e2000c1e1900 */
[----:B0-----:R-:W-:Y:S01]  /*16650*/  ISETP.NE.AND P0, PT, R0, 0x1, PT ;  /* 0x000000010000780c */ /* 0x001fe20003f05270 */
[----:B------:R-:W-:Y:S01]  /*16660*/  UMOV UR36, URZ ;  /* 0x0000003f00247c82 */ /* 0x000fe20008000000 */
[----:B------:R-:W-:Y:S02]  /*16670*/  R2UR UR37, R25 ;  /* 0x00000000192572ca */ /* 0x000fe400000e0000 */
[----:B-1----:R-:W-:Y:S02]  /*16680*/  LOP3.LUT R10, R4, 0x7f, RZ, 0xc0, !PT ;  /* 0x0000007f040a7812 */ /* 0x002fe400078ec0ff */
[----:B------:R-:W-:Y:S02]  /*16690*/  SHF.R.U32.HI R4, RZ, 0x5, R4 ;  /* 0x00000005ff047819 */ /* 0x000fe40000011604 */
[----:B------:R-:W-:Y:S01]  /*166a0*/  ISETP.NE.AND P1, PT, R10, RZ, PT ;  /* 0x000000ff0a00720c */ /* 0x000fe20003f25270 */
[----:B--2---:R-:W0:Y:S01]  /*166b0*/  LDC.64 R2, c[0x0][0x3f8] ;  /* 0x0000fe00ff027b82 */ /* 0x004e220000000a00 */
[----:B------:R-:W-:-:S07]  /*166c0*/  LOP3.LUT R4, R4, 0x3, RZ, 0xc0, !PT ;  /* 0x0000000304047812 */ /* 0x000fce00078ec0ff */
[----:B------:R-:W1:Y:S04]  /*166d0*/  @P0 LDC R0, c[0x0][0x42c] ;  /* 0x00010b00ff000b82 */ /* 0x000e680000000800 */
[----:B------:R-:W-:-:S04]  /*166e0*/  VOTEU.ALL UP1, P1 ;  /* 0x00000000003f7886 */ /* 0x000fc80000820000 */
[----:B------:R-:W2:Y:S01]  /*166f0*/  @P0 LDC R5, c[0x0][0x430] ;  /* 0x00010c00ff050b82 */ /* 0x000ea20000000800 */
[----:B-1----:R-:W-:-:S05]  /*16700*/  @P0 IMAD.HI.U32 R0, R0, UR38, RZ ;  /* 0x0000002600000c27 */ /* 0x002fca000f8e00ff */
[----:B--2---:R-:W-:Y:S02]  /*16710*/  @P0 SHF.R.U32.HI R20, RZ, R5, R0 ;  /* 0x00000005ff140219 */ /* 0x004fe40000011600 */
[----:B------:R-:W-:Y:S01]  /*16720*/  ISETP.NE.U32.AND P0, PT, RZ, UR4, PT ;  /* 0x00000004ff007c0c */ /* 0x000fe2000bf05070 */
[----:B------:R-:W-:-:S03]  /*16730*/  @!UP1 UIADD3 UR4, UP0, UR46, 0x270, URZ ;  /* 0x000002702e049890 */ /* 0x000fc6000ff1e03f */
[----:B------:R-:W-:Y:S01]  /*16740*/  ISETP.NE.AND.EX P0, PT, RZ, UR5, PT, P0 ;  /* 0x00000005ff007c0c */ /* 0x000fe2000bf05300 */
[----:B------:R-:W-:-:S03]  /*16750*/  @!UP1 UIADD3.X UR5, URZ, UR47, URZ, UP0, !UPT ;  /* 0x0000002f3f059290 */ /* 0x000fc600087fe43f */
[----:B------:R-:W-:Y:S02]  /*16760*/  SEL R6, RZ, UR45, P0 ;  /* 0x0000002dff067c07 */ /* 0x000fe40008000000 */
[----:B0-----:R-:W-:Y:S01]  /*16770*/  LOP3.LUT P0, RZ, R2, UR6, RZ, 0xfc, !PT ;  /* 0x0000000602ff7c12 */ /* 0x001fe2000f80fcff */
[----:B------:R-:W-:Y:S01]  /*16780*/  UMOV UR6, 0xffffffff ;  /* 0xffffffff00067882 */ /* 0x000fe20000000000 */
[----:B------:R-:W-:Y:S02]  /*16790*/  R2UR UR39, R6 ;  /* 0x00000000062772ca */ /* 0x000fe400000e0000 */
[----:B------:R-:W-:-:S11]  /*167a0*/  LOP3.LUT P0, RZ, R3, UR7, RZ, 0xfc, P0 ;  /* 0x0000000703ff7c12 */ /* 0x000fd6000800fcff */
[----:B------:R0:W-:Y:S01]  /*167b0*/  @!UP1 UTMAPF.L2.4D [UR36], [UR4] ;  /* 0x00000024040095b8 */ /* 0x0001e20008018000 */
[----:B---3--:R-:W-:Y:S02]  /*167c0*/  SHF.R.S32.HI R21, RZ, 0x1f, R19 ;  /* 0x0000001fff157819 */ /* 0x008fe40000011413 */
[----:B------:R-:W-:Y:S01]  /*167d0*/  SEL R0, R19, RZ, !P0 ;  /* 0x000000ff13007207 */ /* 0x000fe20004000000 */
[----:B0-----:R-:W-:Y:S06]  /*167e0*/  BRA.DIV UR6, `(.L_x_956) ;  /* 0x0000002a06cc7947 */ /* 0x001fec000b800000 */
[----:B------:R0:W1:Y:S02]  /*167f0*/  SHFL.IDX PT, R14, R4, RZ, 0x1f ;  /* 0x00001fff040e7589 */ /* 0x00006400000e0000 */
.L_x_1024:
[----:B-1----:R-:W-:Y:S02]  /*16800*/  ISETP.NE.AND P0, PT, R14, RZ, PT ;  /* 0x000000ff0e00720c */ /* 0x002fe40003f05270 */
[----:B------:R-:W-:-:S11]  /*16810*/  PLOP3.LUT P6, PT, PT, PT, PT, 0x8, 0x0 ;  /* 0x000000000000781c */ /* 0x000fd60003fce170 */
[----:B------:R-:W-:Y:S05]  /*16820*/  @P0 BRA `(.L_x_957) ;  /* 0x0000000400800947 */ /* 0x000fea0003800000 */
[----:B------:R-:W-:Y:S01]  /*16830*/  UMOV UR4, 0xffffffff ;  /* 0xffffffff00047882 */ /* 0x000fe20000000000 */
[----:B------:R-:W-:Y:S02]  /*16840*/  VIADD R7, R26, 0xffffffff ;  /* 0xffffffff1a077836 */ /* 0x000fe40000000000 */
[----:B------:R-:W-:Y:S05]  /*16850*/  BRA.DIV UR4, `(.L_x_958) ;  /* 0x0000002a04d07947 */ /* 0x000fea000b800000 */
[----:B------:R-:W-:-:S13]  /*16860*/  ELECT P6, URZ, PT ;  /* 0x00000000003f782f */ /* 0x000fda00038c0000 */
.L_x_1027:
[----:B------:R-:W-:Y:S05]  /*16870*/  @!P6 BRA `(.L_x_959) ;  /* 0x000000040028e947 */ /* 0x000fea0003800000 */
[----:B------:R-:W-:-:S04]  /*16880*/  ISETP.NE.U32.AND P0, PT, R2, RZ, PT ;  /* 0x000000ff0200720c */ /* 0x000fc80003f05070 */
[----:B------:R-:W-:-:S13]  /*16890*/  ISETP.NE.AND.EX P0, PT, R3, RZ, PT, P0 ;  /* 0x000000ff0300720c */ /* 0x000fda0003f05300 */
[----:B------:R-:W-:Y:S05]  /*168a0*/  @!P0 BRA `(.L_x_960) ;  /* 0x0000000000488947 */ /* 0x000fea0003800000 */
[----:B------:R-:W1:Y:S01]  /*168b0*/  LDC R9, c[0x0][0x41c] ;  /* 0x00010700ff097b82 */ /* 0x000e620000000800 */
[----:B------:R-:W-:Y:S01]  /*168c0*/  IMAD.MOV.U32 R8, RZ, RZ, R7 ;  /* 0x000000ffff087224 */ /* 0x000fe200078e0007 */
[----:B------:R-:W-:Y:S02]  /*168d0*/  ULDC.64 UR4, c[0x0][0x408] ;  /* 0x0001020000047ab9 */ /* 0x000fe40000000a00 */
[----:B------:R-:W-:-:S04]  /*168e0*/  IMAD R0, R21, UR4, RZ ;  /* 0x0000000415007c24 */ /* 0x000fc8000f8e02ff */
[----:B------:R-:W-:Y:S01]  /*168f0*/  IMAD R11, R19, UR5, R0 ;  /* 0x00000005130b7c24 */ /* 0x000fe2000f8e0200 */
[----:B-1----:R-:W-:-:S13]  /*16900*/  ISETP.NE.AND P0, PT, R9, 0x1, PT ;  /* 0x000000010900780c */ /* 0x002fda0003f05270 */
[----:B0-----:R-:W0:Y:S02]  /*16910*/  @P0 LDC.64 R4, c[0x0][0x420] ;  /* 0x00010800ff040b82 */ /* 0x001e240000000a00 */
        /* <DEDUP_REMOVED lines=11> */
.L_x_960:
[----:B------:R-:W-:Y:S02]  /*169d0*/  LEA R5, R17, UR41, 0x3 ;  /* 0x0000002911057c11 */ /* 0x000fe4000f8e18ff */
[----:B-1----:R-:W-:Y:S02]  /*169e0*/  SHF.L.U32 R2, R18, 0x1f, RZ ;  /* 0x0000001f12027819 */ /* 0x002fe400000006ff */
[----:B------:R-:W-:Y:S02]  /*169f0*/  ISETP.NE.AND P0, PT, R10, RZ, PT ;  /* 0x000000ff0a00720c */ /* 0x000fe40003f05270 */
[----:B------:R-:W1:Y:S02]  /*16a00*/  SYNCS.PHASECHK.TRANS64.TRYWAIT P2, [R5+URZ+0x13280], R2 ;  /* 0x01328002050075a7 */ /* 0x000e64000804017f */
[----:B-1----:R-:W-:Y:S09]  /*16a10*/  @!P2 BRA `(.L_x_961) ;  /* 0x000000280080a947 */ /* 0x002ff20003800000 */
.L_x_1028:
[----:B------:R-:W-:Y:S05]  /*16a20*/  @P0 BRA `(.L_x_962) ;  /* 0x00000000001c0947 */ /* 0x000fea0003800000 */
[----:B------:R-:W0:Y:S02]  /*16a30*/  S2R R3, SR_TID.X ;  /* 0x0000000000037919 */ /* 0x000e240000002100 */
[----:B0-----:R-:W-:Y:S01]  /*16a40*/  LOP3.LUT R4, R3, 0x1f, RZ, 0xc0, !PT ;  /* 0x0000001f03047812 */ /* 0x001fe200078ec0ff */
[----:B------:R-:W-:-:S03]  /*16a50*/  IMAD.MOV.U32 R3, RZ, RZ, 0x2800 ;  /* 0x00002800ff037424 */ /* 0x000fc600078e00ff */
[----:B------:R-:W-:Y:S01]  /*16a60*/  ISETP.NE.AND P2, PT, R4, RZ, PT ;  /* 0x000000ff0400720c */ /* 0x000fe20003f45270 */
[----:B------:R2:W-:-:S12]  /*16a70*/  SYNCS.ARRIVE.TRANS64 RZ, [R5+URZ+0x13270], R3 ;  /* 0x0132700305ff79a7 */ /* 0x0005d8000800003f */
[----:B--2---:R-:W-:Y:S05]  /*16a80*/  @!P2 BRA `(.L_x_962) ;  /* 0x000000000004a947 */ /* 0x004fea0003800000 */
[----:B------:R-:W-:Y:S01]  /*16a90*/  BPT.TRAP 0x1 ;  /* 0x000000040000795c */ /* 0x000fe20000300000 */
.L_x_962:
[----:B0-----:R-:W-:Y:S01]  /*16aa0*/  IMAD.U32 R4, RZ, RZ, UR41 ;  /* 0x00000029ff047e24 */ /* 0x001fe2000f8e00ff */
[----:B------:R-:W-:Y:S01]  /*16ab0*/  R2UR UR9, R5 ;  /* 0x00000000050972ca */ /* 0x000fe200000e0000 */
[----:B------:R-:W-:Y:S01]  /*16ac0*/  IMAD R7, R7, 0xa0, R23 ;  /* 0x000000a007077824 */ /* 0x000fe200078e0217 */
[----:B------:R-:W-:Y:S01]  /*16ad0*/  R2UR UR12, R20 ;  /* 0x00000000140c72ca */ /* 0x000fe200000e0000 */
[----:B------:R-:W-:Y:S01]  /*16ae0*/  IMAD R3, R17, 0x2800, R4 ;  /* 0x0000280011037824 */ /* 0x000fe200078e0204 */
        /* <DEDUP_REMOVED lines=11> */
[----:B------:R-:W2:Y:S02]  /*16ba0*/  SYNCS.PHASECHK.TRANS64.TRYWAIT P2, [R5+URZ+0x13240], R2 ;  /* 0x01324002050075a7 */ /* 0x000ea4000804017f */
[----:B0-2---:R-:W-:Y:S05]  /*16bb0*/  @!P2 BRA `(.L_x_963) ;  /* 0x00000028002ca947 */ /* 0x005fea0003800000 */
.L_x_1029:
        /* <DEDUP_REMOVED lines=8> */
.L_x_964:
        /* <DEDUP_REMOVED lines=14> */
.L_x_959:
        /* <DEDUP_REMOVED lines=11> */
[----:B01----:R-:W-:Y:S01]  /*16dd0*/  @P0 IMAD.MOV.U32 R2, RZ, RZ, 0x3000 ;  /* 0x00003000ff020424 */ /* 0x003fe200078e00ff */
[----:B------:R-:W-:Y:S01]  /*16de0*/  @P0 R2UR UR13, R6 ;  /* 0x00000000060d02ca */ /* 0x000fe200000e0000 */
[----:B------:R-:W-:Y:S02]  /*16df0*/  UMOV UR12, UR38 ;  /* 0x00000026000c7c82 */ /* 0x000fe40008000000 */
[----:B------:R1:W-:Y:S10]  /*16e00*/  @P0 SYNCS.ARRIVE.TRANS64 RZ, [UR41+0x13200], R2 ;  /* 0x01320002ffff09a7 */ /* 0x0003f40008000029 */
[----:B------:R1:W-:Y:S02]  /*16e10*/  UTMALDG.4D [UR8], [UR4], desc[UR6] ;  /* 0x00000608040075b4 */ /* 0x0003e40008019000 */
[----:B-1----:R-:W-:Y:S01]  /*16e20*/  NOP ;  /* 0x0000000000007918 */ /* 0x002fe20000000000 */
.L_x_957:
[----:B------:R-:W2:Y:S01]  /*16e30*/  LDL.LU R3, [R1] ;  /* 0x0000000001037983 */ /* 0x000ea20000300800 */
[----:B------:R-:W-:Y:S01]  /*16e40*/  BSSY B0, `(.L_x_965) ;  /* 0x000000b000007945 */ /* 0x000fe20003800000 */
[----:B--2---:R-:W-:-:S05]  /*16e50*/  VIADD R3, R3, 0x1 ;  /* 0x0000000103037836 */ /* 0x004fca0000000000 */
[----:B------:R-:W-:Y:S01]  /*16e60*/  LEA.HI R2, R3, R3, RZ, 0x1 ;  /* 0x0000000303027211 */ /* 0x000fe200078f08ff */
[----:B------:R1:W-:Y:S03]  /*16e70*/  STL [R1], R3 ;  /* 0x0000000301007387 */ /* 0x0003e60000100800 */
[----:B------:R-:W-:-:S05]  /*16e80*/  LOP3.LUT R2, R2, 0xfffffffe, RZ, 0xc0, !PT ;  /* 0xfffffffe02027812 */ /* 0x000fca00078ec0ff */
[----:B------:R-:W-:-:S05]  /*16e90*/  IMAD.IADD R2, R3, 0x1, -R2 ;  /* 0x0000000103027824 */ /* 0x000fca00078e0a02 */
[----:B-1----:R-:W-:Y:S01]  /*16ea0*/  SHF.L.U32 R3, R2, 0x1f, RZ ;  /* 0x0000001f02037819 */ /* 0x002fe200000006ff */
[----:B------:R-:W-:-:S03]  /*16eb0*/  VIADD R2, R26, 0xfffffffe ;  /* 0xfffffffe1a027836 */ /* 0x000fc60000000000 */
[----:B------:R-:W1:Y:S02]  /*16ec0*/  SYNCS.PHASECHK.TRANS64.TRYWAIT P0, [UR41+0x13220], R3 ;  /* 0x01322003ff0075a7 */ /* 0x000e640008000169 */
[----:B------:R-:W-:Y:S01]  /*16ed0*/  ISETP.GE.AND P2, PT, R2, R22, PT ;  /* 0x000000160200720c */ /* 0x000fe20003f46270 */
[----:B-1----:R-:W-:-:S12]  /*16ee0*/  @!P0 BRA `(.L_x_966) ;  /* 0x0000002400748947 */ /* 0x002fd80003800000 */
.L_x_1030:
[----:B------:R-:W-:Y:S05]  /*16ef0*/  BSYNC B0 ;  /* 0x0000000000007941 */ /* 0x000fea0003800000 */
.L_x_965:
[----:B------:R-:W-:Y:S05]  /*16f00*/  @!P2 BRA `(.L_x_967) ;  /* 0x0000000800d0a947 */ /* 0x000fea0003800000 */
[----:B0-----:R-:W-:Y:S02]  /*16f10*/  IMAD.MOV.U32 R3, RZ, RZ, R17 ;  /* 0x000000ffff037224 */ /* 0x001fe400078e0011 */
[----:B------:R-:W-:-:S07]  /*16f20*/  IMAD.MOV.U32 R8, RZ, RZ, R18 ;  /* 0x000000ffff087224 */ /* 0x000fce00078e0012 */
.L_x_987:
        /* <DEDUP_REMOVED lines=31> */
.L_x_970:
[----:B------:R-:W1:Y:S01]  /*17120*/  S2R R5, SR_TID.X ;  /* 0x0000000000057919 */ /* 0x000e620000002100 */
[----:B0-----:R-:W-:Y:S01]  /*17130*/  LEA R6, R17, UR41, 0x3 ;  /* 0x0000002911067c11 */ /* 0x001fe2000f8e18ff */
[----:B------:R-:W-:Y:S01]  /*17140*/  BSSY B1, `(.L_x_971) ;  /* 0x0000006000017945 */ /* 0x000fe20003800000 */
[----:B-1----:R-:W-:Y:S02]  /*17150*/  LOP3.LUT R7, R5, 0x7f, RZ, 0xc0, !PT ;  /* 0x0000007f05077812 */ /* 0x002fe400078ec0ff */
[----:B------:R-:W-:Y:S02]  /*17160*/  SHF.L.U32 R5, R18, 0x1f, RZ ;  /* 0x0000001f12057819 */ /* 0x000fe400000006ff */
[----:B------:R-:W-:Y:S02]  /*17170*/  ISETP.NE.AND P2, PT, R7, RZ, PT ;  /* 0x000000ff0700720c */ /* 0x000fe40003f45270 */
[----:B------:R-:W0:Y:S02]  /*17180*/  SYNCS.PHASECHK.TRANS64.TRYWAIT P0, [R6+URZ+0x13280], R5 ;  /* 0x01328005060075a7 */ /* 0x000e24000800017f */
[----:B0-----:R-:W-:Y:S09]  /*17190*/  @!P0 BRA `(.L_x_972) ;  /* 0x0000002000e08947 */ /* 0x001ff20003800000 */
.L_x_1031:
[----:B------:R-:W-:Y:S05]  /*171a0*/  BSYNC B1 ;  /* 0x0000000000017941 */ /* 0x000fea0003800000 */
.L_x_971:
        /* <DEDUP_REMOVED lines=9> */
.L_x_974:
[----:B------:R-:W-:Y:S05]  /*17240*/  BSYNC B1 ;  /* 0x0000000000017941 */ /* 0x000fea0003800000 */
.L_x_973:
[----:B------:R-:W-:Y:S01]  /*17250*/  IMAD.MOV.U32 R11, RZ, RZ, RZ ;  /* 0x000000ffff0b7224 */ /* 0x000fe200078e00ff */
[----:B------:R-:W-:Y:S01]  /*17260*/  R2UR UR12, R20 ;  /* 0x00000000140c72ca */ /* 0x000fe200000e0000 */
[----:B------:R-:W-:Y:S01]  /*17270*/  IMAD.U32 R10, RZ, RZ, UR41 ;  /* 0x00000029ff0a7e24 */ /* 0x000fe2000f8e00ff */
[----:B------:R-:W-:Y:S01]  /*17280*/  UIADD3 UR4, UP0, UR46, 0x470, URZ ;  /* 0x000004702e047890 */ /* 0x000fe2000ff1e03f */
[----:B------:R-:W-:Y:S01]  /*17290*/  PLOP3.LUT P0, PT, PT, PT, PT, 0x80, 0x0 ;  /* 0x000000000000781c */ /* 0x000fe20003f0f070 */
[----:B------:R-:W-:Y:S01]  /*172a0*/  VIADD R9, R6, 0x13270 ;  /* 0x0001327006097836 */ /* 0x000fe20000000000 */
[----:B------:R-:W-:Y:S01]  /*172b0*/  R2UR UR10, R11 ;  /* 0x000000000b0a72ca */ /* 0x000fe200000e0000 */
[----:B------:R-:W-:Y:S01]  /*172c0*/  IMAD R7, R17, 0x2800, R10 ;  /* 0x0000280011077824 */ /* 0x000fe200078e020a */
[----:B------:R-:W-:Y:S01]  /*172d0*/  UIADD3.X UR5, URZ, UR47, URZ, UP0, !UPT ;  /* 0x0000002f3f057290 */ /* 0x000fe200087fe43f */
[----:B------:R-:W-:Y:S01]  /*172e0*/  IMAD R10, R4, 0xa0, R23 ;  /* 0x000000a0040a7824 */ /* 0x000fe200078e0217 */
[----:B------:R-:W-:Y:S01]  /*172f0*/  UMOV UR6, 0x0 ;  /* 0x0000000000067882 */ /* 0x000fe20000000000 */
[----:B------:R-:W-:Y:S01]  /*17300*/  VIADD R4, R7, 0x6000 ;  /* 0x0000600007047836 */ /* 0x000fe20000000000 */
[----:B------:R-:W-:-:S09]  /*17310*/  UMOV UR7, 0x14f00000 ;  /* 0x14f0000000077882 */ /* 0x000fd20000000000 */
.L_x_975:
        /* <DEDUP_REMOVED lines=8> */
[----:B-1----:R-:W-:Y:S05]  /*173a0*/  @P0 BRA.U.ANY `(.L_x_975) ;  /* 0xfffffffd00dc0947 */ /* 0x002fea000393ffff */
[----:B------:R-:W1:Y:S01]  /*173b0*/  SYNCS.PHASECHK.TRANS64.TRYWAIT P0, [R6+URZ+0x13240], R5 ;  /* 0x01324005060075a7 */ /* 0x000e62000800017f */
[----:B------:R-:W-:Y:S04]  /*173c0*/  BSSY B1, `(.L_x_976) ;  /* 0x0000002000017945 */ /* 0x000fe80003800000 */
[----:B-1----:R-:W-:Y:S05]  /*173d0*/  @!P0 BRA `(.L_x_977) ;  /* 0x0000002000648947 */ /* 0x002fea0003800000 */
.L_x_1032:
[----:B------:R-:W-:Y:S05]  /*173e0*/  BSYNC B1 ;  /* 0x0000000000017941 */ /* 0x000fea0003800000 */
.L_x_976:
[----:B------:R-:W-:Y:S01]  /*173f0*/  BSSY B1, `(.L_x_978) ;  /* 0x000000b000017945 */ /* 0x000fe20003800000 */
[----:B------:R-:W-:Y:S02]  /*17400*/  IMAD.MOV.U32 R4, RZ, RZ, 0x0 ;  /* 0x00000000ff047424 */ /* 0x000fe400078e00ff */
[----:B01----:R-:W-:Y:S01]  /*17410*/  IMAD.MOV.U32 R5, RZ, RZ, 0x14f00000 ;  /* 0x14f00000ff057424 */ /* 0x003fe200078e00ff */
[----:B------:R-:W-:Y:S06]  /*17420*/  @P2 BRA `(.L_x_979) ;  /* 0x00000000001c2947 */ /* 0x000fec0003800000 */
[----:B------:R-:W0:Y:S02]  /*17430*/  S2R R9, SR_TID.X ;  /* 0x0000000000097919 */ /* 0x000e240000002100 */
[----:B0-----:R-:W-:Y:S01]  /*17440*/  LOP3.LUT R12, R9, 0x1f, RZ, 0xc0, !PT ;  /* 0x0000001f090c7812 */ /* 0x001fe200078ec0ff */
[----:B------:R-:W-:-:S03]  /*17450*/  IMAD.MOV.U32 R9, RZ, RZ, 0x2800 ;  /* 0x00002800ff097424 */ /* 0x000fc600078e00ff */
[----:B------:R-:W-:Y:S01]  /*17460*/  ISETP.NE.AND P0, PT, R12, RZ, PT ;  /* 0x000000ff0c00720c */ /* 0x000fe20003f05270 */
[----:B------:R0:W-:-:S12]  /*17470*/  SYNCS.ARRIVE.TRANS64 RZ, [R6+URZ+0x13230], R9 ;  /* 0x0132300906ff79a7 */ /* 0x0001d8000800003f */
[----:B0-----:R-:W-:Y:S05]  /*17480*/  @!P0 BRA `(.L_x_979) ;  /* 0x0000000000048947 */ /* 0x001fea0003800000 */
[----:B------:R-:W-:Y:S01]  /*17490*/  BPT.TRAP 0x1 ;  /* 0x000000040000795c */ /* 0x000fe20000300000 */
.L_x_979:
[----:B------:R-:W-:Y:S05]  /*174a0*/  BSYNC B1 ;  /* 0x0000000000017941 */ /* 0x000fea0003800000 */
.L_x_978:
[----:B------:R-:W-:Y:S01]  /*174b0*/  R2UR UR6, R4 ;  /* 0x00000000040672ca */ /* 0x000fe200000e0000 */
[----:B------:R-:W-:Y:S01]  /*174c0*/  UIADD3 UR4, UP0, UR46, 0x370, URZ ;  /* 0x000003702e047890 */ /* 0x000fe2000ff1e03f */
[----:B------:R-:W-:Y:S01]  /*174d0*/  R2UR UR7, R5 ;  /* 0x00000000050772ca */ /* 0x000fe200000e0000 */
[----:B------:R-:W-:Y:S01]  /*174e0*/  VIADD R7, R7, 0xe000 ;  /* 0x0000e00007077836 */ /* 0x000fe20000000000 */
[----:B------:R-:W-:Y:S01]  /*174f0*/  R2UR UR10, R11 ;  /* 0x000000000b0a72ca */ /* 0x000fe200000e0000 */
[----:B------:R-:W-:Y:S01]  /*17500*/  VIADD R6, R6, 0x13230 ;  /* 0x0001323006067836 */ /* 0x000fe20000000000 */
[----:B------:R-:W-:Y:S01]  /*17510*/  R2UR UR12, R20 ;  /* 0x00000000140c72ca */ /* 0x000fe200000e0000 */
[----:B------:R-:W-:Y:S01]  /*17520*/  UIADD3.X UR5, URZ, UR47, URZ, UP0, !UPT ;  /* 0x0000002f3f057290 */ /* 0x000fe200087fe43f */
[----:B------:R-:W-:-:S13]  /*17530*/  PLOP3.LUT P0, PT, PT, PT, PT, 0x80, 0x0 ;  /* 0x000000000000781c */ /* 0x000fda0003f0f070 */
.L_x_980:
        /* <DEDUP_REMOVED lines=8> */
[----:B0-----:R-:W-:Y:S05]  /*175c0*/  @P0 BRA.U.ANY `(.L_x_980) ;  /* 0xfffffffd00dc0947 */ /* 0x001fea000393ffff */
.L_x_969:
[----:B------:R-:W-:Y:S05]  /*175d0*/  BSYNC B0 ;  /* 0x0000000000007941 */ /* 0x000fea0003800000 */
.L_x_968:
[----:B------:R-:W-:-:S06]  /*175e0*/  UISETP.NE.AND UP0, UPT, UR42, 0x3, UPT ;  /* 0x000000032a00788c */ /* 0x000fcc000bf05270 */
[----:B------:R-:W-:-:S13]  /*175f0*/  PLOP3.LUT P0, PT, PT, PT, UP0, 0x80, 0x0 ;  /* 0x000000000000781c */ /* 0x000fda0003f0f008 */
[----:B------:R-:W-:Y:S05]  /*17600*/  @!P0 BRA `(.L_x_981) ;  /* 0x0000000000048947 */ /* 0x000fea0003800000 */
[----:B------:R-:W-:Y:S01]  /*17610*/  BPT.TRAP 0x1 ;  /* 0x000000040000795c */ /* 0x000fe20000300000 */
.L_x_981:
[----:B------:R-:W-:Y:S01]  /*17620*/  LOP3.LUT R5, R8, 0x1, RZ, 0x3c, !PT ;  /* 0x0000000108057812 */ /* 0x000fe200078e3cff */
[----:B------:R-:W-:Y:S01]  /*17630*/  IMAD.U32 R4, RZ, RZ, UR44 ;  /* 0x0000002cff047e24 */ /* 0x000fe2000f8e00ff */
[----:B------:R-:W-:Y:S01]  /*17640*/  LEA R12, R3, UR41, 0x3 ;  /* 0x00000029030c7c11 */ /* 0x000fe2000f8e18ff */
[----:B------:R-:W-:Y:S01]  /*17650*/  BSSY B0, `(.L_x_982) ;  /* 0x0000005000007945 */ /* 0x000fe20003800000 */
[----:B------:R-:W-:Y:S02]  /*17660*/  SHF.L.U32 R5, R5, 0x1f, RZ ;  /* 0x0000001f05057819 */ /* 0x000fe400000006ff */
[----:B------:R-:W-:Y:S02]  /*17670*/  ISETP.NE.AND P0, PT, R4, 0x3, PT ;  /* 0x000000030400780c */ /* 0x000fe40003f05270 */
[----:B------:R-:W0:Y:S02]  /*17680*/  SYNCS.PHASECHK.TRANS64.TRYWAIT P2, [R12+URZ+0x13270], R5 ;  /* 0x013270050c0075a7 */ /* 0x000e24000804017f */
[----:B0-----:R-:W-:Y:S09]  /*17690*/  @!P2 BRA `(.L_x_983) ;  /* 0x0000001c00c8a947 */ /* 0x001ff20003800000 */
.L_x_1033:
[----:B------:R-:W-:Y:S05]  /*176a0*/  BSYNC B0 ;  /* 0x0000000000007941 */ /* 0x000fea0003800000 */
.L_x_982:
[----:B------:R-:W-:Y:S05]  /*176b0*/  @!P0 BRA `(.L_x_984) ;  /* 0x0000000000048947 */ /* 0x000fea0003800000 */
[----:B------:R-:W-:Y:S01]  /*176c0*/  BPT.TRAP 0x1 ;  /* 0x000000040000795c */ /* 0x000fe20000300000 */
.L_x_984:
[----:B0-----:R-:W-:Y:S01]  /*176d0*/  SHF.L.U32 R5, R8, 0x1f, RZ ;  /* 0x0000001f08057819 */ /* 0x001fe200000006ff */
[----:B------:R-:W-:-:S03]  /*176e0*/  IMAD R10, R3, 0x2800, RZ ;  /* 0x00002800030a7824 */ /* 0x000fc600078e02ff */
[----:B------:R-:W0:Y:S02]  /*176f0*/  SYNCS.PHASECHK.TRANS64.TRYWAIT P2, [R12+URZ+0x13260], R5 ;  /* 0x013260050c0075a7 */ /* 0x000e24000804017f */
[----:B0-----:R-:W-:Y:S05]  /*17700*/  @!P2 BRA `(.L_x_985) ;  /* 0x0000001c00c0a947 */ /* 0x001fea0003800000 */
.L_x_1034:
[C---:B------:R-:W-:Y:S01]  /*17710*/  LOP3.LUT R3, R10.reuse, R29, RZ, 0xfc, !PT ;  /* 0x0000001d0a037212 */ /* 0x040fe200078efcff */
[----:B------:R-:W-:Y:S05]  /*17720*/  WARPSYNC.ALL ;  /* 0x0000000000007948 */ /* 0x000fea0003800000 */
[----:B0-----:R-:W0:Y:S01]  /*17730*/  LDSM.16.MT88.4 R4, [R3+UR41+0x6000] ;  /* 0x006000290304783b */ /* 0x001e220008004200 */
        /* <DEDUP_REMOVED lines=39> */
.L_x_986:
[----:B-1----:R-:W-:Y:S01]  /*179b0*/  SYNCS.ARRIVE.TRANS64.A1T0 RZ, [R12+URZ+0x13250], RZ ;  /* 0x013250ff0cff79a7 */ /* 0x002fe2000810003f */
[----:B------:R-:W-:Y:S01]  /*179c0*/  BAR.SYNC.DEFER_BLOCKING 0x2, 0x80 ;  /* 0x0082000000007b1d */ /* 0x000fe20000010000 */
[----:B------:R-:W-:Y:S01]  /*179d0*/  ISETP.GT.AND P0, PT, R2, R22, PT ;  /* 0x000000160200720c */ /* 0x000fe20003f04270 */
[----:B------:R-:W-:Y:S02]  /*179e0*/  @!P1 VIADD R3, R12, 0x13280 ;  /* 0x000132800c039836 */ /* 0x000fe40000000000 */
[----:B------:R-:W-:Y:S02]  /*179f0*/  VIADD R2, R2, 0xffffffff ;  /* 0xffffffff02027836 */ /* 0x000fe40000000000 */
[----:B0-----:R-:W-:Y:S01]  /*17a00*/  IMAD.MOV.U32 R8, RZ, RZ, R18 ;  /* 0x000000ffff087224 */ /* 0x001fe200078e0012 */
[----:B------:R-:W-:-:S04]  /*17a10*/  @!P1 PRMT R3, RZ, 0x654, R3 ;  /* 0x00000654ff039816 */ /* 0x000fc80000000003 */
[----:B------:R0:W-:Y:S02]  /*17a20*/  @!P1 SYNCS.ARRIVE.TRANS64.RED.A1T0 RZ, [R3+URZ], RZ ;  /* 0x000000ff03ff99a7 */ /* 0x0001e4000810043f */
[----:B0-----:R-:W-:Y:S01]  /*17a30*/  IMAD.MOV.U32 R3, RZ, RZ, R17 ;  /* 0x000000ffff037224 */ /* 0x001fe200078e0011 */
[----:B------:R-:W-:Y:S06]  /*17a40*/  @P0 BRA `(.L_x_987) ;  /* 0xfffffff400380947 */ /* 0x000fec000383ffff */
.L_x_967:
[----:B------:R-:W-:Y:S04]  /*17a50*/  BSSY B0, `(.L_x_988) ;  /* 0x000000e000007945 */ /* 0x000fe80003800000 */
[----:B------:R-:W-:Y:S05]  /*17a60*/  @P1 BRA `(.L_x_989) ;  /* 0x0000000000301947 */ /* 0x000fea0003800000 */
[----:B------:R-:W1:Y:S01]  /*17a70*/  S2R R7, SR_LANEID ;  /* 0x0000000000077919 */ /* 0x000e620000000000 */
[----:B------:R-:W-:Y:S01]  /*17a80*/  VOTEU.ANY UR4, UPT, PT ;  /* 0x0000000000047886 */ /* 0x000fe200038e0100 */
[----:B0-----:R-:W0:Y:S01]  /*17a90*/  LDC.64 R2, c[0x0][0xc38] ;  /* 0x00030e00ff027b82 */ /* 0x001e220000000a00 */
[----:B------:R-:W1:Y:S08]  /*17aa0*/  FLO.U32 R0, UR4 ;  /* 0x0000000400007d00 */ /* 0x000e7000080e0000 */
[----:B------:R-:W0:Y:S01]  /*17ab0*/  POPC R5, UR4 ;  /* 0x0000000400057d09 */ /* 0x000e220008000000 */
[----:B-1----:R-:W-:-:S13]  /*17ac0*/  ISETP.EQ.U32.AND P0, PT, R0, R7, PT ;  /* 0x000000070000720c */ /* 0x002fda0003f02070 */
[----:B0-----:R-:W2:Y:S01]  /*17ad0*/  @P0 ATOMG.E.ADD.STRONG.GPU PT, R3, desc[UR48][R2.64], R5 ;  /* 0x00000005020309a8 */ /* 0x001ea200081ee1f0 */
[----:B------:R-:W0:Y:S02]  /*17ae0*/  S2R R4, SR_LTMASK ;  /* 0x0000000000047919 */ /* 0x000e240000003900 */
[----:B0-----:R-:W-:-:S04]  /*17af0*/  LOP3.LUT R4, R4, UR4, RZ, 0xc0, !PT ;  /* 0x0000000404047c12 */ /* 0x001fc8000f8ec0ff */
[----:B------:R-:W0:Y:S01]  /*17b00*/  POPC R7, R4 ;  /* 0x0000000400077309 */ /* 0x000e220000000000 */
[----:B--2---:R-:W0:Y:S02]  /*17b10*/  SHFL.IDX PT, R0, R3, R0, 0x1f ;  /* 0x00001f0003007589 */ /* 0x004e2400000e0000 */
[----:B0-----:R-:W-:-:S07]  /*17b20*/  IADD3 R24, R0, UR43, R7 ;  /* 0x0000002b00187c10 */ /* 0x001fce000fffe007 */
.L_x_989:
[----:B------:R-:W-:Y:S05]  /*17b30*/  BSYNC B0 ;  /* 0x0000000000007941 */ /* 0x000fea0003800000 */
.L_x_988:
[----:B------:R-:W-:-:S06]  /*17b40*/  UISETP.NE.AND UP0, UPT, UR42, 0x3, UPT ;  /* 0x000000032a00788c */ /* 0x000fcc000bf05270 */
[----:B------:R-:W-:-:S13]  /*17b50*/  PLOP3.LUT P0, PT, PT, PT, UP0, 0x80, 0x0 ;  /* 0x000000000000781c */ /* 0x000fda0003f0f008 */
[----:B------:R-:W-:Y:S05]  /*17b60*/  @!P0 BRA `(.L_x_990) ;  /* 0x0000000000048947 */ /* 0x000fea0003800000 */
[----:B------:R-:W-:Y:S01]  /*17b70*/  BPT.TRAP 0x1 ;  /* 0x000000040000795c */ /* 0x000fe20000300000 */
.L_x_990:
[----:B0-----:R-:W-:Y:S01]  /*17b80*/  LOP3.LUT R3, R18, 0x1, RZ, 0x3c, !PT ;  /* 0x0000000112037812 */ /* 0x001fe200078e3cff */
[----:B------:R-:W-:Y:S01]  /*17b90*/  IMAD.U32 R0, RZ, RZ, UR44 ;  /* 0x0000002cff007e24 */ /* 0x000fe2000f8e00ff */
[----:B------:R-:W-:Y:S01]  /*17ba0*/  LEA R2, R17, UR41, 0x3 ;  /* 0x0000002911027c11 */ /* 0x000fe2000f8e18ff */
[----:B------:R-:W-:Y:S01]  /*17bb0*/  BSSY B0, `(.L_x_991) ;  /* 0x0000005000007945 */ /* 0x000fe20003800000 */
[----:B------:R-:W-:Y:S02]  /*17bc0*/  SHF.L.U32 R3, R3, 0x1f, RZ ;  /* 0x0000001f03037819 */ /* 0x000fe400000006ff */
[----:B------:R-:W-:Y:S02]  /*17bd0*/  ISETP.NE.AND P2, PT, R0, 0x3, PT ;  /* 0x000000030000780c */ /* 0x000fe40003f45270 */
[----:B------:R-:W0:Y:S02]  /*17be0*/  SYNCS.PHASECHK.TRANS64.TRYWAIT P0, [R2+URZ+0x13270], R3 ;  /* 0x01327003020075a7 */ /* 0x000e24000800017f */
[----:B0-----:R-:W-:Y:S09]  /*17bf0*/  @!P0 BRA `(.L_x_992) ;  /* 0x0000001800988947 */ /* 0x001ff20003800000 */
.L_x_1035:
[----:B------:R-:W-:Y:S05]  /*17c00*/  BSYNC B0 ;  /* 0x0000000000007941 */ /* 0x000fea0003800000 */
.L_x_991:
[----:B------:R-:W-:Y:S05]  /*17c10*/  @!P2 BRA `(.L_x_993) ;  /* 0x000000000004a947 */ /* 0x000fea0003800000 */
[----:B------:R-:W-:Y:S01]  /*17c20*/  BPT.TRAP 0x1 ;  /* 0x000000040000795c */ /* 0x000fe20000300000 */
.L_x_993:
[----:B------:R-:W-:Y:S01]  /*17c30*/  SHF.L.U32 R5, R18, 0x1f, RZ ;  /* 0x0000001f12057819 */ /* 0x000fe200000006ff */
[----:B0-----:R-:W-:-:S03]  /*17c40*/  IMAD R3, R17, 0x2800, RZ ;  /* 0x0000280011037824 */ /* 0x001fc600078e02ff */
[----:B------:R-:W0:Y:S02]  /*17c50*/  SYNCS.PHASECHK.TRANS64.TRYWAIT P0, [R2+URZ+0x13260], R5 ;  /* 0x01326005020075a7 */ /* 0x000e24000800017f */
[----:B------:R-:W-:Y:S01]  /*17c60*/  LOP3.LUT R0, R3, R29, RZ, 0xfc, !PT ;  /* 0x0000001d03007212 */ /* 0x000fe200078efcff */
[----:B0-----:R-:W-:Y:S06]  /*17c70*/  @!P0 BRA `(.L_x_994) ;  /* 0x00000018008c8947 */ /* 0x001fec0003800000 */
.L_x_1036:
        /* <DEDUP_REMOVED lines=41> */
.L_x_995:
[----:B-1----:R1:W-:Y:S01]  /*17f10*/  SYNCS.ARRIVE.TRANS64.A1T0 RZ, [R2+URZ+0x13250], RZ ;  /* 0x013250ff02ff79a7 */ /* 0x0023e2000810003f */
[----:B------:R-:W-:Y:S02]  /*17f20*/  @!P1 VIADD R0, R2, 0x13280 ;  /* 0x0001328002009836 */ /* 0x000fe40000000000 */
[----:B------:R-:W-:-:S03]  /*17f30*/  VIADD R17, R17, 0x1 ;  /* 0x0000000111117836 */ /* 0x000fc60000000000 */
[----:B------:R-:W-:Y:S01]  /*17f40*/  @!P1 PRMT R0, RZ, 0x654, R0 ;  /* 0x00000654ff009816 */ /* 0x000fe20000000000 */
[----:B------:R-:W-:Y:S01]  /*17f50*/  BAR.SYNC.DEFER_BLOCKING 0x2, 0x80 ;  /* 0x0082000000007b1d */ /* 0x000fe20000010000 */
[----:B------:R-:W-:-:S04]  /*17f60*/  ISETP.NE.AND P0, PT, R17, 0x2, PT ;  /* 0x000000021100780c */ /* 0x000fc80003f05270 */
[----:B0-----:R-:W-:Y:S02]  /*17f70*/  SEL R3, RZ, 0x1, P0 ;  /* 0x00000001ff037807 */ /* 0x001fe40000000000 */
[----:B------:R-:W-:Y:S02]  /*17f80*/  SEL R17, R17, RZ, P0 ;  /* 0x000000ff11117207 */ /* 0x000fe40000000000 */
[----:B------:R-:W-:Y:S01]  /*17f90*/  LOP3.LUT R18, R18, R3, RZ, 0x3c, !PT ;  /* 0x0000000312127212 */ /* 0x000fe200078e3cff */
[----:B------:R1:W-:Y:S06]  /*17fa0*/  @!P1 SYNCS.ARRIVE.TRANS64.RED.A1T0 RZ, [R0+URZ], RZ ;  /* 0x000000ff00ff99a7 */ /* 0x0003ec000810043f */
.L_x_951:
[----:B------:R-:W-:Y:S05]  /*17fb0*/  BSYNC B6 ;  /* 0x0000000000067941 */ /* 0x000fea0003800000 */
.L_x_949:
[----:B------:R-:W-:-:S13]  /*17fc0*/  LOP3.LUT P0, RZ, R16, 0x2, RZ, 0xc0, !PT ;  /* 0x0000000210ff7812 */ /* 0x000fda000780c0ff */
[----:B------:R-:W-:Y:S05]  /*17fd0*/  @!P0 BRA `(.L_x_996) ;  /* 0x0000000000248947 */ /* 0x000fea0003800000 */
        /* <DEDUP_REMOVED lines=9> */
.L_x_996:
[----:B-1----:R-:W0:Y:S01]  /*18070*/  S2R R0, SR_TID.X ;  /* 0x0000000000007919 */ /* 0x002e220000002100 */
[----:B------:R-:W-:Y:S01]  /*18080*/  ULDC UR4, c[0x0][0xc14] ;  /* 0x0003050000047ab9 */ /* 0x000fe20000000800 */
[----:B0-----:R-:W-:Y:S01]  /*18090*/  LOP3.LUT R7, R0, 0x1f, RZ, 0xc0, !PT ;  /* 0x0000001f00077812 */ /* 0x001fe200078ec0ff */
[----:B------:R-:W-:-:S03]  /*180a0*/  IMAD.MOV.U32 R0, RZ, RZ, RZ ;  /* 0x000000ffff007224 */ /* 0x000fc600078e00ff */
[C---:B------:R-:W-:Y:S01]  /*180b0*/  ISETP.NE.AND P0, PT, R7.reuse, 0x1f, PT ;  /* 0x0000001f0700780c */ /* 0x040fe20003f05270 */
[----:B------:R-:W-:-:S05]  /*180c0*/  VIADD R5, R7, UR45 ;  /* 0x0000002d07057c36 */ /* 0x000fca0008000000 */
[----:B------:R-:W-:Y:S01]  /*180d0*/  ISETP.GE.OR P1, PT, R5, UR4, !P0 ;  /* 0x0000000405007c0c */ /* 0x000fe2000c726670 */
[----:B------:R-:W-:-:S12]  /*180e0*/  ULDC UR4, c[0x0][0xc14] ;  /* 0x0003050000047ab9 */ /* 0x000fd80000000800 */
[----:B------:R-:W0:Y:S02]  /*180f0*/  @!P1 LDC.64 R2, c[0x0][0xc58] ;  /* 0x00031600ff029b82 */ /* 0x000e240000000a00 */
        /* <DEDUP_REMOVED lines=16> */
[----:B------:R-:W-:Y:S02]  /*18200*/  IMAD.IADD R3, R4, 0x1, R3 ;  /* 0x0000000104037824 */ /* 0x000fe400078e0203 */
[----:B------:R-:W-:Y:S04]  /*18210*/  SHFL.IDX PT, R4, R24, 0x1, 0x1f ;  /* 0x00201f0018047f89 */ /* 0x000fe800000e0000 */
[----:B------:R-:W1:Y:S02]  /*18220*/  SHFL.UP PT, R2, R3, 0x8, RZ ;  /* 0x0500000003027989 */ /* 0x000e6400000e00ff */
[----:B-1----:R-:W-:-:S05]  /*18230*/  SEL R2, R2, RZ, P4 ;  /* 0x000000ff02027207 */ /* 0x002fca0002000000 */
[----:B------:R-:W-:-:S05]  /*18240*/  IMAD.IADD R2, R3, 0x1, R2 ;  /* 0x0000000103027824 */ /* 0x000fca00078e0202 */
[----:B------:R-:W1:Y:S02]  /*18250*/  SHFL.UP PT, R5, R2, 0x10, RZ ;  /* 0x0600000002057989 */ /* 0x000e6400000e00ff */
[----:B-1----:R-:W-:-:S05]  /*18260*/  SEL R5, R5, RZ, P5 ;  /* 0x000000ff05057207 */ /* 0x002fca0002800000 */
[----:B------:R-:W-:Y:S02]  /*18270*/  IMAD.IADD R7, R2, 0x1, R5 ;  /* 0x0000000102077824 */ /* 0x000fe400078e0205 */
[----:B------:R-:W-:Y:S04]  /*18280*/  SHFL.IDX PT, R5, R24, RZ, 0x1f ;  /* 0x00001fff18057589 */ /* 0x000fe800000e0000 */
[----:B------:R-:W0:Y:S02]  /*18290*/  SHFL.IDX PT, R9, R7, 0x1f, 0x1f ;  /* 0x03e01f0007097f89 */ /* 0x000e2400000e0000 */
[----:B0-----:R-:W-:-:S04]  /*182a0*/  IMAD R9, R9, R6, RZ ;  /* 0x0000000609097224 */ /* 0x001fc800078e02ff */
[----:B------:R-:W-:-:S05]  /*182b0*/  IMAD.IADD R4, R4, 0x1, R9 ;  /* 0x0000000104047824 */ /* 0x000fca00078e0209 */
[----:B------:R-:W-:-:S13]  /*182c0*/  ISETP.GT.AND P6, PT, R4, R5, PT ;  /* 0x000000050400720c */ /* 0x000fda0003fc4270 */
[----:B------:R-:W-:Y:S05]  /*182d0*/  @P6 BRA `(.L_x_998) ;  /* 0x0000000000986947 */ /* 0x000fea0003800000 */
.L_x_1002:
[----:B------:R-:W-:-:S04]  /*182e0*/  UIADD3 UR45, UR45, 0x1f, URZ ;  /* 0x0000001f2d2d7890 */ /* 0x000fc8000fffe03f */
[----:B------:R-:W-:-:S06]  /*182f0*/  UISETP.GE.AND UP0, UPT, UR45, UR4, UPT ;  /* 0x000000042d00728c */ /* 0x000fcc000bf06270 */
[----:B------:R-:W-:-:S13]  /*18300*/  PLOP3.LUT P6, PT, PT, PT, UP0, 0x40, 0x0 ;  /* 0x000000000000781c */ /* 0x000fda0003fce808 */
[----:B------:R-:W-:Y:S05]  /*18310*/  @!P6 BRA `(.L_x_999) ;  /* 0x0000000400d4e947 */ /* 0x000fea0003800000 */
[----:B------:R-:W0:Y:S01]  /*18320*/  S2R R0, SR_TID.X ;  /* 0x0000000000007919 */ /* 0x000e220000002100 */
[----:B------:R-:W-:Y:S01]  /*18330*/  BSSY B0, `(.L_x_1000) ;  /* 0x0000009000007945 */ /* 0x000fe20003800000 */
[----:B0-----:R-:W-:-:S05]  /*18340*/  LOP3.LUT R0, R0, 0x1f, RZ, 0xc0, !PT ;  /* 0x0000001f00007812 */ /* 0x001fca00078ec0ff */
[----:B------:R-:W-:Y:S02]  /*18350*/  VIADD R7, R0, UR45 ;  /* 0x0000002d00077c36 */ /* 0x000fe40008000000 */
[----:B------:R-:W-:-:S03]  /*18360*/  IMAD.MOV.U32 R0, RZ, RZ, RZ ;  /* 0x000000ffff007224 */ /* 0x000fc600078e00ff */
[----:B------:R-:W-:-:S13]  /*18370*/  ISETP.GE.OR P6, PT, R7, UR4, !P0 ;  /* 0x0000000407007c0c */ /* 0x000fda000c7c6670 */
[----:B------:R-:W-:Y:S05]  /*18380*/  @P6 BRA `(.L_x_1001) ;  /* 0x00000000000c6947 */ /* 0x000fea0003800000 */
[----:B------:R-:W0:Y:S02]  /*18390*/  LDC.64 R2, c[0x0][0xc58] ;  /* 0x00031600ff027b82 */ /* 0x000e240000000a00 */
[----:B0-----:R-:W-:-:S05]  /*183a0*/  IMAD.WIDE R2, R7, 0x4, R2 ;  /* 0x0000000407027825 */ /* 0x001fca00078e0202 */
[----:B------:R0:W5:Y:S02]  /*183b0*/  LDG.E R0, desc[UR48][R2.64] ;  /* 0x0000003002007981 */ /* 0x000164000c1e1900 */
.L_x_1001:
[----:B------:R-:W-:Y:S05]  /*183c0*/  BSYNC B0 ;  /* 0x0000000000007941 */ /* 0x000fea0003800000 */
.L_x_1000:
        /* <DEDUP_REMOVED lines=21> */
[----:B------:R-:W-:Y:S02]  /*18520*/  IMAD.MOV.U32 R7, RZ, RZ, R9 ;  /* 0x000000ffff077224 */ /* 0x000fe400078e0009 */
[----:B------:R-:W-:-:S07]  /*18530*/  IMAD.MOV.U32 R9, RZ, RZ, R3 ;  /* 0x000000ffff097224 */ /* 0x000fce00078e0003 */
.L_x_998:
        /* <DEDUP_REMOVED lines=12> */
[----:B------:R-:W-:Y:S01]  /*18600*/  ISETP.NE.AND P0, PT, RZ, UR7, PT ;  /* 0x00000007ff007c0c */ /* 0x000fe2000bf05270 */
[----:B------:R-:W-:-:S03]  /*18610*/  IMAD.MOV.U32 R24, RZ, RZ, RZ ;  /* 0x000000ffff187224 */ /* 0x000fc600078e00ff */
        /* <DEDUP_REMOVED lines=10> */
[----:B------:R-:W-:-:S06]  /*186c0*/  IMAD.U32 R24, RZ, RZ, UR4 ;  /* 0x00000004ff187e24 */ /* 0x000fcc000f8e00ff */
[----:B------:R0:W1:Y:S02]  /*186d0*/  SHFL.IDX PT, R24, R7, R24, 0x1f ;  /* 0x00001f1807187589 */ /* 0x00006400000e0000 */
.L_x_1003:
[----:B-1----:R-:W-:Y:S02]  /*186e0*/  IMAD R24, R24, R6, R11 ;  /* 0x0000000618187224 */ /* 0x002fe400078e020b */
[----:B0-----:R-:W-:Y:S02]  /*186f0*/  IMAD R7, R15, R8, RZ ;  /* 0x000000080f077224 */ /* 0x001fe400078e02ff */
[----:B------:R-:W-:Y:S02]  /*18700*/  IMAD.MOV.U32 R2, RZ, RZ, RZ ;  /* 0x000000ffff027224 */ /* 0x000fe400078e00ff */
[----:B------:R-:W-:Y:S02]  /*18710*/  IMAD.IADD R5, R5, 0x1, -R24 ;  /* 0x0000000105057824 */ /* 0x000fe400078e0a18 */
        /* <DEDUP_REMOVED lines=14> */
[----:B------:R-:W-:-:S04]  /*18800*/  IMAD.MOV.U32 R2, RZ, RZ, R3 ;  /* 0x000000ffff027224 */ /* 0x000fc800078e0003 */
[----:B------:R-:W-:Y:S01]  /*18810*/  @!P2 IMAD.MOV R2, RZ, RZ, -R2 ;  /* 0x000000ffff02a224 */ /* 0x000fe200078e0a02 */
[----:B------:R-:W-:-:S05]  /*18820*/  @!P1 LOP3.LUT R2, RZ, R4, RZ, 0x33, !PT ;  /* 0x00000004ff029212 */ /* 0x000fca00078e33ff */
[----:B------:R-:W-:Y:S02]  /*18830*/  IMAD R7, R9, R2, RZ ;  /* 0x0000000209077224 */ /* 0x000fe400078e02ff */
[----:B------:R-:W-:Y:S02]  /*18840*/  IMAD.MOV R2, RZ, RZ, -R2 ;  /* 0x000000ffff027224 */ /* 0x000fe400078e0a02 */
[----:B------:R-:W-:Y:S02]  /*18850*/  IMAD.MOV R3, RZ, RZ, -R7 ;  /* 0x000000ffff037224 */ /* 0x000fe400078e0a07 */
[----:B------:R-:W-:Y:S02]  /*18860*/  IMAD R4, R4, R2, R5 ;  /* 0x0000000204047224 */ /* 0x000fe400078e0205 */
[----:B------:R-:W-:Y:S01]  /*18870*/  IMAD.MOV.U32 R2, RZ, RZ, RZ ;  /* 0x000000ffff027224 */ /* 0x000fe200078e00ff */
[----:B------:R-:W-:Y:S01]  /*18880*/  VIADDMNMX R6, R3, R6, R9, PT ;  /* 0x0000000603067246 */ /* 0x000fe20003800109 */
[----:B------:R-:W-:-:S03]  /*18890*/  IMAD.IADD R7, R4, 0x1, R7 ;  /* 0x0000000104077824 */ /* 0x000fc600078e0207 */
[----:B------:R-:W-:-:S04]  /*188a0*/  IABS R8, R6 ;  /* 0x0000000600087213 */ /* 0x000fc80000000000 */
[----:B------:R-:W0:Y:S08]  /*188b0*/  I2F.RP R9, R8 ;  /* 0x0000000800097306 */ /* 0x000e300000209400 */
[----:B0-----:R-:W0:Y:S02]  /*188c0*/  MUFU.RCP R9, R9 ;  /* 0x0000000900097308 */ /* 0x001e240000001000 */
[----:B0-----:R-:W-:Y:S01]  /*188d0*/  VIADD R3, R9, 0xffffffe ;  /* 0x0ffffffe09037836 */ /* 0x001fe20000000000 */
[----:B------:R-:W-:-:S05]  /*188e0*/  IABS R9, R6 ;  /* 0x0000000600097213 */ /* 0x000fca0000000000 */
[----:B------:R-:W0:Y:S02]  /*188f0*/  F2I.FTZ.U32.TRUNC.NTZ R3, R3 ;  /* 0x0000000300037305 */ /* 0x000e24000021f000 */
[----:B0-----:R-:W-:-:S04]  /*18900*/  IMAD.MOV R11, RZ, RZ, -R3 ;  /* 0x000000ffff0b7224 */ /* 0x001fc800078e0a03 */
[----:B------:R-:W-:-:S04]  /*18910*/  IMAD R5, R11, R8, RZ ;  /* 0x000000080b057224 */ /* 0x000fc800078e02ff */
[----:B------:R-:W-:Y:S01]  /*18920*/  IMAD.HI.U32 R2, R3, R5, R2 ;  /* 0x0000000503027227 */ /* 0x000fe200078e0002 */
[----:B------:R-:W-:-:S03]  /*18930*/  IABS R5, R4 ;  /* 0x0000000400057213 */ /* 0x000fc60000000000 */
[----:B------:R-:W-:Y:S02]  /*18940*/  IMAD.MOV R3, RZ, RZ, -R9 ;  /* 0x000000ffff037224 */ /* 0x000fe400078e0a09 */
        /* <DEDUP_REMOVED lines=8> */
[----:B------:R-:W-:Y:S01]  /*189d0*/  ISETP.GE.AND P2, PT, R3, RZ, PT ;  /* 0x000000ff0300720c */ /* 0x000fe20003f46270 */
[----:B------:R-:W-:-:S06]  /*189e0*/  IMAD.MOV R3, RZ, RZ, -R6 ;  /* 0x000000ffff037224 */ /* 0x000fcc00078e0a06 */
[----:B------:R-:W-:-:S06]  /*189f0*/  @P0 VIADD R2, R2, 0x1 ;  /* 0x0000000102020836 */ /* 0x000fcc0000000000 */
[----:B------:R-:W-:Y:S01]  /*18a00*/  @!P2 IMAD.MOV R2, RZ, RZ, -R2 ;  /* 0x000000ffff02a224 */ /* 0x000fe200078e0a02 */
[----:B------:R-:W-:-:S04]  /*18a10*/  @!P1 LOP3.LUT R2, RZ, R6, RZ, 0x33, !PT ;  /* 0x00000006ff029212 */ /* 0x000fc800078e33ff */
[----:B------:R-:W-:Y:S01]  /*18a20*/  LOP3.LUT R25, RZ, R2, RZ, 0x33, !PT ;  /* 0x00000002ff197212 */ /* 0x000fe200078e33ff */
[----:B------:R-:W-:-:S04]  /*18a30*/  IMAD R3, R2, R3, R7 ;  /* 0x0000000302037224 */ /* 0x000fc800078e0207 */
[----:B------:R-:W-:Y:S01]  /*18a40*/  IMAD.IADD R25, R0, 0x1, R25 ;  /* 0x0000000100197824 */ /* 0x000fe200078e0219 */
[----:B------:R-:W-:Y:S01]  /*18a50*/  R2UR UR38, R3 ;  /* 0x00000000032672ca */ /* 0x000fe200000e0000 */
[----:B------:R-:W-:-:S14]  /*18a60*/  BRA `(.L_x_1004) ;  /* 0x0000000000107947 */ /* 0x000fdc0003800000 */
.L_x_999:
[----:B------:R-:W-:Y:S01]  /*18a70*/  IMAD.MOV.U32 R24, RZ, RZ, R5 ;  /* 0x000000ffff187224 */ /* 0x000fe200078e0005 */
[----:B------:R-:W-:Y:S01]  /*18a80*/  ULDC UR45, c[0x0][0xc14] ;  /* 0x00030500002d7ab9 */ /* 0x000fe20000000800 */
[----:B------:R-:W-:Y:S01]  /*18a90*/  IMAD.MOV.U32 R25, RZ, RZ, RZ ;  /* 0x000000ffff197224 */ /* 0x000fe200078e00ff */
[----:B------:R-:W-:-:S06]  /*18aa0*/  UMOV UR38, URZ ;  /* 0x0000003f00267c82 */ /* 0x000fcc0008000000 */
.L_x_1004:
[----:B------:R-:W0:Y:S01]  /*18ab0*/  S2R R0, SR_TID.X ;  /* 0x0000000000007919 */ /* 0x000e220000002100 */
[----:B------:R-:W-:Y:S02]  /*18ac0*/  IMAD.U32 R6, RZ, RZ, UR38 ;  /* 0x00000026ff067e24 */ /* 0x000fe4000f8e00ff */
[----:B------:R-:W-:Y:S01]  /*18ad0*/  IMAD.U32 R7, RZ, RZ, UR45 ;  /* 0x0000002dff077e24 */ /* 0x000fe2000f8e00ff */
[----:B------:R-:W-:Y:S01]  /*18ae0*/  BAR.SYNC.DEFER_BLOCKING 0x4, 0x200 ;  /* 0x0108000000007b1d */ /* 0x000fe20000010000 */
[----:B------:R-:W-:Y:S02]  /*18af0*/  IMAD.MOV.U32 R4, RZ, RZ, R24 ;  /* 0x000000ffff047224 */ /* 0x000fe400078e0018 */
[----:B------:R-:W-:Y:S01]  /*18b00*/  IMAD.MOV.U32 R5, RZ, RZ, R25 ;  /* 0x000000ffff057224 */ /* 0x000fe200078e0019 */
[----:B0-----:R-:W-:-:S04]  /*18b10*/  LOP3.LUT R0, R0, 0x1f, RZ, 0xc0, !PT ;  /* 0x0000001f00007812 */ /* 0x001fc800078ec0ff */
[----:B------:R-:W-:-:S13]  /*18b20*/  ISETP.NE.AND P0, PT, R0, RZ, PT ;  /* 0x000000ff0000720c */ /* 0x000fda0003f05270 */
[----:B------:R-:W0:Y:S01]  /*18b30*/  @!P0 S2R R3, SR_CgaCtaId ;  /* 0x0000000000038919 */ /* 0x000e220000008800 */
[----:B------:R-:W-:-:S04]  /*18b40*/  @!P0 MOV R0, 0x400 ;  /* 0x0000040000008802 */ /* 0x000fc80000000f00 */
[----:B0-----:R-:W-:-:S05]  /*18b50*/  @!P0 LEA R0, R3, R0, 0x18 ;  /* 0x0000000003008211 */ /* 0x001fca00078ec0ff */
[----:B------:R0:W-:Y:S01]  /*18b60*/  @!P0 STS.128 [R0+0x132d0], R4 ;  /* 0x0132d00400008388 */ /* 0x0001e20000000c00 */
[----:B------:R-:W-:Y:S06]  /*18b70*/  BAR.ARV 0x5, 0x200 ;  /* 0x0148000000007b1d */ /* 0x000fec0000002000 */
.L_x_997:
[----:B------:R-:W-:Y:S02]  /*18b80*/  ULDC UR4, c[0x0][0xc14] ;  /* 0x0003050000047ab9 */ /* 0x000fe40000000800 */
[----:B------:R-:W-:-:S06]  /*18b90*/  UISETP.GE.AND UP0, UPT, UR45, UR4, UPT ;  /* 0x000000042d00728c */ /* 0x000fcc000bf06270 */
[----:B------:R-:W-:-:S13]  /*18ba0*/  PLOP3.LUT P0, PT, PT, PT, UP0, 0x80, 0x0 ;  /* 0x000000000000781c */ /* 0x000fda0003f0f008 */
[----:B------:R-:W-:Y:S05]  /*18bb0*/  @!P0 BRA `(.L_x_1005) ;  /* 0xffffffc800bc8947 */ /* 0x000fea000383ffff */
.L_x_939:
[----:B01----:R-:W2:Y:S01]  /*18bc0*/  LDL.LU R0, [R1] ;  /* 0x0000000001007983 */ /* 0x003ea20000300800 */
[----:B------:R-:W-:Y:S01]  /*18bd0*/  BSSY B0, `(.L_x_1006) ;  /* 0x000000b000007945 */ /* 0x000fe20003800000 */
[----:B------:R-:W0:Y:S01]  /*18be0*/  S2R R5, SR_CgaCtaId ;  /* 0x0000000000057919 */ /* 0x000e220000008800 */
[----:B--2---:R-:W-:-:S05]  /*18bf0*/  VIADD R0, R0, 0x1 ;  /* 0x0000000100007836 */ /* 0x004fca0000000000 */
[----:B------:R-:W-:-:S04]  /*18c00*/  LEA.HI R2, R0, R0, RZ, 0x1 ;  /* 0x0000000000027211 */ /* 0x000fc800078f08ff */
[----:B------:R-:W-:Y:S02]  /*18c10*/  LOP3.LUT R3, R2, 0xfffffffe, RZ, 0xc0, !PT ;  /* 0xfffffffe02037812 */ /* 0x000fe400078ec0ff */
[----:B------:R-:W-:-:S03]  /*18c20*/  MOV R2, 0x400 ;  /* 0x0000040000027802 */ /* 0x000fc60000000f00 */
[----:B------:R-:W-:Y:S01]  /*18c30*/  IMAD.IADD R0, R0, 0x1, -R3 ;  /* 0x0000000100007824 */ /* 0x000fe200078e0a03 */
[----:B0-----:R-:W-:-:S04]  /*18c40*/  LEA R6, R5, R2, 0x18 ;  /* 0x0000000205067211 */ /* 0x001fc800078ec0ff */
[----:B------:R-:W-:-:S04]  /*18c50*/  SHF.L.U32 R0, R0, 0x1f, RZ ;  /* 0x0000001f00007819 */ /* 0x000fc800000006ff */
[----:B------:R-:W0:Y:S02]  /*18c60*/  SYNCS.PHASECHK.TRANS64.TRYWAIT P0, [R6+URZ+0x13220], R0 ;  /* 0x01322000060075a7 */ /* 0x000e24000800017f */
[----:B0-----:R-:W-:Y:S05]  /*18c70*/  @!P0 BRA `(.L_x_1007) ;  /* 0x0000000800a08947 */ /* 0x001fea0003800000 */
.L_x_1037:
[----:B------:R-:W-:Y:S05]  /*18c80*/  BSYNC B0 ;  /* 0x0000000000007941 */ /* 0x000fea0003800000 */
.L_x_1006:
[----:B------:R-:W-:-:S03]  /*18c90*/  UMOV UR4, 0xffffffff ;  /* 0xffffffff00047882 */ /* 0x000fc60000000000 */
[----:B------:R-:W-:Y:S05]  /*18ca0*/  BRA.DIV UR4, `(.L_x_1008) ;  /* 0x0000000a04a87947 */ /* 0x000fea000b800000 */
[----:B0-----:R-:W0:Y:S02]  /*18cb0*/  S2R R0, SR_TID.X ;  /* 0x0000000000007919 */ /* 0x001e240000002100 */
[----:B0-----:R-:W-:-:S04]  /*18cc0*/  SHF.R.U32.HI R0, RZ, 0x5, R0 ;  /* 0x00000005ff007819 */ /* 0x001fc80000011600 */
[----:B------:R-:W-:-:S05]  /*18cd0*/  LOP3.LUT R0, R0, 0x3, RZ, 0xc0, !PT ;  /* 0x0000000300007812 */ /* 0x000fca00078ec0ff */
[----:B------:R0:W1:Y:S02]  /*18ce0*/  SHFL.IDX PT, R14, R0, RZ, 0x1f ;  /* 0x00001fff000e7589 */ /* 0x00006400000e0000 */
.L_x_1040:
[----:B-1----:R-:W-:Y:S01]  /*18cf0*/  ISETP.NE.AND P0, PT, R14, RZ, PT ;  /* 0x000000ff0e00720c */ /* 0x002fe20003f05270 */
[----:B------:R-:W-:-:S12]  /*18d00*/  BSSY B0, `(.L_x_1009) ;  /* 0x000002b000007945 */ /* 0x000fd80003800000 */
[----:B------:R-:W-:Y:S05]  /*18d10*/  @P0 BRA `(.L_x_1010) ;  /* 0x0000000000a40947 */ /* 0x000fea0003800000 */
[----:B------:R-:W-:-:S03]  /*18d20*/  UMOV UR4, 0xffffffff ;  /* 0xffffffff00047882 */ /* 0x000fc60000000000 */
[----:B------:R-:W-:Y:S05]  /*18d30*/  BRA.DIV UR4, `(.L_x_1011) ;  /* 0x0000000a04b87947 */ /* 0x000fea000b800000 */
[----:B------:R-:W-:-:S13]  /*18d40*/  ELECT P6, URZ, PT ;  /* 0x00000000003f782f */ /* 0x000fda00038c0000 */
.L_x_1043:
[----:B------:R-:W-:Y:S05]  /*18d50*/  @!P6 BRA `(.L_x_1010) ;  /* 0x000000000094e947 */ /* 0x000fea0003800000 */
[----:B------:R-:W-:-:S06]  /*18d60*/  ULOP3.LUT UR4, UR40, 0x2, URZ, 0xfc, !UPT ;  /* 0x0000000228047892 */ /* 0x000fcc000f8efc3f */
[----:B0-----:R-:W-:-:S05]  /*18d70*/  IMAD.U32 R0, RZ, RZ, UR4 ;  /* 0x00000004ff007e24 */ /* 0x001fca000f8e00ff */
[----:B------:R-:W-:-:S13]  /*18d80*/  ISETP.NE.AND P0, PT, R0, 0x3, PT ;  /* 0x000000030000780c */ /* 0x000fda0003f05270 */
[----:B------:R-:W-:Y:S05]  /*18d90*/  @!P0 BRA `(.L_x_1012) ;  /* 0x0000000000048947 */ /* 0x000fea0003800000 */
[----:B------:R-:W-:Y:S01]  /*18da0*/  BPT.TRAP 0x1 ;  /* 0x000000040000795c */ /* 0x000fe20000300000 */
.L_x_1012:
        /* <DEDUP_REMOVED lines=12> */
.L_x_1044:
[----:B------:R-:W1:Y:S02]  /*18e70*/  SYNCS.PHASECHK.TRANS64.TRYWAIT P1, [R9+URZ], R0 ;  /* 0x00000000090075a7 */ /* 0x000e64000802017f */
[----:B-1----:R-:W-:Y:S05]  /*18e80*/  @!P1 BRA `(.L_x_1014) ;  /* 0x0000000800989947 */ /* 0x002fea0003800000 */
.L_x_1045:
[----:B------:R-:W-:Y:S05]  /*18e90*/  @!P0 BRA `(.L_x_1015) ;  /* 0x0000000000048947 */ /* 0x000fea0003800000 */
[----:B------:R-:W-:Y:S01]  /*18ea0*/  BPT.TRAP 0x1 ;  /* 0x000000040000795c */ /* 0x000fe20000300000 */
.L_x_1015:
[----:B------:R-:W-:-:S04]  /*18eb0*/  IMAD R17, R17, 0x8, R6 ;  /* 0x0000000811117824 */ /* 0x000fc800078e0206 */
[----:B------:R-:W2:Y:S02]  /*18ec0*/  SYNCS.PHASECHK.TRANS64.TRYWAIT P1, [R17+URZ+0x13260], R4 ;  /* 0x01326004110075a7 */ /* 0x000ea4000802017f */
[----:B--2---:R-:W-:Y:S05]  /*18ed0*/  @!P1 BRA `(.L_x_1016) ;  /* 0x0000000800989947 */ /* 0x004fea0003800000 */
.L_x_1046:
[----:B------:R-:W-:Y:S05]  /*18ee0*/  @!P0 BRA `(.L_x_1017) ;  /* 0x0000000000048947 */ /* 0x000fea0003800000 */
[----:B------:R-:W-:Y:S01]  /*18ef0*/  BPT.TRAP 0x1 ;  /* 0x000000040000795c */ /* 0x000fe20000300000 */
.L_x_1017:
[----:B------:R-:W-:-:S04]  /*18f00*/  IMAD R7, R7, 0x8, R6 ;  /* 0x0000000807077824 */ /* 0x000fc800078e0206 */
[----:B------:R-:W3:Y:S02]  /*18f10*/  SYNCS.PHASECHK.TRANS64.TRYWAIT P1, [R7+URZ+0x13260], R0 ;  /* 0x01326000070075a7 */ /* 0x000ee4000802017f */
[----:B---3--:R-:W-:Y:S05]  /*18f20*/  @!P1 BRA `(.L_x_1018) ;  /* 0x0000000800989947 */ /* 0x008fea0003800000 */
.L_x_1047:
[----:B------:R-:W-:Y:S05]  /*18f30*/  @!P0 BRA `(.L_x_1019) ;  /* 0x0000000000048947 */ /* 0x000fea0003800000 */
[----:B------:R-:W-:Y:S01]  /*18f40*/  BPT.TRAP 0x1 ;  /* 0x000000040000795c */ /* 0x000fe20000300000 */
.L_x_1019:
[----:B------:R-:W4:Y:S02]  /*18f50*/  SYNCS.PHASECHK.TRANS64.TRYWAIT P0, [R17+URZ+0x13280], R4 ;  /* 0x01328004110075a7 */ /* 0x000f24000800017f */
[----:B----4-:R-:W-:Y:S05]  /*18f60*/  @!P0 BRA `(.L_x_1020) ;  /* 0x00000008009c8947 */ /* 0x010fea0003800000 */
.L_x_1021:
[----:B------:R0:W0:Y:S02]  /*18f70*/  SYNCS.PHASECHK.TRANS64.TRYWAIT P0, [R7+URZ+0x13280], R0 ;  /* 0x01328000070075a7 */ /* 0x000024000800017f */
[----:B0-----:R-:W-:Y:S05]  /*18f80*/  @!P0 NANOSLEEP.SYNCS 0x989680 ;  /* 0x009896800000895d */ /* 0x001fea0003900000 */
[----:B------:R-:W0:Y:S02]  /*18f90*/  @!P0 SYNCS.PHASECHK.TRANS64 P0, [R7+URZ+0x13280], R0 ;  /* 0x01328000070085a7 */ /* 0x000e24000800007f */
[----:B0-----:R-:W-:Y:S05]  /*18fa0*/  @!P0 BRA `(.L_x_1021) ;  /* 0xfffffffc00f08947 */ /* 0x001fea000383ffff */
.L_x_1010:
[----:B------:R-:W-:Y:S05]  /*18fb0*/  BSYNC B0 ;  /* 0x0000000000007941 */ /* 0x000fea0003800000 */
.L_x_1009:
[----:B------:R-:W-:Y:S05]  /*18fc0*/  EXIT ;  /* 0x000000000000794d */ /* 0x000fea0003800000 */
.L_x_837:
[----:B0-----:R-:W-:-:S04]  /*18fd0*/  IMAD.U32 R3, RZ, RZ, UR45 ;  /* 0x0000002dff037e24 */ /* 0x001fc8000f8e00ff */
[----:B------:R0:W1:Y:S03]  /*18fe0*/  SYNCS.PHASECHK.TRANS64.TRYWAIT P1, [R3+URZ+0x13200], R8 ;  /* 0x01320008030075a7 */ /* 0x000066000802017f */
[----:B-1----:R-:W-:Y:S05]  /*18ff0*/  @!P1 NANOSLEEP.SYNCS 0x989680 ;  /* 0x009896800000995d */ /* 0x002fea0003900000 */
[----:B------:R-:W1:Y:S02]  /*19000*/  @!P1 SYNCS.PHASECHK.TRANS64 P1, [R3+URZ+0x13200], R8 ;  /* 0x01320008030095a7 */ /* 0x000e64000802007f */
[----:B-1----:R-:W-:Y:S05]  /*19010*/  @!P1 BRA `(.L_x_837) ;  /* 0xfffffffc00ec9947 */ /* 0x002fea000383ffff */
[----:B------:R-:W-:Y:S05]  /*19020*/  BRA `(.L_x_1022) ;  /* 0xfffffe8c00087947 */ /* 0x000fea000383ffff */
.L_x_841:
[----:B-1----:R1:W2:Y:S02]  /*19030*/  SYNCS.PHASECHK.TRANS64.TRYWAIT P1, [R6+URZ+0x13230], R3 ;  /* 0x01323003060075a7 */ /* 0x0022a4000802017f */
[----:B--2---:R-:W-:Y:S05]  /*19040*/  @!P1 NANOSLEEP.SYNCS 0x989680 ;  /* 0x009896800000995d */ /* 0x004fea0003900000 */
[----:B------:R-:W2:Y:S02]  /*19050*/  @!P1 SYNCS.PHASECHK.TRANS64 P1, [R6+URZ+0x13230], R3 ;  /* 0x01323003060095a7 */ /* 0x000ea4000802007f */
[----:B--2---:R-:W-:Y:S05]  /*19060*/  @!P1 BRA `(.L_x_841) ;  /* 0xfffffffc00f09947 */ /* 0x004fea000383ffff */
[----:B------:R-:W-:Y:S05]  /*19070*/  BRA `(.L_x_840) ;  /* 0xfffffe8c00247947 */ /* 0x000fea000383ffff */
.L_x_857:
[----:B-1----:R-:W-:-:S04]  /*19080*/  IMAD.U32 R57, RZ, RZ, UR24 ;  /* 0x00000018ff397e24 */ /* 0x002fc8000f8e00ff */
[----:B------:R1:W2:Y:S03]  /*19090*/  SYNCS.PHASECHK.TRANS64.TRYWAIT P1, [R57+URZ+0x13230], R12 ;  /* 0x0132300c390075a7 */ /* 0x0002a6000802017f */
[----:B--2---:R-:W-:Y:S05]  /*190a0*/  @!P1 NANOSLEEP.SYNCS 0x989680 ;  /* 0x009896800000995d */ /* 0x004fea0003900000 */
[----:B------:R-:W2:Y:S02]  /*190b0*/  @!P1 SYNCS.PHASECHK.TRANS64 P1, [R57+URZ+0x13230], R12 ;  /* 0x0132300c390095a7 */ /* 0x000ea4000802007f */
[----:B--2---:R-:W-:Y:S05]  /*190c0*/  @!P1 BRA `(.L_x_857) ;  /* 0xfffffffc00ec9947 */ /* 0x004fea000383ffff */
[----:B------:R-:W-:Y:S05]  /*190d0*/  BRA `(.L_x_856) ;  /* 0xfffffed000b47947 */ /* 0x000fea000383ffff */
.L_x_861:
[----:B-1----:R-:W-:-:S04]  /*190e0*/  IMAD.U32 R14, RZ, RZ, UR11 ;  /* 0x0000000bff0e7e24 */ /* 0x002fc8000f8e00ff */
[----:B------:R1:W2:Y:S03]  /*190f0*/  SYNCS.PHASECHK.TRANS64.TRYWAIT P1, [R14+URZ+0x13250], R12 ;  /* 0x0132500c0e0075a7 */ /* 0x0002a6000802017f */
[----:B--2---:R-:W-:Y:S05]  /*19100*/  @!P1 NANOSLEEP.SYNCS 0x989680 ;  /* 0x009896800000995d */ /* 0x004fea0003900000 */
[----:B------:R-:W2:Y:S02]  /*19110*/  @!P1 SYNCS.PHASECHK.TRANS64 P1, [R14+URZ+0x13250], R12 ;  /* 0x0132500c0e0095a7 */ /* 0x000ea4000802007f */
[----:B--2---:R-:W-:Y:S05]  /*19120*/  @!P1 BRA `(.L_x_861) ;  /* 0xfffffffc00ec9947 */ /* 0x004fea000383ffff */
[----:B------:R-:W-:Y:S05]  /*19130*/  BRA `(.L_x_860) ;  /* 0xfffffed400c07947 */ /* 0x000fea000383ffff */
.L_x_879:
[----:B-1----:R-:W-:-:S04]  /*19140*/  IMAD.U32 R11, RZ, RZ, UR6 ;  /* 0x00000006ff0b7e24 */ /* 0x002fc8000f8e00ff */
[----:B------:R1:W2:Y:S03]  /*19150*/  SYNCS.PHASECHK.TRANS64.TRYWAIT P1, [R11+URZ+0x13230], R10 ;  /* 0x0132300a0b0075a7 */ /* 0x0002a6000802017f */
[----:B--2---:R-:W-:Y:S05]  /*19160*/  @!P1 NANOSLEEP.SYNCS 0x989680 ;  /* 0x009896800000995d */ /* 0x004fea0003900000 */
[----:B------:R-:W2:Y:S02]  /*19170*/  @!P1 SYNCS.PHASECHK.TRANS64 P1, [R11+URZ+0x13230], R10 ;  /* 0x0132300a0b0095a7 */ /* 0x000ea4000802007f */
[----:B--2---:R-:W-:Y:S05]  /*19180*/  @!P1 BRA `(.L_x_879) ;  /* 0xfffffffc00ec9947 */ /* 0x004fea000383ffff */
[----:B------:R-:W-:Y:S05]  /*19190*/  BRA `(.L_x_878) ;  /* 0xffffff1c00387947 */ /* 0x000fea000383ffff */
.L_x_883:
[----:B-1----:R-:W-:-:S04]  /*191a0*/  IMAD.U32 R11, RZ, RZ, UR11 ;  /* 0x0000000bff0b7e24 */ /* 0x002fc8000f8e00ff */
[----:B------:R1:W2:Y:S03]  /*191b0*/  SYNCS.PHASECHK.TRANS64.TRYWAIT P1, [R11+URZ+0x13250], R10 ;  /* 0x0132500a0b0075a7 */ /* 0x0002a6000802017f */
[----:B--2---:R-:W-:Y:S05]  /*191c0*/  @!P1 NANOSLEEP.SYNCS 0x989680 ;  /* 0x009896800000995d */ /* 0x004fea0003900000 */
[----:B------:R-:W2:Y:S02]  /*191d0*/  @!P1 SYNCS.PHASECHK.TRANS64 P1, [R11+URZ+0x13250], R10 ;  /* 0x0132500a0b0095a7 */ /* 0x000ea4000802007f */
[----:B--2---:R-:W-:Y:S05]  /*191e0*/  @!P1 BRA `(.L_x_883) ;  /* 0xfffffffc00ec9947 */ /* 0x004fea000383ffff */
[----:B------:R-:W-:Y:S05]  /*191f0*/  BRA `(.L_x_882) ;  /* 0xffffff2000447947 */ /* 0x000fea000383ffff */
.L_x_890:
[----:B-1----:R-:W-:-:S04]  /*19200*/  IMAD.U32 R11, RZ, RZ, UR24 ;  /* 0x00000018ff0b7e24 */ /* 0x002fc8000f8e00ff */
[----:B------:R1:W2:Y:S03]  /*19210*/  SYNCS.PHASECHK.TRANS64.TRYWAIT P1, [R11+URZ+0x13230], R10 ;  /* 0x0132300a0b0075a7 */ /* 0x0002a6000802017f */
[----:B--2---:R-:W-:Y:S05]  /*19220*/  @!P1 NANOSLEEP.SYNCS 0x989680 ;  /* 0x009896800000995d */ /* 0x004fea0003900000 */
[----:B------:R-:W2:Y:S02]  /*19230*/  @!P1 SYNCS.PHASECHK.TRANS64 P1, [R11+URZ+0x13230], R10 ;  /* 0x0132300a0b0095a7 */ /* 0x000ea4000802007f */
[----:B--2---:R-:W-:Y:S05]  /*19240*/  @!P1 BRA `(.L_x_890) ;  /* 0xfffffffc00ec9947 */ /* 0x004fea000383ffff */
[----:B------:R-:W-:Y:S05]  /*19250*/  BRA `(.L_x_889) ;  /* 0xffffff4800547947 */ /* 0x000fea000383ffff */
.L_x_894:
[----:B-1----:R-:W-:-:S04]  /*19260*/  IMAD.U32 R11, RZ, RZ, UR11 ;  /* 0x0000000bff0b7e24 */ /* 0x002fc8000f8e00ff */
[----:B------:R1:W2:Y:S03]  /*19270*/  SYNCS.PHASECHK.TRANS64.TRYWAIT P1, [R11+URZ+0x13250], R10 ;  /* 0x0132500a0b0075a7 */ /* 0x0002a6000802017f */
[----:B--2---:R-:W-:Y:S05]  /*19280*/  @!P1 NANOSLEEP.SYNCS 0x989680 ;  /* 0x009896800000995d */ /* 0x004fea0003900000 */
[----:B------:R-:W2:Y:S02]  /*19290*/  @!P1 SYNCS.PHASECHK.TRANS64 P1, [R11+URZ+0x13250], R10 ;  /* 0x0132500a0b0095a7 */ /* 0x000ea4000802007f */
[----:B--2---:R-:W-:Y:S05]  /*192a0*/  @!P1 BRA `(.L_x_894) ;  /* 0xfffffffc00ec9947 */ /* 0x004fea000383ffff */
[----:B------:R-:W-:Y:S05]  /*192b0*/  BRA `(.L_x_893) ;  /* 0xffffff4c00607947 */ /* 0x000fea000383ffff */
.L_x_908:
[----:B-1----:R-:W-:-:S04]  /*192c0*/  IMAD.U32 R3, RZ, RZ, UR14 ;  /* 0x0000000eff037e24 */ /* 0x002fc8000f8e00ff */
[----:B------:R1:W2:Y:S03]  /*192d0*/  SYNCS.PHASECHK.TRANS64.TRYWAIT P1, [R3+URZ+0x13250], R0 ;  /* 0x01325000030075a7 */ /* 0x0002a6000802017f */
[----:B--2---:R-:W-:Y:S05]  /*192e0*/  @!P1 NANOSLEEP.SYNCS 0x989680 ;  /* 0x009896800000995d */ /* 0x004fea0003900000 */
[----:B------:R-:W2:Y:S02]  /*192f0*/  @!P1 SYNCS.PHASECHK.TRANS64 P1, [R3+URZ+0x13250], R0 ;  /* 0x01325000030095a7 */ /* 0x000ea4000802007f */
[----:B--2---:R-:W-:Y:S05]  /*19300*/  @!P1 BRA `(.L_x_908) ;  /* 0xfffffffc00ec9947 */ /* 0x004fea000383ffff */
[----:B------:R-:W-:Y:S05]  /*19310*/  BRA `(.L_x_907) ;  /* 0xffffff9000247947 */ /* 0x000fea000383ffff */
.L_x_956:
[----:B------:R-:W-:Y:S02]  /*19320*/  IMAD.MOV.U32 R13, RZ, RZ, R4 ;  /* 0x000000ffff0d7224 */ /* 0x000fe400078e0004 */
[----:B------:R-:W-:Y:S02]  /*19330*/  IMAD.MOV.U32 R12, RZ, RZ, RZ ;  /* 0x000000ffff0c7224 */ /* 0x000fe400078e00ff */
[----:B------:R-:W-:Y:S02]  /*19340*/  IMAD.MOV.U32 R11, RZ, RZ, 0x1f ;  /* 0x0000001fff0b7424 */ /* 0x000fe400078e00ff */
[----:B------:R-:W-:-:S07]  /*19350*/  IMAD.MOV.U32 R15, RZ, RZ, -0x1 ;  /* 0xffffffffff0f7424 */ /* 0x000fce00078e00ff */
[----:B------:R-:W-:Y:S05]  /*19360*/  WARPSYNC.COLLECTIVE R15, `(.L_x_1023) ;  /* 0x000000000f087348 */ /* 0x000fea0003c00000 */
[----:B------:R0:W1:Y:S02]  /*19370*/  SHFL.IDX P6, R14, R13, R12, R11 ;  /* 0x0000000c0d0e7389 */ /* 0x00006400000c000b */
[----:B01----:R-:W-:Y:S01]  /*19380*/  ENDCOLLECTIVE ;  /* 0x000000000000791b */ /* 0x003fe20003800000 */
.L_x_1023:
[----:B------:R-:W-:Y:S05]  /*19390*/  BRA `(.L_x_1024) ;  /* 0xffffffd400187947 */ /* 0x000fea000383ffff */
.L_x_958:
[----:B------:R-:W-:Y:S01]  /*193a0*/  BSSY B0, `(.L_x_1025) ;  /* 0x0000006000007945 */ /* 0x000fe20003800000 */
[----:B------:R-:W-:-:S07]  /*193b0*/  IMAD.MOV.U32 R15, RZ, RZ, -0x1 ;  /* 0xffffffffff0f7424 */ /* 0x000fce00078e00ff */
[----:B0-----:R-:W-:Y:S05]  /*193c0*/  WARPSYNC.COLLECTIVE R15, `(.L_x_1026) ;  /* 0x000000000f0c7348 */ /* 0x001fea0003c00000 */
[----:B------:R-:W-:Y:S02]  /*193d0*/  ELECT P6, UR62, PT ;  /* 0x00000000003e782f */ /* 0x000fe400038c0000 */
[----:B------:R-:W-:Y:S01]  /*193e0*/  MOV R14, UR62 ;  /* 0x0000003e000e7c02 */ /* 0x000fe20008000f00 */
[----:B0-----:R-:W-:Y:S10]  /*193f0*/  ENDCOLLECTIVE ;  /* 0x000000000000791b */ /* 0x001ff40003800000 */
.L_x_1026:
[----:B------:R-:W-:Y:S05]  /*19400*/  BSYNC B0 ;  /* 0x0000000000007941 */ /* 0x000fea0003800000 */
.L_x_1025:
[----:B------:R-:W-:Y:S05]  /*19410*/  BRA `(.L_x_1027) ;  /* 0xffffffd400147947 */ /* 0x000fea000383ffff */
.L_x_961:
[----:B-1----:R1:W2:Y:S02]  /*19420*/  SYNCS.PHASECHK.TRANS64.TRYWAIT P2, [R5+URZ+0x13280], R2 ;  /* 0x01328002050075a7 */ /* 0x0022a4000804017f */
[----:B--2---:R-:W-:Y:S05]  /*19430*/  @!P2 NANOSLEEP.SYNCS 0x989680 ;  /* 0x009896800000a95d */ /* 0x004fea0003900000 */
[----:B------:R-:W2:Y:S02]  /*19440*/  @!P2 SYNCS.PHASECHK.TRANS64 P2, [R5+URZ+0x13280], R2 ;  /* 0x013280020500a5a7 */ /* 0x000ea4000804007f */
[----:B--2---:R-:W-:Y:S05]  /*19450*/  @!P2 BRA `(.L_x_961) ;  /* 0xfffffffc00f0a947 */ /* 0x004fea000383ffff */
[----:B------:R-:W-:Y:S05]  /*19460*/  BRA `(.L_x_1028) ;  /* 0xffffffd4006c7947 */ /* 0x000fea000383ffff */
.L_x_963:
[----:B0-----:R0:W2:Y:S02]  /*19470*/  SYNCS.PHASECHK.TRANS64.TRYWAIT P2, [R5+URZ+0x13240], R2 ;  /* 0x01324002050075a7 */ /* 0x0010a4000804017f */
[----:B--2---:R-:W-:Y:S05]  /*19480*/  @!P2 NANOSLEEP.SYNCS 0x989680 ;  /* 0x009896800000a95d */ /* 0x004fea0003900000 */
[----:B------:R-:W2:Y:S02]  /*19490*/  @!P2 SYNCS.PHASECHK.TRANS64 P2, [R5+URZ+0x13240], R2 ;  /* 0x013240020500a5a7 */ /* 0x000ea4000804007f */
[----:B--2---:R-:W-:Y:S05]  /*194a0*/  @!P2 BRA `(.L_x_963) ;  /* 0xfffffffc00f0a947 */ /* 0x004fea000383ffff */
[----:B------:R-:W-:Y:S05]  /*194b0*/  BRA `(.L_x_1029) ;  /* 0xffffffd400c07947 */ /* 0x000fea000383ffff */
.L_x_966:
[----:B0-----:R-:W-:-:S04]  /*194c0*/  IMAD.U32 R4, RZ, RZ, UR41 ;  /* 0x00000029ff047e24 */ /* 0x001fc8000f8e00ff */
[----:B------:R0:W1:Y:S03]  /*194d0*/  SYNCS.PHASECHK.TRANS64.TRYWAIT P0, [R4+URZ+0x13220], R3 ;  /* 0x01322003040075a7 */ /* 0x000066000800017f */
[----:B-1----:R-:W-:Y:S05]  /*194e0*/  @!P0 NANOSLEEP.SYNCS 0x989680 ;  /* 0x009896800000895d */ /* 0x002fea0003900000 */
[----:B------:R-:W1:Y:S02]  /*194f0*/  @!P0 SYNCS.PHASECHK.TRANS64 P0, [R4+URZ+0x13220], R3 ;  /* 0x01322003040085a7 */ /* 0x000e64000800007f */
[----:B-1----:R-:W-:Y:S05]  /*19500*/  @!P0 BRA `(.L_x_966) ;  /* 0xfffffffc00ec8947 */ /* 0x002fea000383ffff */
[----:B------:R-:W-:Y:S05]  /*19510*/  BRA `(.L_x_1030) ;  /* 0xffffffd800747947 */ /* 0x000fea000383ffff */
.L_x_972:
[----:B0-----:R0:W1:Y:S02]  /*19520*/  SYNCS.PHASECHK.TRANS64.TRYWAIT P0, [R6+URZ+0x13280], R5 ;  /* 0x01328005060075a7 */ /* 0x001064000800017f */
[----:B-1----:R-:W-:Y:S05]  /*19530*/  @!P0 NANOSLEEP.SYNCS 0x989680 ;  /* 0x009896800000895d */ /* 0x002fea0003900000 */
[----:B------:R-:W1:Y:S02]  /*19540*/  @!P0 SYNCS.PHASECHK.TRANS64 P0, [R6+URZ+0x13280], R5 ;  /* 0x01328005060085a7 */ /* 0x000e64000800007f */
[----:B-1----:R-:W-:Y:S05]  /*19550*/  @!P0 BRA `(.L_x_972) ;  /* 0xfffffffc00f08947 */ /* 0x002fea000383ffff */
[----:B------:R-:W-:Y:S05]  /*19560*/  BRA `(.L_x_1031) ;  /* 0xffffffdc000c7947 */ /* 0x000fea000383ffff */
.L_x_977:
[----:B-1----:R1:W2:Y:S02]  /*19570*/  SYNCS.PHASECHK.TRANS64.TRYWAIT P0, [R6+URZ+0x13240], R5 ;  /* 0x01324005060075a7 */ /* 0x0022a4000800017f */
[----:B--2---:R-:W-:Y:S05]  /*19580*/  @!P0 NANOSLEEP.SYNCS 0x989680 ;  /* 0x009896800000895d */ /* 0x004fea0003900000 */
[----:B------:R-:W2:Y:S02]  /*19590*/  @!P0 SYNCS.PHASECHK.TRANS64 P0, [R6+URZ+0x13240], R5 ;  /* 0x01324005060085a7 */ /* 0x000ea4000800007f */
[----:B--2---:R-:W-:Y:S05]  /*195a0*/  @!P0 BRA `(.L_x_977) ;  /* 0xfffffffc00f08947 */ /* 0x004fea000383ffff */
[----:B------:R-:W-:Y:S05]  /*195b0*/  BRA `(.L_x_1032) ;  /* 0xffffffdc00887947 */ /* 0x000fea000383ffff */
.L_x_983:
[----:B0-----:R0:W1:Y:S02]  /*195c0*/  SYNCS.PHASECHK.TRANS64.TRYWAIT P2, [R12+URZ+0x13270], R5 ;  /* 0x013270050c0075a7 */ /* 0x001064000804017f */
[----:B-1----:R-:W-:Y:S05]  /*195d0*/  @!P2 NANOSLEEP.SYNCS 0x989680 ;  /* 0x009896800000a95d */ /* 0x002fea0003900000 */
[----:B------:R-:W1:Y:S02]  /*195e0*/  @!P2 SYNCS.PHASECHK.TRANS64 P2, [R12+URZ+0x13270], R5 ;  /* 0x013270050c00a5a7 */ /* 0x000e64000804007f */
[----:B-1----:R-:W-:Y:S05]  /*195f0*/  @!P2 BRA `(.L_x_983) ;  /* 0xfffffffc00f0a947 */ /* 0x002fea000383ffff */
[----:B------:R-:W-:Y:S05]  /*19600*/  BRA `(.L_x_1033) ;  /* 0xffffffe000247947 */ /* 0x000fea000383ffff */
.L_x_985:
[----:B0-----:R0:W1:Y:S02]  /*19610*/  SYNCS.PHASECHK.TRANS64.TRYWAIT P2, [R12+URZ+0x13260], R5 ;  /* 0x013260050c0075a7 */ /* 0x001064000804017f */
[----:B-1----:R-:W-:Y:S05]  /*19620*/  @!P2 NANOSLEEP.SYNCS 0x989680 ;  /* 0x009896800000a95d */ /* 0x002fea0003900000 */
[----:B------:R-:W1:Y:S02]  /*19630*/  @!P2 SYNCS.PHASECHK.TRANS64 P2, [R12+URZ+0x13260], R5 ;  /* 0x013260050c00a5a7 */ /* 0x000e64000804007f */
[----:B-1----:R-:W-:Y:S05]  /*19640*/  @!P2 BRA `(.L_x_985) ;  /* 0xfffffffc00f0a947 */ /* 0x002fea000383ffff */
[----:B------:R-:W-:Y:S05]  /*19650*/  BRA `(.L_x_1034) ;  /* 0xffffffe0002c7947 */ /* 0x000fea000383ffff */
.L_x_992:
[----:B0-----:R0:W1:Y:S02]  /*19660*/  SYNCS.PHASECHK.TRANS64.TRYWAIT P0, [R2+URZ+0x13270], R3 ;  /* 0x01327003020075a7 */ /* 0x001064000800017f */
[----:B-1----:R-:W-:Y:S05]  /*19670*/  @!P0 NANOSLEEP.SYNCS 0x989680 ;  /* 0x009896800000895d */ /* 0x002fea0003900000 */
[----:B------:R-:W1:Y:S02]  /*19680*/  @!P0 SYNCS.PHASECHK.TRANS64 P0, [R2+URZ+0x13270], R3 ;  /* 0x01327003020085a7 */ /* 0x000e64000800007f */
[----:B-1----:R-:W-:Y:S05]  /*19690*/  @!P0 BRA `(.L_x_992) ;  /* 0xfffffffc00f08947 */ /* 0x002fea000383ffff */
[----:B------:R-:W-:Y:S05]  /*196a0*/  BRA `(.L_x_1035) ;  /* 0xffffffe400547947 */ /* 0x000fea000383ffff */
.L_x_994:
[----:B0-----:R0:W1:Y:S02]  /*196b0*/  SYNCS.PHASECHK.TRANS64.TRYWAIT P0, [R2+URZ+0x13260], R5 ;  /* 0x01326005020075a7 */ /* 0x001064000800017f */
[----:B-1----:R-:W-:Y:S05]  /*196c0*/  @!P0 NANOSLEEP.SYNCS 0x989680 ;  /* 0x009896800000895d */ /* 0x002fea0003900000 */
[----:B------:R-:W1:Y:S02]  /*196d0*/  @!P0 SYNCS.PHASECHK.TRANS64 P0, [R2+URZ+0x13260], R5 ;  /* 0x01326005020085a7 */ /* 0x000e64000800007f */
[----:B-1----:R-:W-:Y:S05]  /*196e0*/  @!P0 BRA `(.L_x_994) ;  /* 0xfffffffc00f08947 */ /* 0x002fea000383ffff */
[----:B------:R-:W-:Y:S05]  /*196f0*/  BRA `(.L_x_1036) ;  /* 0xffffffe400607947 */ /* 0x000fea000383ffff */
.L_x_1007:
[----:B0-----:R0:W1:Y:S02]  /*19700*/  SYNCS.PHASECHK.TRANS64.TRYWAIT P0, [R6+URZ+0x13220], R0 ;  /* 0x01322000060075a7 */ /* 0x001064000800017f */
[----:B-1----:R-:W-:Y:S05]  /*19710*/  @!P0 NANOSLEEP.SYNCS 0x989680 ;  /* 0x009896800000895d */ /* 0x002fea0003900000 */
[----:B------:R-:W1:Y:S02]  /*19720*/  @!P0 SYNCS.PHASECHK.TRANS64 P0, [R6+URZ+0x13220], R0 ;  /* 0x01322000060085a7 */ /* 0x000e64000800007f */
[----:B-1----:R-:W-:Y:S05]  /*19730*/  @!P0 BRA `(.L_x_1007) ;  /* 0xfffffffc00f08947 */ /* 0x002fea000383ffff */
[----:B------:R-:W-:Y:S05]  /*19740*/  BRA `(.L_x_1037) ;  /* 0xfffffff4004c7947 */ /* 0x000fea000383ffff */
.L_x_1008:
        /* <DEDUP_REMOVED lines=11> */
.L_x_1039:
[----:B------:R-:W-:Y:S05]  /*19800*/  BSYNC B0 ;  /* 0x0000000000007941 */ /* 0x000fea0003800000 */
.L_x_1038:
[----:B------:R-:W-:Y:S05]  /*19810*/  BRA `(.L_x_1040) ;  /* 0xfffffff400347947 */ /* 0x000fea000383ffff */
.L_x_1011:
[----:B------:R-:W-:Y:S01]  /*19820*/  BSSY B1, `(.L_x_1041) ;  /* 0x0000006000017945 */ /* 0x000fe20003800000 */
[----:B------:R-:W-:-:S07]  /*19830*/  IMAD.MOV.U32 R15, RZ, RZ, -0x1 ;  /* 0xffffffffff0f7424 */ /* 0x000fce00078e00ff */
[----:B0-----:R-:W-:Y:S05]  /*19840*/  WARPSYNC.COLLECTIVE R15, `(.L_x_1042) ;  /* 0x000000000f0c7348 */ /* 0x001fea0003c00000 */
[----:B------:R-:W-:Y:S02]  /*19850*/  ELECT P6, UR62, PT ;  /* 0x00000000003e782f */ /* 0x000fe400038c0000 */
[----:B------:R-:W-:Y:S01]  /*19860*/  MOV R14, UR62 ;  /* 0x0000003e000e7c02 */ /* 0x000fe20008000f00 */
[----:B0-----:R-:W-:Y:S10]  /*19870*/  ENDCOLLECTIVE ;  /* 0x000000000000791b */ /* 0x001ff40003800000 */
.L_x_1042:
[----:B------:R-:W-:Y:S05]  /*19880*/  BSYNC B1 ;  /* 0x0000000000017941 */ /* 0x000fea0003800000 */
.L_x_1041:
[----:B------:R-:W-:Y:S05]  /*19890*/  BRA `(.L_x_1043) ;  /* 0xfffffff4002c7947 */ /* 0x000fea000383ffff */
.L_x_1013:
[----:B0-----:R0:W1:Y:S02]  /*198a0*/  SYNCS.PHASECHK.TRANS64.TRYWAIT P1, [R5+URZ], R4 ;  /* 0x00000004050075a7 */ /* 0x001064000802017f */
[----:B-1----:R-:W-:Y:S05]  /*198b0*/  @!P1 NANOSLEEP.SYNCS 0x989680 ;  /* 0x009896800000995d */ /* 0x002fea0003900000 */
[----:B------:R-:W1:Y:S02]  /*198c0*/  @!P1 SYNCS.PHASECHK.TRANS64 P1, [R5+URZ], R4 ;  /* 0x00000004050095a7 */ /* 0x000e64000802007f */
[----:B-1----:R-:W-:Y:S05]  /*198d0*/  @!P1 BRA `(.L_x_1013) ;  /* 0xfffffffc00f09947 */ /* 0x002fea000383ffff */
[----:B------:R-:W-:Y:S05]  /*198e0*/  BRA `(.L_x_1044) ;  /* 0xfffffff400607947 */ /* 0x000fea000383ffff */
.L_x_1014:
[----:B-1----:R1:W2:Y:S02]  /*198f0*/  SYNCS.PHASECHK.TRANS64.TRYWAIT P1, [R9+URZ], R0 ;  /* 0x00000000090075a7 */ /* 0x0022a4000802017f */
[----:B--2---:R-:W-:Y:S05]  /*19900*/  @!P1 NANOSLEEP.SYNCS 0x989680 ;  /* 0x009896800000995d */ /* 0x004fea0003900000 */
[----:B------:R-:W2:Y:S02]  /*19910*/  @!P1 SYNCS.PHASECHK.TRANS64 P1, [R9+URZ], R0 ;  /* 0x00000000090095a7 */ /* 0x000ea4000802007f */
[----:B--2---:R-:W-:Y:S05]  /*19920*/  @!P1 BRA `(.L_x_1014) ;  /* 0xfffffffc00f09947 */ /* 0x004fea000383ffff */
[----:B------:R-:W-:Y:S05]  /*19930*/  BRA `(.L_x_1045) ;  /* 0xfffffff400547947 */ /* 0x000fea000383ffff */
.L_x_1016:
[----:B--2---:R2:W3:Y:S02]  /*19940*/  SYNCS.PHASECHK.TRANS64.TRYWAIT P1, [R17+URZ+0x13260], R4 ;  /* 0x01326004110075a7 */ /* 0x0044e4000802017f */
[----:B---3--:R-:W-:Y:S05]  /*19950*/  @!P1 NANOSLEEP.SYNCS 0x989680 ;  /* 0x009896800000995d */ /* 0x008fea0003900000 */
[----:B------:R-:W3:Y:S02]  /*19960*/  @!P1 SYNCS.PHASECHK.TRANS64 P1, [R17+URZ+0x13260], R4 ;  /* 0x01326004110095a7 */ /* 0x000ee4000802007f */
[----:B---3--:R-:W-:Y:S05]  /*19970*/  @!P1 BRA `(.L_x_1016) ;  /* 0xfffffffc00f09947 */ /* 0x008fea000383ffff */
[----:B------:R-:W-:Y:S05]  /*19980*/  BRA `(.L_x_1046) ;  /* 0xfffffff400547947 */ /* 0x000fea000383ffff */
.L_x_1018:
[----:B---3--:R3:W4:Y:S02]  /*19990*/  SYNCS.PHASECHK.TRANS64.TRYWAIT P1, [R7+URZ+0x13260], R0 ;  /* 0x01326000070075a7 */ /* 0x008724000802017f */
[----:B----4-:R-:W-:Y:S05]  /*199a0*/  @!P1 NANOSLEEP.SYNCS 0x989680 ;  /* 0x009896800000995d */ /* 0x010fea0003900000 */
[----:B------:R-:W4:Y:S02]  /*199b0*/  @!P1 SYNCS.PHASECHK.TRANS64 P1, [R7+URZ+0x13260], R0 ;  /* 0x01326000070095a7 */ /* 0x000f24000802007f */
[----:B----4-:R-:W-:Y:S05]  /*199c0*/  @!P1 BRA `(.L_x_1018) ;  /* 0xfffffffc00f09947 */ /* 0x010fea000383ffff */
[----:B------:R-:W-:Y:S05]  /*199d0*/  BRA `(.L_x_1047) ;  /* 0xfffffff400547947 */ /* 0x000fea000383ffff */
.L_x_1020:
[----:B----4-:R4:W0:Y:S02]  /*199e0*/  SYNCS.PHASECHK.TRANS64.TRYWAIT P0, [R17+URZ+0x13280], R4 ;  /* 0x01328004110075a7 */ /* 0x010824000800017f */
[----:B0-----:R-:W-:Y:S05]  /*199f0*/  @!P0 NANOSLEEP.SYNCS 0x989680 ;  /* 0x009896800000895d */ /* 0x001fea0003900000 */
[----:B------:R-:W0:Y:S02]  /*19a00*/  @!P0 SYNCS.PHASECHK.TRANS64 P0, [R17+URZ+0x13280], R4 ;  /* 0x01328004110085a7 */ /* 0x000e24000800007f */
[----:B0-----:R-:W-:Y:S05]  /*19a10*/  @!P0 BRA `(.L_x_1020) ;  /* 0xfffffffc00f08947 */ /* 0x001fea000383ffff */
[----:B------:R-:W-:Y:S05]  /*19a20*/  BRA `(.L_x_1021) ;  /* 0xfffffff400507947 */ /* 0x000fea000383ffff */
.L_x_1048:
        /* <DEDUP_REMOVED lines=13> */
.L_x_2166:


//--------------------- .text._ZN7cutlass13device_kernelIN5flash11enable_sm90INS1_16FlashAttnFwdSm90INS1_25CollectiveMainloopFwdSm90ILi2EN4cute5tupleIJNS5_1CILi1EEES8_S8_EEENS6_IJNS7_ILi192EEENS7_ILi160EEENS7_ILi64EEEEEELi64ENS_12float_e4m3_tEfNS_4arch4Sm90ELb0ELb1ELb1ELb1ELb0ELb1ELb0ELb1ELb1ELb0ELb0ELb0EEENS1_21CollectiveEpilogueFwdINS6_IJSA_SC_SB_EEES9_NS_10bfloat16_tESG_Li384ELb1ELb0ELb0ELb1EEENS1_36VarlenDynamicPersistentTileSchedulerILi192ELi160ELi384ELi128ELb0ELb0ELb1ELb1ELb0ELb1EEEEEEEEEvNT_6ParamsE --------------------------
	.section	.text._ZN7cutlass13device_kernelIN5flash11enable_sm90INS1_16FlashAttnFwdSm90INS1_25CollectiveMainloopFwdSm90ILi2EN4cute5tupleIJNS5_1CILi1EEES8_S8_EEENS6_IJNS7_ILi192EEENS7_ILi160EEENS7_ILi64EEEEEELi64ENS_12float_e4m3_tEfNS_4arch4Sm90ELb0ELb1ELb1ELb1ELb0ELb1ELb0ELb1ELb1ELb0ELb0ELb0EEENS1_21CollectiveEpilogueFwdINS6_IJSA_SC_SB_EEES9_NS_10bfloat16_tESG_Li384ELb1ELb0ELb0ELb1EEENS1_36VarlenDynamicPersistentTileSchedulerILi192ELi160ELi384ELi128ELb0ELb0ELb1ELb1ELb0ELb1EEEEEEEEEvNT_6ParamsE,"ax",@progbits
	.align	128
.text._ZN7cutlass13device_kernelIN5flash11enable_sm90INS1_16FlashAttnFwdSm90INS1_25CollectiveMainloopFwdSm90ILi2EN4cute5tupleIJNS5_1CILi1EEES8_S8_EEENS6_IJNS7_ILi192EEENS7_ILi160EEENS7_ILi64EEEEEELi64ENS_12float_e4m3_tEfNS_4arch4Sm90ELb0ELb1ELb1ELb1ELb0ELb1ELb0ELb1ELb1ELb0ELb0ELb0EEENS1_21CollectiveEpilogueFwdINS6_IJSA_SC_SB_EEES9_NS_10bfloat16_tESG_Li384ELb1ELb0ELb0ELb1EEENS1_36VarlenDynamicPersistentTileSchedulerILi192ELi160ELi384ELi128ELb0ELb0ELb1ELb1ELb0ELb1EEEEEEEEEvNT_6ParamsE:
        .type           _ZN7cutlass13device_kernelIN5flash11enable_sm90INS1_16FlashAttnFwdSm90INS1_25CollectiveMainloopFwdSm90ILi2EN4cute5tupleIJNS5_1CILi1EEES8_S8_EEENS6_IJNS7_ILi192EEENS7_ILi160EEENS7_ILi64EEEEEELi64ENS_12float_e4m3_tEfNS_4arch4Sm90ELb0ELb1ELb1ELb1ELb0ELb1ELb0ELb1ELb1ELb0ELb0ELb0EEENS1_21CollectiveEpilogueFwdINS6_IJSA_SC_SB_EEES9_NS_10bfloat16_tESG_Li384ELb1ELb0ELb0ELb1EEENS1_36VarlenDynamicPersistentTileSchedulerILi192ELi160ELi384ELi128ELb0ELb0ELb1ELb1ELb0ELb1EEEEEEEEEvNT_6ParamsE,@function
        .size           _ZN7cutlass13device_kernelIN5flash11enable_sm90INS1_16FlashAttnFwdSm90INS1_25CollectiveMainloopFwdSm90ILi2EN4cute5tupleIJNS5_1CILi1EEES8_S8_EEENS6_IJNS7_ILi192EEENS7_ILi160EEENS7_ILi64EEEEEELi64ENS_12float_e4m3_tEfNS_4arch4Sm90ELb0ELb1ELb1ELb1ELb0ELb1ELb0ELb1ELb1ELb0ELb0ELb0EEENS1_21CollectiveEpilogueFwdINS6_IJSA_SC_SB_EEES9_NS_10bfloat16_tESG_Li384ELb1ELb0ELb0ELb1EEENS1_36VarlenDynamicPersistentTileSchedulerILi192ELi160ELi384ELi128ELb0ELb0ELb1ELb1ELb0ELb1EEEEEEEEEvNT_6ParamsE,(.L_x_2167 - _ZN7cutlass13device_kernelIN5flash11enable_sm90INS1_16FlashAttnFwdSm90INS1_25CollectiveMainloopFwdSm90ILi2EN4cute5tupleIJNS5_1CILi1EEES8_S8_EEENS6_IJNS7_ILi192EEENS7_ILi160EEENS7_ILi64EEEEEELi64ENS_12float_e4m3_tEfNS_4arch4Sm90ELb0ELb1ELb1ELb1ELb0ELb1ELb0ELb1ELb1ELb0ELb0ELb0EEENS1_21CollectiveEpilogueFwdINS6_IJSA_SC_SB_EEES9_NS_10bfloat16_tESG_Li384ELb1ELb0ELb0ELb1EEENS1_36VarlenDynamicPersistentTileSchedulerILi192ELi160ELi384ELi128ELb0ELb0ELb1ELb1ELb0ELb1EEEEEEEEEvNT_6ParamsE)
        .other          _ZN7cutlass13device_kernelIN5flash11enable_sm90INS1_16FlashAttnFwdSm90INS1_25CollectiveMainloopFwdSm90ILi2EN4cute5tupleIJNS5_1CILi1EEES8_S8_EEENS6_IJNS7_ILi192EEENS7_ILi160EEENS7_ILi64EEEEEELi64ENS_12float_e4m3_tEfNS_4arch4Sm90ELb0ELb1ELb1ELb1ELb0ELb1ELb0ELb1ELb1ELb0ELb0ELb0EEENS1_21CollectiveEpilogueFwdINS6_IJSA_SC_SB_EEES9_NS_10bfloat16_tESG_Li384ELb1ELb0ELb0ELb1EEENS1_36VarlenDynamicPersistentTileSchedulerILi192ELi160ELi384ELi128ELb0ELb0ELb1ELb1ELb0ELb1EEEEEEEEEvNT_6ParamsE,@"STO_CUDA_ENTRY STV_DEFAULT"
_ZN7cutlass13device_kernelIN5flash11enable_sm90INS1_16FlashAttnFwdSm90INS1_25CollectiveMainloopFwdSm90ILi2EN4cute5tupleIJNS5_1CILi1EEES8_S8_EEENS6_IJNS7_ILi192EEENS7_ILi160EEENS7_ILi64EEEEEELi64ENS_12float_e4m3_tEfNS_4arch4Sm90ELb0ELb1ELb1ELb1ELb0ELb1ELb0ELb1ELb1ELb0ELb0ELb0EEENS1_21CollectiveEpilogueFwdINS6_IJSA_SC_SB_EEES9_NS_10bfloat16_tESG_Li384ELb1ELb0ELb0ELb1EEENS1_36VarlenDynamicPersistentTileSchedulerILi192ELi160ELi384ELi128ELb0ELb0ELb1ELb1ELb0ELb1EEEEEEEEEvNT_6ParamsE:
[----:B------:R-:W0:Y:S02]  /*0000*/  LDC R1, c[0x0][0x28] ;  /* 0x00000a00ff017b82 */ /* 0x000e240000000800 */
[----:B0-----:R-:W-:Y:S01]  /*0010*/  VIADD R1, R1, 0xffffff80 ;  /* 0xffffff8001017836 */ /* 0x001fe20000000000 */
[----:B------:R-:W0:Y:S01]  /*0020*/  S2R R3, SR_TID.X ;  /* 0x0000000000037919 */ /* 0x000e220000002100 */
[----:B------:R-:W-:Y:S01]  /*0030*/  ELECT P0, URZ, PT ;  /* 0x00000000003f782f */ /* 0x000fe20003800000 */
[----:B------:R-:W-:Y:S01]  /*0040*/  BSSY B0, `(.L_x_1049) ;  /* 0x0000016000007945 */ /* 0x000fe20003800000 */
[----:B0-----:R-:W-:-:S05]  /*0050*/  SHF.R.U32.HI R0, RZ, 0x5, R3 ;  /* 0x00000005ff007819 */ /* 0x001fca0000011603 */
        /* <DEDUP_REMOVED lines=20> */
.L_x_1050:
[----:B------:R-:W-:Y:S05]  /*01a0*/  BSYNC B0 ;  /* 0x0000000000007941 */ /* 0x000fea0003800000 */
.L_x_1049:
[----:B------:R-:W-:Y:S01]  /*01b0*/  VOTEU.ANY UP0, P0 ;  /* 0x00000000003f7886 */ /* 0x000fe20000000100 */
[----:B------:R-:W0:Y:S01]  /*01c0*/  SHFL.IDX PT, R2, R0, RZ, 0x1f ;  /* 0x00001fff00027589 */ /* 0x000e2200000e0000 */
[----:B------:R-:W-:Y:S01]  /*01d0*/  UMOV UR4, 0x1 ;  /* 0x0000000100047882 */ /* 0x000fe20000000000 */
[----:B------:R-:W-:Y:S01]  /*01e0*/  UMOV UR7, 0x180 ;  /* 0x0000018000077882 */ /* 0x000fe20000000000 */
[----:B------:R-:W-:Y:S01]  /*01f0*/  VOTEU.ANY UP1, P0 ;  /* 0x00000000003f7886 */ /* 0x000fe20000020100 */
[----:B------:R-:W1:Y:S01]  /*0200*/  @UP0 S2UR UR8, SR_CgaCtaId ;  /* 0x00000000000809c3 */ /* 0x000e620000008800 */
[----:B------:R-:W-:Y:S01]  /*0210*/  @UP0 UMOV UR6, 0x400 ;  /* 0x0000040000060882 */ /* 0x000fe20000000000 */
[----:B------:R-:W-:-:S04]  /*0220*/  @UP0 UIADD3 UR4, -UR4, 0x100000, URZ ;  /* 0x0010000004040890 */ /* 0x000fc8000fffe13f */
[----:B------:R-:W-:Y:S02]  /*0230*/  @UP0 USHF.L.U32 UR5, UR4, 0xb, URZ ;  /* 0x0000000b04050899 */ /* 0x000fe4000800063f */
[----:B------:R-:W-:Y:S01]  /*0240*/  @UP0 USHF.L.U32 UR4, UR4, 0x1, URZ ;  /* 0x0000000104040899 */ /* 0x000fe2000800063f */
[----:B0-----:R-:W-:Y:S02]  /*0250*/  ISETP.NE.AND P1, PT, R2, RZ, PT ;  /* 0x000000ff0200720c */ /* 0x001fe40003f25270 */
[----:B------:R-:W-:Y:S01]  /*0260*/  SHF.R.U32.HI R2, RZ, 0x7, R3 ;  /* 0x00000007ff027819 */ /* 0x000fe20000011603 */
[----:B-1----:R-:W-:Y:S02]  /*0270*/  @UP0 ULEA UR8, UR8, UR6, 0x18 ;  /* 0x0000000608080291 */ /* 0x002fe4000f8ec03f */
[----:B------:R-:W-:-:S04]  /*0280*/  @UP0 UIADD3 UR6, -UR7, 0x100000, URZ ;  /* 0x0010000007060890 */ /* 0x000fc8000fffe13f */
[----:B------:R-:W-:Y:S02]  /*0290*/  @UP0 USHF.L.U32 UR7, UR6, 0xb, URZ ;  /* 0x0000000b06070899 */ /* 0x000fe4000800063f */
[----:B------:R-:W-:Y:S01]  /*02a0*/  @UP0 USHF.L.U32 UR6, UR6, 0x1, URZ ;  /* 0x0000000106060899 */ /* 0x000fe2000800063f */
[----:B------:R-:W-:Y:S01]  /*02b0*/  VOTEU.ANY UP0, P0 ;  /* 0x00000000003f7886 */ /* 0x000fe20000000100 */
[----:B------:R-:W0:Y:S04]  /*02c0*/  SHFL.IDX PT, R2, R2, RZ, 0x1f ;  /* 0x00001fff02027589 */ /* 0x000e2800000e0000 */
[----:B------:R-:W1:Y:S02]  /*02d0*/  FENCE.VIEW.ASYNC.S ;  /* 0x00000000000073c6 */ /* 0x000e640000000000 */
[----:B-1----:R1:W2:Y:S04]  /*02e0*/  @UP0 SYNCS.EXCH.64 URZ, [UR8+0x13200], UR4 ;  /* 0x01320004083f05b2 */ /* 0x0022a80008000100 */
[----:B------:R1:W3:Y:S01]  /*02f0*/  @UP1 SYNCS.EXCH.64 URZ, [UR8+0x13220], UR6 ;  /* 0x01322006083f15b2 */ /* 0x0002e20008000100 */
[----:B------:R-:W-:Y:S05]  /*0300*/  @P1 BRA `(.L_x_1051) ;  /* 0x0000000000481947 */ /* 0x000fea0003800000 */
        /* <DEDUP_REMOVED lines=14> */
[----:B------:R4:W0:Y:S01]  /*03f0*/  SYNCS.EXCH.64 URZ, [UR8+0x13240], UR4 ;  /* 0x01324004083f75b2 */ /* 0x0008220008000100 */
[----:B------:R4:W0:Y:S01]  /*0400*/  SYNCS.EXCH.64 URZ, [UR8+0x13238], UR6 ;  /* 0x01323806083f75b2 */ /* 0x0008220008000100 */
[----:B------:R4:W0:Y:S02]  /*0410*/  SYNCS.EXCH.64 URZ, [UR8+0x13248], UR4 ;  /* 0x01324804083f75b2 */ /* 0x0008240008000100 */
[----:B----4-:R-:W-:Y:S01]  /*0420*/  NOP ;  /* 0x0000000000007918 */ /* 0x010fe20000000000 */
.L_x_1051:
        /* <DEDUP_REMOVED lines=22> */
.L_x_1052:
        /* <DEDUP_REMOVED lines=14> */
[----:B------:R4:W0:Y:S01]  /*0670*/  SYNCS.EXCH.64 URZ, [UR6+0x13280], UR4 ;  /* 0x01328004063f75b2 */ /* 0x0008220008000100 */
[----:B------:R4:W0:Y:S01]  /*0680*/  SYNCS.EXCH.64 URZ, [UR6+0x13278], UR4 ;  /* 0x01327804063f75b2 */ /* 0x0008220008000100 */
[----:B------:R4:W0:Y:S02]  /*0690*/  SYNCS.EXCH.64 URZ, [UR6+0x13288], UR4 ;  /* 0x01328804063f75b2 */ /* 0x0008240008000100 */
[----:B----4-:R-:W-:Y:S01]  /*06a0*/  NOP ;  /* 0x0000000000007918 */ /* 0x010fe20000000000 */
.L_x_1053:
        /* <DEDUP_REMOVED lines=22> */
.L_x_1054:
        /* <DEDUP_REMOVED lines=22> */
.L_x_1055:
[----:B0-----:R-:W-:Y:S01]  /*0970*/  ISETP.NE.AND P0, PT, R2, RZ, PT ;  /* 0x000000ff0200720c */ /* 0x001fe20003f05270 */
[----:B------:R-:W-:Y:S01]  /*0980*/  IMAD.MOV.U32 R2, RZ, RZ, 0x1 ;  /* 0x00000001ff027424 */ /* 0x000fe200078e00ff */
[----:B------:R-:W-:Y:S01]  /*0990*/  NOP ;  /* 0x0000000000007918 */ /* 0x000fe20000000000 */
[----:B------:R-:W-:Y:S01]  /*09a0*/  ULDC.64 UR44, c[0x0][0x208] ;  /* 0x00008200002c7ab9 */ /* 0x000fe20000000a00 */
[----:B------:R-:W-:Y:S02]  /*09b0*/  BSSY B8, `(.L_x_1056) ;  /* 0x0002179000087945 */ /* 0x000fe40003800000 */
[----:B------:R-:W-:-:S05]  /*09c0*/  SEL R2, R2, 0x2, !P0 ;  /* 0x0000000202027807 */ /* 0x000fca0004000000 */
[----:B------:R0:W-:Y:S01]  /*09d0*/  STL [R1+0x14], R2 ;  /* 0x0000140201007387 */ /* 0x0001e20000100800 */
[----:B-123--:R-:W-:Y:S06]  /*09e0*/  BAR.SYNC.DEFER_BLOCKING 0x0 ;  /* 0x0000000000007b1d */ /* 0x00efec0000010000 */
[----:B------:R-:W-:Y:S05]  /*09f0*/  @!P0 BRA `(.L_x_1057) ;  /* 0x000001bc00108947 */ /* 0x000fea0003800000 */
.L_x_1058:
[----:B------:R-:W-:-:S08]  /*0a00*/  NOP ;  /* 0x0000000000007918 */ /* 0x000fd00000000000 */
[----:B------:R-:W1:Y:S02]  /*0a10*/  USETMAXREG.TRY_ALLOC.CTAPOOL UP0, 0xa0 ;  /* 0x000000a0000079c8 */ /* 0x000e640008000600 */
[----:B-1----:R-:W-:-:S13]  /*0a20*/  PLOP3.LUT P0, PT, PT, PT, UP0, 0x80, 0x0 ;  /* 0x000000000000781c */ /* 0x002fda0003f0f008 */
[----:B------:R-:W-:Y:S05]  /*0a30*/  @!P0 BRA `(.L_x_1058) ;  /* 0xfffffffc00f08947 */ /* 0x000fea000383ffff */
[----:B------:R-:W1:Y:S08]  /*0a40*/  S2UR UR4, SR_CgaCtaId ;  /* 0x00000000000479c3 */ /* 0x000e700000008800 */
[----:B------:R-:W-:Y:S06]  /*0a50*/  BAR.ARV 0x8, 0x1a0 ;  /* 0x0206800000007b1d */ /* 0x000fec0000002000 */
[----:B------:R-:W-:-:S02]  /*0a60*/  MOV R18, 0x400 ;  /* 0x0000040000127802 */ /* 0x000fc40000000f00 */
[----:B------:R-:W-:Y:S01]  /*0a70*/  BAR.SYNC.DEFER_BLOCKING 0x5, 0x200 ;  /* 0x0148000000007b1d */ /* 0x000fe20000010000 */
[----:B-1----:R-:W-:-:S05]  /*0a80*/  IMAD.U32 R0, RZ, RZ, UR4 ;  /* 0x00000004ff007e24 */ /* 0x002fca000f8e00ff */
[----:B------:R-:W-:Y:S01]  /*0a90*/  ULDC UR4, c[0x0][0xc14] ;  /* 0x0003050000047ab9 */ /* 0x000fe20000000800 */
[----:B------:R-:W-:Y:S01]  /*0aa0*/  LEA R18, R0, R18, 0x18 ;  /* 0x0000001200127211 */ /* 0x000fe200078ec0ff */
[----:B------:R-:W-:Y:S04]  /*0ab0*/  STL [R1+0x30], R0 ;  /* 0x0000300001007387 */ /* 0x000fe80000100800 */
[----:B------:R-:W1:Y:S01]  /*0ac0*/  LDS.128 R12, [R18+0x132d0] ;  /* 0x0132d000120c7984 */ /* 0x000e620000000c00 */
[----:B------:R-:W-:Y:S06]  /*0ad0*/  BAR.ARV 0x4, 0x200 ;  /* 0x0108000000007b1d */ /* 0x000fec0000002000 */
[----:B-1----:R-:W-:-:S13]  /*0ae0*/  ISETP.GE.AND P0, PT, R15, UR4, PT ;  /* 0x000000040f007c0c */ /* 0x002fda000bf06270 */
[----:B------:R-:W-:Y:S05]  /*0af0*/  @P0 BRA `(.L_x_1059) ;  /* 0x0000021400900947 */ /* 0x000fea0003800000 */
[----:B------:R-:W2:Y:S01]  /*0b00*/  LDL.LU R12, [R1+0x14] ;  /* 0x00001400010c7983 */ /* 0x000ea20000300800 */
[----:B------:R-:W1:Y:S02]  /*0b10*/  S2R R0, SR_TID.X ;  /* 0x0000000000007919 */ /* 0x000e640000002100 */
[----:B-1----:R-:W-:-:S05]  /*0b20*/  VIADD R0, R0, 0xffffff80 ;  /* 0xffffff8000007836 */ /* 0x002fca0000000000 */
[----:B------:R-:W-:-:S04]  /*0b30*/  SHF.R.S32.HI R3, RZ, 0x1f, R0 ;  /* 0x0000001fff037819 */ /* 0x000fc80000011400 */
[CC--:B0-----:R-:W-:Y:S02]  /*0b40*/  LEA.HI R2, R3.reuse, R0.reuse, RZ, 0x7 ;  /* 0x0000000003027211 */ /* 0x0c1fe400078f38ff */
[-C--:B------:R-:W-:Y:S02]  /*0b50*/  LEA.HI R4, R0, R0.reuse, RZ, 0x1 ;  /* 0x0000000000047211 */ /* 0x080fe400078f08ff */
[----:B------:R-:W-:Y:S02]  /*0b60*/  LOP3.LUT R9, R2, 0xffffff80, RZ, 0xc0, !PT ;  /* 0xffffff8002097812 */ /* 0x000fe400078ec0ff */
[----:B------:R-:W-:Y:S02]  /*0b70*/  SHF.R.S32.HI R16, RZ, 0x1, R4 ;  /* 0x00000001ff107819 */ /* 0x000fe40000011404 */
[CC--:B------:R-:W-:Y:S01]  /*0b80*/  LEA.HI R5, R3.reuse, R0.reuse, RZ, 0x2 ;  /* 0x0000000003057211 */ /* 0x0c0fe200078f10ff */
[----:B------:R-:W-:Y:S01]  /*0b90*/  IMAD.IADD R9, R0, 0x1, -R9 ;  /* 0x0000000100097824 */ /* 0x000fe200078e0a09 */
[----:B------:R-:W-:-:S02]  /*0ba0*/  LEA.HI R7, R3, R0, RZ, 0x4 ;  /* 0x0000000003077211 */ /* 0x000fc400078f20ff */
[----:B------:R-:W-:Y:S02]  /*0bb0*/  SHF.R.S32.HI R2, RZ, 0x7, R2 ;  /* 0x00000007ff027819 */ /* 0x000fe40000011402 */
[C---:B------:R-:W-:Y:S02]  /*0bc0*/  LOP3.LUT R3, R4.reuse, 0xfffffffe, RZ, 0xc0, !PT ;  /* 0xfffffffe04037812 */ /* 0x040fe400078ec0ff */
[----:B------:R-:W-:Y:S02]  /*0bd0*/  LEA.HI R6, R4, R16, RZ, 0x1 ;  /* 0x0000001004067211 */ /* 0x000fe400078f08ff */
[--C-:B------:R-:W-:Y:S02]  /*0be0*/  SHF.R.S32.HI R4, RZ, 0x2, R5.reuse ;  /* 0x00000002ff047819 */ /* 0x100fe40000011405 */
[----:B------:R-:W-:Y:S02]  /*0bf0*/  SHF.R.S32.HI R5, RZ, 0x1f, R5 ;  /* 0x0000001fff057819 */ /* 0x000fe40000011405 */
[----:B------:R-:W-:Y:S01]  /*0c00*/  SHF.R.S32.HI R10, RZ, 0x1f, R9 ;  /* 0x0000001fff0a7819 */ /* 0x000fe20000011409 */
[----:B------:R-:W-:Y:S01]  /*0c10*/  IMAD.HI R8, R2, 0x55555556, RZ ;  /* 0x5555555602087827 */ /* 0x000fe200078e02ff */
[----:B------:R-:W-:-:S03]  /*0c20*/  LEA.HI R5, R5, R4, RZ, 0x2 ;  /* 0x0000000405057211 */ /* 0x000fc600078f10ff */
[----:B------:R-:W-:Y:S01]  /*0c30*/  IMAD.IADD R3, R0, 0x1, -R3 ;  /* 0x0000000100037824 */ /* 0x000fe200078e0a03 */
[----:B------:R-:W-:Y:S02]  /*0c40*/  LEA.HI R0, R10, R9, RZ, 0x2 ;  /* 0x000000090a007211 */ /* 0x000fe400078f10ff */
[----:B------:R-:W-:Y:S02]  /*0c50*/  LEA.HI R11, R8, R8, RZ, 0x1 ;  /* 0x00000008080b7211 */ /* 0x000fe400078f08ff */
[----:B------:R-:W-:Y:S02]  /*0c60*/  LOP3.LUT R5, R5, 0xfffffffc, RZ, 0xc0, !PT ;  /* 0xfffffffc05057812 */ /* 0x000fe400078ec0ff */
[--C-:B------:R-:W-:Y:S02]  /*0c70*/  SHF.R.S32.HI R8, RZ, 0x2, R0.reuse ;  /* 0x00000002ff087819 */ /* 0x100fe40000011400 */
[----:B------:R-:W-:Y:S01]  /*0c80*/  SHF.R.S32.HI R17, RZ, 0x1f, R0 ;  /* 0x0000001fff117819 */ /* 0x000fe20000011400 */
[----:B------:R-:W-:-:S03]  /*0c90*/  IMAD.IADD R5, R4, 0x1, -R5 ;  /* 0x0000000104057824 */ /* 0x000fc600078e0a05 */
[----:B------:R-:W-:Y:S01]  /*0ca0*/  LEA.HI R17, R17, R8, RZ, 0x3 ;  /* 0x0000000811117211 */ /* 0x000fe200078f18ff */
[----:B------:R-:W-:Y:S01]  /*0cb0*/  IMAD R11, R11, -0x3, R2 ;  /* 0xfffffffd0b0b7824 */ /* 0x000fe200078e0202 */
[----:B------:R-:W-:Y:S01]  /*0cc0*/  LOP3.LUT R6, R6, 0x3fffffe, RZ, 0xc0, !PT ;  /* 0x03fffffe06067812 */ /* 0x000fe200078ec0ff */
[----:B------:R-:W-:Y:S01]  /*0cd0*/  IMAD.SHL.U32 R5, R5, 0x80, RZ ;  /* 0x0000008005057824 */ /* 0x000fe200078e00ff */
[----:B------:R-:W-:Y:S02]  /*0ce0*/  LOP3.LUT R17, R17, 0xfffffff8, RZ, 0xc0, !PT ;  /* 0xfffffff811117812 */ /* 0x000fe400078ec0ff */
[----:B------:R-:W-:Y:S02]  /*0cf0*/  LEA.HI R10, R10, R9, RZ, 0x5 ;  /* 0x000000090a0a7211 */ /* 0x000fe400078f28ff */
[----:B------:R-:W-:Y:S01]  /*0d00*/  LOP3.LUT R2, R0, 0x7ffffffc, RZ, 0xc0, !PT ;  /* 0x7ffffffc00027812 */ /* 0x000fe200078ec0ff */
[----:B------:R-:W-:Y:S01]  /*0d10*/  IMAD.IADD R6, R16, 0x1, -R6 ;  /* 0x0000000110067824 */ /* 0x000fe200078e0a06 */
[----:B------:R-:W-:Y:S01]  /*0d20*/  SHF.R.S32.HI R10, RZ, 0x5, R10 ;  /* 0x00000005ff0a7819 */ /* 0x000fe2000001140a */
[----:B------:R-:W-:Y:S01]  /*0d30*/  IMAD.IADD R17, R8, 0x1, -R17 ;  /* 0x0000000108117824 */ /* 0x000fe200078e0a11 */
[----:B------:R-:W-:Y:S01]  /*0d40*/  LOP3.LUT R16, R5, 0x180, RZ, 0xc0, !PT ;  /* 0x0000018005107812 */ /* 0x000fe200078ec0ff */
[----:B------:R-:W-:-:S02]  /*0d50*/  IMAD.IADD R2, R9, 0x1, -R2 ;  /* 0x0000000109027824 */ /* 0x000fc400078e0a02 */
[----:B------:R-:W-:Y:S02]  /*0d60*/  IMAD R10, R10, 0x10, R17 ;  /* 0x000000100a0a7824 */ /* 0x000fe400078e0211 */
[----:B------:R-:W-:Y:S01]  /*0d70*/  STL [R1+0x4c], R16 ;  /* 0x00004c1001007387 */ /* 0x000fe20000100800 */
[----:B------:R-:W-:-:S03]  /*0d80*/  IMAD.SHL.U32 R22, R3, 0x10, RZ ;  /* 0x0000001003167824 */ /* 0x000fc600078e00ff */
[----:B------:R0:W-:Y:S01]  /*0d90*/  STL [R1+0x28], R2 ;  /* 0x0000280201007387 */ /* 0x0001e20000100800 */
[----:B------:R-:W-:-:S03]  /*0da0*/  SHF.R.S32.HI R7, RZ, 0x4, R7 ;  /* 0x00000004ff077819 */ /* 0x000fc60000011407 */
[----:B------:R-:W-:Y:S01]  /*0db0*/  STL [R1+0x54], R13 ;  /* 0x0000540d01007387 */ /* 0x000fe20000100800 */
[----:B0-----:R-:W-:Y:S01]  /*0dc0*/  IMAD R2, R11, 0x40, R10 ;  /* 0x000000400b027824 */ /* 0x001fe200078e020a */
[C---:B------:R-:W-:Y:S01]  /*0dd0*/  LOP3.LUT R0, R16.reuse, 0x10, R22, 0xf8, !PT ;  /* 0x0000001010007812 */ /* 0x040fe200078ef816 */
[----:B------:R-:W-:Y:S01]  /*0de0*/  IMAD R6, R7, 0x8, R6 ;  /* 0x0000000807067824 */ /* 0x000fe200078e0206 */
[----:B------:R-:W-:Y:S02]  /*0df0*/  SHF.R.U32.HI R3, RZ, 0x3, R16 ;  /* 0x00000003ff037819 */ /* 0x000fe40000011610 */
[----:B------:R2:W-:Y:S01]  /*0e00*/  STL [R1+0x78], R2 ;  /* 0x0000780201007387 */ /* 0x0005e20000100800 */
[----:B------:R-:W-:-:S03]  /*0e10*/  LOP3.LUT R4, R16, 0x30, R22, 0xf8, !PT ;  /* 0x0000003010047812 */ /* 0x000fc600078ef816 */
[----:B------:R-:W-:Y:S01]  /*0e20*/  STL [R1+0x58], R14 ;  /* 0x0000580e01007387 */ /* 0x000fe20000100800 */
[----:B------:R-:W-:-:S03]  /*0e30*/  LOP3.LUT R0, R0, R3, RZ, 0x3c, !PT ;  /* 0x0000000300007212 */ /* 0x000fc600078e3cff */
[----:B------:R-:W-:Y:S01]  /*0e40*/  STL [R1+0x5c], R15 ;  /* 0x00005c0f01007387 */ /* 0x000fe20000100800 */
[----:B------:R-:W-:-:S03]  /*0e50*/  LOP3.LUT R3, R4, R3, RZ, 0x3c, !PT ;  /* 0x0000000304037212 */ /* 0x000fc600078e3cff */
[----:B------:R-:W-:Y:S01]  /*0e60*/  STL [R1+0x6c], RZ ;  /* 0x00006cff01007387 */ /* 0x000fe20000100800 */
[----:B------:R-:W-:Y:S01]  /*0e70*/  CS2R R156, SRZ ;  /* 0x00000000009c7805 */ /* 0x000fe2000001ff00 */
[----:B------:R-:W-:Y:S01]  /*0e80*/  IMAD.MOV.U32 R19, RZ, RZ, RZ ;  /* 0x000000ffff137224 */ /* 0x000fe200078e00ff */
[----:B--2---:R-:W-:-:S05]  /*0e90*/  LOP3.LUT R2, R12, 0x1, RZ, 0xfc, !PT ;  /* 0x000000010c027812 */ /* 0x004fca00078efcff */
[----:B------:R0:W-:Y:S02]  /*0ea0*/  STL [R1+0x10], R2 ;  /* 0x0000100201007387 */ /* 0x0001e40000100800 */
[----:B0-----:R-:W-:-:S04]  /*0eb0*/  IMAD.SHL.U32 R2, R6, 0x40, RZ ;  /* 0x0000004006027824 */ /* 0x001fc800078e00ff */
[----:B------:R-:W-:Y:S01]  /*0ec0*/  IMAD.IADD R4, R2, 0x1, R0 ;  /* 0x0000000102047824 */ /* 0x000fe200078e0200 */
[----:B------:R-:W-:Y:S01]  /*0ed0*/  IADD3 R0, R18, R2, R3 ;  /* 0x0000000212007210 */ /* 0x000fe20007ffe003 */
[----:B------:R0:W-:Y:S04]  /*0ee0*/  STL [R1+0x24], RZ ;  /* 0x000024ff01007387 */ /* 0x0001e80000100800 */
[----:B------:R0:W-:Y:S04]  /*0ef0*/  STL [R1+0x60], R2 ;  /* 0x0000600201007387 */ /* 0x0001e80000100800 */
[----:B------:R0:W-:Y:S04]  /*0f00*/  STL [R1+0x74], R0 ;  /* 0x0000740001007387 */ /* 0x0001e80000100800 */
[----:B------:R0:W-:Y:S02]  /*0f10*/  STL [R1+0x40], R4 ;  /* 0x0000400401007387 */ /* 0x0001e40000100800 */
.L_x_1249:
[----:B--23-5:R-:W2:Y:S01]  /*0f20*/  LDL R27, [R1+0x5c] ;  /* 0x00005c00011b7983 */ /* 0x02cea20000100800 */
[----:B------:R-:W-:Y:S01]  /*0f30*/  ULDC.64 UR4, c[0x0][0xa28] ;  /* 0x00028a0000047ab9 */ /* 0x000fe20000000a00 */
[----:B01----:R-:W2:Y:S01]  /*0f40*/  LDC.64 R4, c[0x0][0xa08] ;  /* 0x00028200ff047b82 */ /* 0x003ea20000000a00 */
[----:B------:R-:W-:Y:S01]  /*0f50*/  ISETP.NE.U32.AND P0, PT, RZ, UR4, PT ;  /* 0x00000004ff007c0c */ /* 0x000fe2000bf05070 */
[----:B------:R-:W3:Y:S04]  /*0f60*/  LDL R12, [R1+0x54] ;  /* 0x00005400010c7983 */ /* 0x000ee80000100800 */
[----:B------:R-:W4:Y:S01]  /*0f70*/  LDL R26, [R1+0x58] ;  /* 0x00005800011a7983 */ /* 0x000f220000100800 */
[----:B------:R-:W-:Y:S01]  /*0f80*/  ISETP.NE.AND.EX P0, PT, RZ, UR5, PT, P0 ;  /* 0x00000005ff007c0c */ /* 0x000fe2000bf05300 */
[----:B------:R-:W-:Y:S01]  /*0f90*/  ULDC.64 UR4, c[0x0][0xa18] ;  /* 0x0002860000047ab9 */ /* 0x000fe20000000a00 */
[----:B------:R-:W-:Y:S01]  /*0fa0*/  IMAD.MOV.U32 R0, RZ, RZ, RZ ;  /* 0x000000ffff007224 */ /* 0x000fe200078e00ff */
[----:B------:R-:W-:Y:S01]  /*0fb0*/  ISETP.NE.U32.AND P1, PT, RZ, UR4, PT ;  /* 0x00000004ff007c0c */ /* 0x000fe2000bf25070 */
[----:B------:R-:W-:Y:S01]  /*0fc0*/  IMAD.MOV.U32 R24, RZ, RZ, RZ ;  /* 0x000000ffff187224 */ /* 0x000fe200078e00ff */
[----:B------:R-:W-:-:S02]  /*0fd0*/  ULDC.64 UR6, c[0x0][0xa20] ;  /* 0x0002880000067ab9 */ /* 0x000fc40000000a00 */
[----:B------:R-:W-:Y:S01]  /*0fe0*/  ISETP.NE.AND.EX P1, PT, RZ, UR5, PT, P1 ;  /* 0x00000005ff007c0c */ /* 0x000fe2000bf25310 */
[----:B------:R-:W-:-:S05]  /*0ff0*/  ULDC.64 UR4, c[0x0][0xa08] ;  /* 0x0002820000047ab9 */ /* 0x000fca0000000a00 */
[----:B------:R-:W0:Y:S08]  /*1000*/  @P0 LDC.64 R2, c[0x0][0xa28] ;  /* 0x00028a00ff020b82 */ /* 0x000e300000000a00 */
[----:B------:R-:W1:Y:S01]  /*1010*/  @P1 LDC.64 R6, c[0x0][0xa18] ;  /* 0x00028600ff061b82 */ /* 0x000e620000000a00 */
[----:B------:R-:W-:Y:S01]  /*1020*/  ISETP.NE.U32.AND P3, PT, RZ, UR4, PT ;  /* 0x00000004ff007c0c */ /* 0x000fe2000bf65070 */
[----:B------:R-:W-:-:S02]  /*1030*/  ULDC UR4, c[0x0][0x288] ;  /* 0x0000a20000047ab9 */ /* 0x000fc40000000800 */
[----:B------:R-:W-:Y:S01]  /*1040*/  IMAD.U32 R10, RZ, RZ, UR4 ;  /* 0x00000004ff0a7e24 */ /* 0x000fe2000f8e00ff */
[----:B------:R-:W-:Y:S01]  /*1050*/  ISETP.NE.AND.EX P3, PT, RZ, UR5, PT, P3 ;  /* 0x00000005ff007c0c */ /* 0x000fe2000bf65330 */
[----:B------:R-:W-:Y:S01]  /*1060*/  ULDC.64 UR4, c[0x0][0x3f8] ;  /* 0x0000fe0000047ab9 */ /* 0x000fe20000000a00 */
[----:B--2---:R-:W-:-:S04]  /*1070*/  IMAD.WIDE R8, R27, 0x4, R4 ;  /* 0x000000041b087825 */ /* 0x004fc800078e0204 */
[----:B-1----:R-:W-:-:S07]  /*1080*/  @P1 IMAD.WIDE R4, R27, 0x4, R6 ;  /* 0x000000041b041825 */ /* 0x002fce00078e0206 */
[----:B------:R1:W5:Y:S04]  /*1090*/  @P3 LDG.E R24, desc[UR44][R8.64] ;  /* 0x0000002c08183981 */ /* 0x000368000c1e1900 */
[----:B------:R-:W2:Y:S01]  /*10a0*/  @P1 LDG.E R10, desc[UR44][R4.64] ;  /* 0x0000002c040a1981 */ /* 0x000ea2000c1e1900 */
[----:B0-----:R-:W-:-:S05]  /*10b0*/  @P0 IMAD.WIDE R2, R27, 0x4, R2 ;  /* 0x000000041b020825 */ /* 0x001fca00078e0202 */
[----:B------:R1:W5:Y:S01]  /*10c0*/  @P0 LDG.E R0, desc[UR44][R2.64] ;  /* 0x0000002c02000981 */ /* 0x000362000c1e1900 */
[----:B------:R-:W-:-:S03]  /*10d0*/  UISETP.NE.U32.AND UP0, UPT, UR4, URZ, UPT ;  /* 0x0000003f0400728c */ /* 0x000fc6000bf05070 */
[----:B------:R-:W-:Y:S01]  /*10e0*/  ULDC UR4, c[0x0][0x404] ;  /* 0x0001010000047ab9 */ /* 0x000fe20000000800 */
[----:B------:R-:W-:Y:S01]  /*10f0*/  UISETP.NE.AND.EX UP0, UPT, UR5, URZ, UPT, UP0 ;  /* 0x0000003f0500728c */ /* 0x000fe2000bf05300 */
[----:B------:R-:W-:Y:S02]  /*1100*/  ISETP.NE.U32.AND P2, PT, RZ, UR6, PT ;  /* 0x00000006ff007c0c */ /* 0x000fe4000bf45070 */
[----:B------:R-:W-:Y:S01]  /*1110*/  ULDC UR5, c[0x0][0x2e0] ;  /* 0x0000b80000057ab9 */ /* 0x000fe20000000800 */
[----:B------:R-:W-:Y:S01]  /*1120*/  USEL UR4, UR4, 0x1, UP0 ;  /* 0x0000000104047887 */ /* 0x000fe20008000000 */
[----:B------:R-:W-:-:S03]  /*1130*/  ISETP.NE.AND.EX P2, PT, RZ, UR7, PT, P2 ;  /* 0x00000007ff007c0c */ /* 0x000fc6000bf45320 */
[----:B------:R-:W-:-:S03]  /*1140*/  UIMAD UR4, UR4, UR5, URZ ;  /* 0x00000005040472a4 */ /* 0x000fc6000f8e023f */
[----:B------:R-:W-:Y:S01]  /*1150*/  ULDC UR5, c[0x0][0x338] ;  /* 0x0000ce0000057ab9 */ /* 0x000fe20000000800 */
[----:B--2---:R1:W-:Y:S04]  /*1160*/  STL [R1+0x38], R10 ;  /* 0x0000380a01007387 */ /* 0x0043e80000100800 */
[----:B---3--:R1:W-:Y:S04]  /*1170*/  STL [R1+0x70], R12 ;  /* 0x0000700c01007387 */ /* 0x0083e80000100800 */
[----:B----4-:R1:W-:Y:S04]  /*1180*/  STL [R1+0x64], R26 ;  /* 0x0000641a01007387 */ /* 0x0103e80000100800 */
[----:B------:R1:W-:Y:S01]  /*1190*/  STL [R1+0x68], R27 ;  /* 0x0000681b01007387 */ /* 0x0003e20000100800 */
[----:B------:R-:W-:Y:S01]  /*11a0*/  IMAD.MOV.U32 R13, RZ, RZ, R10 ;  /* 0x000000ffff0d7224 */ /* 0x000fe200078e000a */
[----:B------:R-:W-:Y:S06]  /*11b0*/  @P1 BRA `(.L_x_1060) ;  /* 0x0000000000281947 */ /* 0x000fec0003800000 */
[----:B------:R-:W-:Y:S02]  /*11c0*/  ULDC.64 UR6, c[0x0][0xa00] ;  /* 0x0002800000067ab9 */ /* 0x000fe40000000a00 */
[----:B------:R-:W-:-:S04]  /*11d0*/  ISETP.NE.U32.AND P0, PT, RZ, UR6, PT ;  /* 0x00000006ff007c0c */ /* 0x000fc8000bf05070 */
[----:B------:R-:W-:-:S13]  /*11e0*/  ISETP.NE.AND.EX P0, PT, RZ, UR7, PT, P0 ;  /* 0x00000007ff007c0c */ /* 0x000fda000bf05300 */
[----:B------:R-:W-:Y:S05]  /*11f0*/  @!P0 BRA `(.L_x_1060) ;  /* 0x0000000000188947 */ /* 0x000fea0003800000 */
[----:B-1----:R-:W0:Y:S02]  /*1200*/  LDC.64 R2, c[0x0][0xa00] ;  /* 0x00028000ff027b82 */ /* 0x002e240000000a00 */
[----:B0-----:R-:W-:-:S05]  /*1210*/  IMAD.WIDE R2, R27, 0x4, R2 ;  /* 0x000000041b027825 */ /* 0x001fca00078e0202 */
[----:B------:R-:W2:Y:S04]  /*1220*/  LDG.E R4, desc[UR44][R2.64] ;  /* 0x0000002c02047981 */ /* 0x000ea8000c1e1900 */
[----:B------:R-:W2:Y:S02]  /*1230*/  LDG.E R5, desc[UR44][R2.64+0x4] ;  /* 0x0000042c02057981 */ /* 0x000ea4000c1e1900 */
[----:B--2---:R-:W-:-:S05]  /*1240*/  IMAD.IADD R13, R5, 0x1, -R4 ;  /* 0x00000001050d7824 */ /* 0x004fca00078e0a04 */
[----:B------:R0:W-:Y:S02]  /*1250*/  STL [R1+0x38], R13 ;  /* 0x0000380d01007387 */ /* 0x0001e40000100800 */
.L_x_1060:
[----:B------:R-:W-:Y:S02]  /*1260*/  IMAD.U32 R50, RZ, RZ, UR5 ;  /* 0x00000005ff327e24 */ /* 0x000fe4000f8e00ff */
[----:B------:R-:W-:Y:S01]  /*1270*/  IMAD.U32 R25, RZ, RZ, UR4 ;  /* 0x00000004ff197e24 */ /* 0x000fe2000f8e00ff */
[----:B------:R-:W-:Y:S06]  /*1280*/  @!P2 BRA `(.L_x_1061) ;  /* 0x000000000010a947 */ /* 0x000fec0003800000 */
[----:B-1----:R-:W1:Y:S02]  /*1290*/  LDC.64 R2, c[0x0][0xa20] ;  /* 0x00028800ff027b82 */ /* 0x002e640000000a00 */
[----:B-1----:R-:W-:-:S05]  /*12a0*/  IMAD.WIDE R2, R27, 0x4, R2 ;  /* 0x000000041b027825 */ /* 0x002fca00078e0202 */
[----:B------:R2:W5:Y:S01]  /*12b0*/  LDG.E R25, desc[UR44][R2.64] ;  /* 0x0000002c02197981 */ /* 0x000562000c1e1900 */
[----:B------:R-:W-:Y:S05]  /*12c0*/  BRA `(.L_x_1062) ;  /* 0x0000000000107947 */ /* 0x000fea0003800000 */
.L_x_1061:
[----:B------:R-:W-:Y:S05]  /*12d0*/  @!P3 BRA `(.L_x_1062) ;  /* 0x00000000000cb947 */ /* 0x000fea0003800000 */
[----:B-1----:R-:W2:Y:S04]  /*12e0*/  LDG.E R2, desc[UR44][R8.64] ;  /* 0x0000002c08027981 */ /* 0x002ea8000c1e1900 */
[----:B------:R-:W2:Y:S02]  /*12f0*/  LDG.E R25, desc[UR44][R8.64+0x4] ;  /* 0x0000042c08197981 */ /* 0x000ea4000c1e1900 */
[----:B--2---:R-:W-:-:S07]  /*1300*/  IMAD.IADD R25, R25, 0x1, -R2 ;  /* 0x0000000119197824 */ /* 0x004fce00078e0a02 */
.L_x_1062:
[----:B------:R-:W-:Y:S01]  /*1310*/  ULDC.64 UR4, c[0x0][0xa10] ;  /* 0x0002840000047ab9 */ /* 0x000fe20000000a00 */
[----:B-1----:R-:W1:Y:S01]  /*1320*/  LDC.64 R8, c[0x0][0x9e0] ;  /* 0x00027800ff087b82 */ /* 0x002e620000000a00 */
[----:B------:R-:W-:-:S04]  /*1330*/  ISETP.NE.U32.AND P0, PT, RZ, UR4, PT ;  /* 0x00000004ff007c0c */ /* 0x000fc8000bf05070 */
[----:B------:R-:W-:Y:S01]  /*1340*/  ISETP.NE.AND.EX P0, PT, RZ, UR5, PT, P0 ;  /* 0x00000005ff007c0c */ /* 0x000fe2000bf05300 */
[----:B------:R-:W-:Y:S02]  /*1350*/  ULDC.64 UR4, c[0x0][0xa30] ;  /* 0x00028c0000047ab9 */ /* 0x000fe40000000a00 */
[----:B------:R-:W-:-:S04]  /*1360*/  ISETP.NE.U32.AND P1, PT, RZ, UR4, PT ;  /* 0x00000004ff007c0c */ /* 0x000fc8000bf25070 */
[----:B------:R-:W-:-:S06]  /*1370*/  ISETP.NE.AND.EX P1, PT, RZ, UR5, PT, P1 ;  /* 0x00000005ff007c0c */ /* 0x000fcc000bf25310 */
[----:B--2---:R-:W2:Y:S08]  /*1380*/  @P0 LDC.64 R2, c[0x0][0xa10] ;  /* 0x00028400ff020b82 */ /* 0x004eb00000000a00 */
[----:B------:R-:W3:Y:S01]  /*1390*/  @P1 LDC.64 R4, c[0x0][0xa30] ;  /* 0x00028c00ff041b82 */ /* 0x000ee20000000a00 */
[----:B--2---:R-:W-:-:S05]  /*13a0*/  @P0 IMAD.WIDE R2, R27, 0x4, R2 ;  /* 0x000000041b020825 */ /* 0x004fca00078e0202 */
[----:B------:R-:W2:Y:S04]  /*13b0*/  @P0 LDG.E R6, desc[UR44][R2.64] ;  /* 0x0000002c02060981 */ /* 0x000ea8000c1e1900 */
[----:B------:R-:W2:Y:S01]  /*13c0*/  @P0 LDG.E R7, desc[UR44][R2.64+0x4] ;  /* 0x0000042c02070981 */ /* 0x000ea2000c1e1900 */
[----:B-----5:R-:W-:Y:S02]  /*13d0*/  IMAD.IADD R10, R25, 0x1, -R0 ;  /* 0x00000001190a7824 */ /* 0x020fe400078e0a00 */
[----:B------:R-:W-:Y:S02]  /*13e0*/  IMAD.MOV.U32 R47, RZ, RZ, R25 ;  /* 0x000000ffff2f7224 */ /* 0x000fe400078e0019 */
[----:B---3--:R-:W-:-:S05]  /*13f0*/  @P1 IMAD.WIDE R4, R27, 0x4, R4 ;  /* 0x000000041b041825 */ /* 0x008fca00078e0204 */
[----:B------:R3:W5:Y:S01]  /*1400*/  @P1 LDG.E R47, desc[UR44][R4.64] ;  /* 0x0000002c042f1981 */ /* 0x000762000c1e1900 */
[----:B-1----:R-:W-:Y:S01]  /*1410*/  ISETP.GE.AND P1, PT, R9, 0x1, PT ;  /* 0x000000010900780c */ /* 0x002fe20003f26270 */
[----:B--2---:R-:W-:Y:S02]  /*1420*/  @P0 IMAD.IADD R50, R7, 0x1, -R6 ;  /* 0x0000000107320824 */ /* 0x004fe400078e0a06 */
[----:B------:R-:W-:Y:S02]  /*1430*/  IMAD.MOV.U32 R6, RZ, RZ, 0xc0 ;  /* 0x000000c0ff067424 */ /* 0x000fe400078e00ff */
[----:B------:R-:W-:Y:S02]  /*1440*/  IMAD.IADD R11, R10, 0x1, R50 ;  /* 0x000000010a0b7824 */ /* 0x000fe400078e0232 */
[----:B------:R-:W-:Y:S02]  /*1450*/  IMAD R2, R12, R6, 0xc0 ;  /* 0x000000c00c027424 */ /* 0x000fe400078e0206 */
[C---:B------:R-:W-:Y:S01]  /*1460*/  VIADD R0, R11.reuse, 0x9f ;  /* 0x0000009f0b007836 */ /* 0x040fe20000000000 */
[----:B------:R3:W-:Y:S02]  /*1470*/  STL [R1+0x3c], R11 ;  /* 0x00003c0b01007387 */ /* 0x0007e40000100800 */
[----:B------:R-:W-:Y:S01]  /*1480*/  IADD3 R7, R11, R2, -R13 ;  /* 0x000000020b077210 */ /* 0x000fe20007ffe80d */
[----:B------:R-:W-:-:S05]  /*1490*/  IMAD.HI R0, R0, 0x66666667, RZ ;  /* 0x6666666700007827 */ /* 0x000fca00078e02ff */
[----:B------:R-:W-:-:S04]  /*14a0*/  SHF.R.U32.HI R3, RZ, 0x1f, R0 ;  /* 0x0000001fff037819 */ /* 0x000fc80000011600 */
[----:B------:R-:W-:Y:S01]  /*14b0*/  LEA.HI.SX32 R106, R0, R3, 0x1a ;  /* 0x00000003006a7211 */ /* 0x000fe200078fd2ff */
[----:B------:R-:W-:Y:S01]  /*14c0*/  IMAD.IADD R0, R7, 0x1, R8 ;  /* 0x0000000107007824 */ /* 0x000fe200078e0208 */
[----:B---3--:R-:W-:Y:S06]  /*14d0*/  @!P1 BRA `(.L_x_1063) ;  /* 0x0000000000489947 */ /* 0x008fec0003800000 */
[C---:B------:R-:W-:Y:S01]  /*14e0*/  ISETP.GT.AND P0, PT, R7.reuse, RZ, PT ;  /* 0x000000ff0700720c */ /* 0x040fe20003f04270 */
[----:B------:R-:W-:Y:S01]  /*14f0*/  BSSY B0, `(.L_x_1064) ;  /* 0x000000e000007945 */ /* 0x000fe20003800000 */
[----:B------:R-:W-:-:S11]  /*1500*/  VIADD R2, R7, 0xffffffff ;  /* 0xffffffff07027836 */ /* 0x000fd60000000000 */
        /* <DEDUP_REMOVED lines=8> */
.L_x_1065:
[----:B------:R-:W-:-:S13]  /*1590*/  ISETP.NE.AND P0, PT, R9, 0x1, PT ;  /* 0x000000010900780c */ /* 0x000fda0003f05270 */
[----:B------:R-:W1:Y:S02]  /*15a0*/  @P0 LDC.64 R4, c[0x0][0x9e8] ;  /* 0x00027a00ff040b82 */ /* 0x000e640000000a00 */
[----:B-1----:R-:W-:-:S05]  /*15b0*/  @P0 IMAD.HI.U32 R4, R2, R4, RZ ;  /* 0x0000000402040227 */ /* 0x002fca00078e00ff */
[----:B------:R-:W-:-:S07]  /*15c0*/  @P0 SHF.R.U32.HI R2, RZ, R5, R4 ;  /* 0x00000005ff020219 */ /* 0x000fce0000011604 */
.L_x_1066:
[----:B------:R-:W-:Y:S05]  /*15d0*/  BSYNC B0 ;  /* 0x0000000000007941 */ /* 0x000fea0003800000 */
.L_x_1064:
[----:B------:R-:W-:-:S05]  /*15e0*/  IMAD R3, R2, R9, R9 ;  /* 0x0000000902037224 */ /* 0x000fca00078e0209 */
[----:B------:R-:W-:-:S07]  /*15f0*/  VIMNMX R0, R0, R3, PT ;  /* 0x0000000300007248 */ /* 0x000fce0003fe0100 */
.L_x_1063:
[----:B------:R-:W-:Y:S01]  /*1600*/  IMAD R2, R12, 0xc0, -R13 ;  /* 0x000000c00c027824 */ /* 0x000fe200078e0a0d */
[----:B------:R-:W-:-:S03]  /*1610*/  ULDC UR4, c[0x0][0x9dc] ;  /* 0x0002770000047ab9 */ /* 0x000fc60000000800 */
[----:B------:R-:W-:-:S04]  /*1620*/  IMAD.IADD R2, R11, 0x1, R2 ;  /* 0x000000010b027824 */ /* 0x000fc800078e0202 */
[----:B------:R-:W-:Y:S01]  /*1630*/  VIADD R3, R2, -UR4 ;  /* 0x8000000402037c36 */ /* 0x000fe20008000000 */
[----:B------:R-:W-:Y:S06]  /*1640*/  @!P1 BRA `(.L_x_1067) ;  /* 0x0000000000449947 */ /* 0x000fec0003800000 */
[----:B------:R-:W-:Y:S01]  /*1650*/  ISETP.GT.AND P0, PT, R2, -0x1, PT ;  /* 0xffffffff0200780c */ /* 0x000fe20003f04270 */
[----:B------:R-:W-:-:S12]  /*1660*/  BSSY B0, `(.L_x_1068) ;  /* 0x000000d000007945 */ /* 0x000fd80003800000 */
        /* <DEDUP_REMOVED lines=8> */
.L_x_1069:
[----:B------:R-:W-:-:S13]  /*16f0*/  ISETP.NE.AND P0, PT, R9, 0x1, PT ;  /* 0x000000010900780c */ /* 0x000fda0003f05270 */
[----:B------:R-:W1:Y:S02]  /*1700*/  @P0 LDC.64 R4, c[0x0][0x9e8] ;  /* 0x00027a00ff040b82 */ /* 0x000e640000000a00 */
[----:B-1----:R-:W-:-:S05]  /*1710*/  @P0 IMAD.HI.U32 R4, R2, R4, RZ ;  /* 0x0000000402040227 */ /* 0x002fca00078e00ff */
[----:B------:R-:W-:-:S07]  /*1720*/  @P0 SHF.R.U32.HI R2, RZ, R5, R4 ;  /* 0x00000005ff020219 */ /* 0x000fce0000011604 */
.L_x_1070:
[----:B------:R-:W-:Y:S05]  /*1730*/  BSYNC B0 ;  /* 0x0000000000007941 */ /* 0x000fea0003800000 */
.L_x_1068:
[----:B------:R-:W-:-:S05]  /*1740*/  IMAD R2, R2, R9, RZ ;  /* 0x0000000902027224 */ /* 0x000fca00078e02ff */
[----:B------:R-:W-:-:S07]  /*1750*/  VIMNMX R3, R3, R2, !PT ;  /* 0x0000000203037248 */ /* 0x000fce0007fe0100 */
.L_x_1067:
[----:B------:R-:W-:Y:S02]  /*1760*/  VIADD R0, R0, 0x9f ;  /* 0x0000009f00007836 */ /* 0x000fe40000000000 */
[----:B------:R-:W-:-:S04]  /*1770*/  IMAD.HI R2, R3, 0x66666667, RZ ;  /* 0x6666666703027827 */ /* 0x000fc800078e02ff */
[----:B------:R-:W-:Y:S01]  /*1780*/  IMAD.HI R0, R0, 0x66666667, RZ ;  /* 0x6666666700007827 */ /* 0x000fe200078e02ff */
[----:B------:R-:W-:-:S04]  /*1790*/  SHF.R.U32.HI R5, RZ, 0x1f, R2 ;  /* 0x0000001fff057819 */ /* 0x000fc80000011602 */
[----:B------:R-:W-:Y:S02]  /*17a0*/  SHF.R.U32.HI R3, RZ, 0x1f, R0 ;  /* 0x0000001fff037819 */ /* 0x000fe40000011600 */
[----:B------:R-:W-:Y:S02]  /*17b0*/  LEA.HI.SX32 R5, R2, R5, 0x1a ;  /* 0x0000000502057211 */ /* 0x000fe400078fd2ff */
[----:B------:R-:W-:Y:S02]  /*17c0*/  LEA.HI.SX32 R3, R0, R3, 0x1a ;  /* 0x0000000300037211 */ /* 0x000fe400078fd2ff */
[----:B------:R-:W-:Y:S02]  /*17d0*/  VIMNMX R5, RZ, R5, !PT ;  /* 0x00000005ff057248 */ /* 0x000fe40007fe0100 */
[----:B------:R-:W-:-:S03]  /*17e0*/  VIMNMX R3, R106, R3, PT ;  /* 0x000000036a037248 */ /* 0x000fc60003fe0100 */
[--C-:B------:R-:W-:Y:S02]  /*17f0*/  IMAD R5, R5, 0xa0, -R10.reuse ;  /* 0x000000a005057824 */ /* 0x100fe400078e0a0a */
[----:B------:R-:W-:-:S03]  /*1800*/  IMAD R3, R3, 0xa0, -R10 ;  /* 0x000000a003037824 */ /* 0x000fc600078e0a0a */
[----:B------:R-:W-:Y:S02]  /*1810*/  VIMNMX R5, RZ, R5, !PT ;  /* 0x00000005ff057248 */ /* 0x000fe40007fe0100 */
[----:B------:R-:W-:-:S03]  /*1820*/  VIMNMX R0, R3, R50, PT ;  /* 0x0000003203007248 */ /* 0x000fc60003fe0100 */
[----:B------:R-:W-:Y:S01]  /*1830*/  IMAD.WIDE.U32 R2, R5, -0x33333333, RZ ;  /* 0xcccccccd05027825 */ /* 0x000fe200078e00ff */
[----:B------:R-:W-:-:S04]  /*1840*/  ISETP.GT.AND P0, PT, R0, R5, PT ;  /* 0x000000050000720c */ /* 0x000fc80003f04270 */
[----:B------:R-:W-:-:S05]  /*1850*/  SHF.R.U32.HI R46, RZ, 0x7, R3 ;  /* 0x00000007ff2e7819 */ /* 0x000fca0000011603 */
[----:B------:R-:W-:-:S04]  /*1860*/  IMAD.MOV.U32 R51, RZ, RZ, R46 ;  /* 0x000000ffff337224 */ /* 0x000fc800078e002e */
        /* <DEDUP_REMOVED lines=24> */
[----:B01----:R-:W-:-:S07]  /*19f0*/  IMAD.MOV.U32 R13, RZ, RZ, RZ ;  /* 0x000000ffff0d7224 */ /* 0x003fce00078e00ff */
[----:B------:R-:W-:-:S07]  /*1a00*/  LEPC R20, `(.L_x_1073) ;  /* 0x000000001014794e */ /* 0x000fce0000000000 */
[----:B--2--5:R-:W-:Y:S05]  /*1a10*/  CALL.ABS.NOINC R2 ;  /* 0x0000000002007343 */ /* 0x024fea0003c00000 */
.L_x_1073:
[----:B------:R-:W-:Y:S05]  /*1a20*/  BSYNC B6 ;  /* 0x0000000000067941 */ /* 0x000fea0003800000 */
.L_x_1072:
        /* <DEDUP_REMOVED lines=20> */
.L_x_1075:
[----:B------:R-:W-:Y:S05]  /*1b70*/  BSYNC B6 ;  /* 0x0000000000067941 */ /* 0x000fea0003800000 */
.L_x_1074:
[----:B------:R-:W-:Y:S01]  /*1b80*/  ULDC.64 UR4, c[0x0][0x9f8] ;  /* 0x00027e0000047ab9 */ /* 0x000fe20000000a00 */
[----:B------:R-:W1:Y:S01]  /*1b90*/  LDC R0, c[0x0][0x428] ;  /* 0x00010a00ff007b82 */ /* 0x000e620000000800 */
[----:B------:R-:W-:Y:S01]  /*1ba0*/  ISETP.NE.U32.AND P0, PT, RZ, UR4, PT ;  /* 0x00000004ff007c0c */ /* 0x000fe2000bf05070 */
[----:B------:R-:W2:Y:S01]  /*1bb0*/  S2R R49, SR_TID.X ;  /* 0x0000000000317919 */ /* 0x000ea20000002100 */
[----:B------:R-:W-:Y:S01]  /*1bc0*/  IMAD.MOV.U32 R6, RZ, RZ, R27 ;  /* 0x000000ffff067224 */ /* 0x000fe200078e001b */
[----:B------:R-:W-:Y:S01]  /*1bd0*/  ULDC.64 UR6, c[0x0][0x320] ;  /* 0x0000c80000067ab9 */ /* 0x000fe20000000a00 */
[----:B------:R-:W-:-:S03]  /*1be0*/  ISETP.NE.AND.EX P0, PT, RZ, UR5, PT, P0 ;  /* 0x00000005ff007c0c */ /* 0x000fc6000bf05300 */
[----:B------:R-:W3:Y:S01]  /*1bf0*/  LDC.64 R38, c[0x0][0x2f0] ;  /* 0x0000bc00ff267b82 */ /* 0x000ee20000000a00 */
[----:B------:R-:W-:Y:S01]  /*1c00*/  IMAD.IADD R24, R24, 0x1, R25 ;  /* 0x0000000118187824 */ /* 0x000fe200078e0219 */
[----:B------:R-:W4:Y:S01]  /*1c10*/  LDL R14, [R1+0x60] ;  /* 0x00006000010e7983 */ /* 0x000f220000100800 */
[----:B------:R-:W-:-:S05]  /*1c20*/  ULDC.64 UR4, c[0x0][0xa08] ;  /* 0x0002820000047ab9 */ /* 0x000fca0000000a00 */
[----:B------:R-:W3:Y:S08]  /*1c30*/  LDC.64 R32, c[0x0][0x3d8] ;  /* 0x0000f600ff207b82 */ /* 0x000ef00000000a00 */
[----:B------:R-:W0:Y:S01]  /*1c40*/  @P0 LDC.64 R2, c[0x0][0x9f8] ;  /* 0x00027e00ff020b82 */ /* 0x000e220000000a00 */
[----:B-1----:R-:W-:-:S07]  /*1c50*/  ISETP.NE.AND P1, PT, R0, 0x1, PT ;  /* 0x000000010000780c */ /* 0x002fce0003f25270 */
[----:B------:R-:W1:Y:S01]  /*1c60*/  LDC R25, c[0x0][0x3d4] ;  /* 0x0000f500ff197b82 */ /* 0x000e620000000800 */
[----:B--2---:R-:W-:-:S07]  /*1c70*/  VIADD R8, R49, 0xffffff80 ;  /* 0xffffff8031087836 */ /* 0x004fce0000000000 */
[----:B------:R-:W2:Y:S01]  /*1c80*/  @P1 LDC R4, c[0x0][0x42c] ;  /* 0x00010b00ff041b82 */ /* 0x000ea20000000800 */
[----:B0-----:R-:W-:Y:S01]  /*1c90*/  @P0 IMAD.WIDE R2, R27, 0x4, R2 ;  /* 0x000000041b020825 */ /* 0x001fe200078e0202 */
[----:B------:R-:W-:-:S06]  /*1ca0*/  SHF.R.S32.HI R10, RZ, 0x1f, R24 ;  /* 0x0000001fff0a7819 */ /* 0x000fcc0000011418 */
[----:B------:R-:W0:Y:S01]  /*1cb0*/  @P1 LDC R9, c[0x0][0x430] ;  /* 0x00010c00ff091b82 */ /* 0x000e220000000800 */
[----:B------:R3:W4:Y:S01]  /*1cc0*/  @P0 LDG.E R6, desc[UR44][R2.64] ;  /* 0x0000002c02060981 */ /* 0x000722000c1e1900 */
[----:B------:R-:W-:Y:S02]  /*1cd0*/  SHF.R.S32.HI R5, RZ, 0x1f, R8 ;  /* 0x0000001fff057819 */ /* 0x000fe40000011408 */
[-C--:B------:R-:W-:Y:S02]  /*1ce0*/  LEA.HI R12, R8, R8.reuse, RZ, 0x1 ;  /* 0x00000008080c7211 */ /* 0x080fe400078f08ff */
[----:B------:R-:W-:Y:S02]  /*1cf0*/  LEA.HI R5, R5, R8, RZ, 0x2 ;  /* 0x0000000805057211 */ /* 0x000fe400078f10ff */
[----:B------:R-:W1:Y:S01]  /*1d00*/  LDC.64 R20, c[0x0][0x3e8] ;  /* 0x0000fa00ff147b82 */ /* 0x000e620000000a00 */
[----:B------:R-:W-:Y:S02]  /*1d10*/  ISETP.NE.U32.AND P0, PT, RZ, UR4, PT ;  /* 0x00000004ff007c0c */ /* 0x000fe4000bf05070 */
[----:B------:R-:W-:-:S02]  /*1d20*/  SHF.R.S32.HI R7, RZ, 0x2, R5 ;  /* 0x00000002ff077819 */ /* 0x000fc40000011405 */
[----:B------:R-:W-:Y:S02]  /*1d30*/  SHF.R.S32.HI R0, RZ, 0x1f, R5 ;  /* 0x0000001fff007819 */ /* 0x000fe40000011405 */
[----:B------:R-:W-:Y:S02]  /*1d40*/  LOP3.LUT R13, R12, 0xfffffffe, RZ, 0xc0, !PT ;  /* 0xfffffffe0c0d7812 */ /* 0x000fe400078ec0ff */
[----:B------:R-:W-:-:S04]  /*1d50*/  LEA.HI R0, R0, R7, RZ, 0x2 ;  /* 0x0000000700007211 */ /* 0x000fc800078f10ff */
[----:B---3--:R-:W-:Y:S01]  /*1d60*/  LOP3.LUT R2, R0, 0xfffffffc, RZ, 0xc0, !PT ;  /* 0xfffffffc00027812 */ /* 0x008fe200078ec0ff */
[----:B------:R-:W-:-:S04]  /*1d70*/  IMAD R0, R10, R38, RZ ;  /* 0x000000260a007224 */ /* 0x000fc800078e02ff */
[----:B------:R-:W-:Y:S02]  /*1d80*/  IMAD.IADD R11, R7, 0x1, -R2 ;  /* 0x00000001070b7824 */ /* 0x000fe400078e0a02 */
[----:B------:R-:W-:Y:S02]  /*1d90*/  IMAD R5, R24, R39, R0 ;  /* 0x0000002718057224 */ /* 0x000fe400078e0200 */
[----:B------:R-:W-:Y:S02]  /*1da0*/  IMAD.MOV.U32 R7, RZ, RZ, R26 ;  /* 0x000000ffff077224 */ /* 0x000fe400078e001a */
[----:B--2---:R-:W-:Y:S02]  /*1db0*/  @P1 IMAD.HI.U32 R0, R26, R4, RZ ;  /* 0x000000041a001227 */ /* 0x004fe400078e00ff */
[----:B------:R-:W2:Y:S01]  /*1dc0*/  LDL R26, [R1+0x4c] ;  /* 0x00004c00011a7983 */ /* 0x000ea20000100800 */
[----:B------:R-:W-:Y:S01]  /*1dd0*/  ISETP.NE.AND.EX P0, PT, RZ, UR5, PT, P0 ;  /* 0x00000005ff007c0c */ /* 0x000fe2000bf05300 */
[C---:B------:R-:W-:Y:S01]  /*1de0*/  VIADD R48, R49.reuse, 0xffffff80 ;  /* 0xffffff8031307836 */ /* 0x040fe20000000000 */
[----:B0-----:R-:W-:Y:S01]  /*1df0*/  @P1 SHF.R.U32.HI R7, RZ, R9, R0 ;  /* 0x00000009ff071219 */ /* 0x001fe20000011600 */
[----:B------:R-:W-:Y:S01]  /*1e00*/  VIADD R27, R49, 0xffffff80 ;  /* 0xffffff80311b7836 */ /* 0x000fe20000000000 */
[----:B------:R-:W-:Y:S01]  /*1e10*/  ULDC.64 UR4, c[0x0][0x2f8] ;  /* 0x0000be0000047ab9 */ /* 0x000fe20000000a00 */
[----:B------:R-:W-:Y:S01]  /*1e20*/  IMAD.WIDE.U32 R2, R24, R38, RZ ;  /* 0x0000002618027225 */ /* 0x000fe200078e00ff */
[----:B------:R-:W-:-:S03]  /*1e30*/  SHF.R.S32.HI R0, RZ, 0x1f, R7 ;  /* 0x0000001fff007819 */ /* 0x000fc60000011407 */
[----:B------:R-:W-:Y:S01]  /*1e40*/  IMAD.IADD R13, R8, 0x1, -R13 ;  /* 0x00000001080d7824 */ /* 0x000fe200078e0a0d */
[----:B------:R-:W-:Y:S01]  /*1e50*/  LEA.HI R27, R27, R48, RZ, 0x1 ;  /* 0x000000301b1b7211 */ /* 0x000fe200078f08ff */
[C---:B------:R-:W-:Y:S02]  /*1e60*/  IMAD R12, R0.reuse, UR6, RZ ;  /* 0x00000006000c7c24 */ /* 0x040fe4000f8e02ff */
[----:B------:R-:W-:Y:S02]  /*1e70*/  IMAD R8, R0, UR4, RZ ;  /* 0x0000000400087c24 */ /* 0x000fe4000f8e02ff */
[----:B------:R-:W-:Y:S01]  /*1e80*/  IMAD.IADD R3, R3, 0x1, R5 ;  /* 0x0000000103037824 */ /* 0x000fe200078e0205 */
[----:B------:R-:W-:Y:S01]  /*1e90*/  SHF.R.S32.HI R27, RZ, 0x1, R27 ;  /* 0x00000001ff1b7819 */ /* 0x000fe2000001141b */
[C---:B------:R-:W-:Y:S02]  /*1ea0*/  IMAD R9, R7.reuse, UR5, R8 ;  /* 0x0000000507097c24 */ /* 0x040fe4000f8e0208 */
[----:B------:R-:W-:Y:S01]  /*1eb0*/  IMAD.WIDE.U32 R2, R7, UR4, R2 ;  /* 0x0000000407027c25 */ /* 0x000fe2000f8e0002 */
[--C-:B------:R-:W-:Y:S01]  /*1ec0*/  SHF.R.S32.HI R23, RZ, 0x1f, R22.reuse ;  /* 0x0000001fff177819 */ /* 0x100fe20000011416 */
[----:B------:R-:W-:Y:S01]  /*1ed0*/  ULDC.64 UR4, c[0x0][0x300] ;  /* 0x0000c00000047ab9 */ /* 0x000fe20000000a00 */
[----:B------:R-:W-:Y:S01]  /*1ee0*/  SHF.R.S32.HI R57, RZ, 0x1f, R27 ;  /* 0x0000001fff397819 */ /* 0x000fe2000001141b */
[----:B------:R-:W-:Y:S01]  /*1ef0*/  IMAD.IADD R3, R3, 0x1, R9 ;  /* 0x0000000103037824 */ /* 0x000fe200078e0209 */
[----:B------:R-:W-:Y:S01]  /*1f00*/  LOP3.LUT P4, RZ, R11, 0x2, RZ, 0xc0, !PT ;  /* 0x000000020bff7812 */ /* 0x000fe2000788c0ff */
[----:B------:R-:W-:-:S04]  /*1f10*/  IMAD.WIDE.U32 R4, R7, UR6, R22 ;  /* 0x0000000607047c25 */ /* 0x000fc8000f8e0016 */
[----:B------:R-:W-:Y:S02]  /*1f20*/  IMAD R11, R7, UR7, R12 ;  /* 0x00000007070b7c24 */ /* 0x000fe4000f8e020c */
[----:B------:R-:W-:Y:S02]  /*1f30*/  IMAD R8, R57, R38, RZ ;  /* 0x0000002639087224 */ /* 0x000fe400078e02ff */
[----:B------:R-:W-:Y:S01]  /*1f40*/  IMAD.SHL.U32 R40, R13, 0x8, RZ ;  /* 0x000000080d287824 */ /* 0x000fe200078e00ff */
[----:B-1----:R-:W-:Y:S01]  /*1f50*/  ISETP.GE.AND P2, PT, R22, R25, PT ;  /* 0x000000191600720c */ /* 0x002fe20003f46270 */
[----:B------:R-:W-:Y:S02]  /*1f60*/  IMAD R9, R27, R39, R8 ;  /* 0x000000271b097224 */ /* 0x000fe400078e0208 */
[----:B------:R-:W-:Y:S01]  /*1f70*/  IMAD.IADD R5, R5, 0x1, R11 ;  /* 0x0000000105057824 */ /* 0x000fe200078e020b */
[----:B------:R-:W-:Y:S02]  /*1f80*/  SHF.R.S32.HI R41, RZ, 0x1f, R40 ;  /* 0x0000001fff297819 */ /* 0x000fe40000011428 */
[----:B------:R-:W-:-:S05]  /*1f90*/  SEL R11, R25, RZ, P2 ;  /* 0x000000ff190b7207 */ /* 0x000fca0001000000 */
[----:B------:R-:W-:-:S05]  /*1fa0*/  IMAD.IADD R11, R22, 0x1, R11 ;  /* 0x00000001160b7824 */ /* 0x000fca00078e020b */
[----:B------:R-:W-:-:S04]  /*1fb0*/  SHF.R.S32.HI R58, RZ, 0x1f, R11 ;  /* 0x0000001fff3a7819 */ /* 0x000fc8000001140b */
[----:B------:R-:W-:Y:S01]  /*1fc0*/  LEA.HI R58, R58, R11, RZ, 0x4 ;  /* 0x0000000b3a3a7211 */ /* 0x000fe200078f20ff */
[----:B------:R-:W-:Y:S01]  /*1fd0*/  IMAD R63, R39, 0xa0, RZ ;  /* 0x000000a0273f7824 */ /* 0x000fe200078e02ff */
[----:B------:R-:W-:Y:S01]  /*1fe0*/  LOP3.LUT R16, R16, 0xfffffffb, RZ, 0xc0, !PT ;  /* 0xfffffffb10107812 */ /* 0x000fe200078ec0ff */
[----:B------:R-:W-:Y:S01]  /*1ff0*/  IMAD R11, R33, 0xa0, RZ ;  /* 0x000000a0210b7824 */ /* 0x000fe200078e02ff */
[----:B------:R-:W-:Y:S01]  /*2000*/  SHF.R.U32.HI R61, RZ, 0x7, R49 ;  /* 0x00000007ff3d7819 */ /* 0x000fe20000011631 */
[----:B------:R-:W-:Y:S01]  /*2010*/  IMAD R65, R21, 0xa0, RZ ;  /* 0x000000a015417824 */ /* 0x000fe200078e02ff */
[----:B------:R-:W-:Y:S01]  /*2020*/  LOP3.LUT R67, R58, 0xfffffff0, RZ, 0xc0, !PT ;  /* 0xfffffff03a437812 */ /* 0x000fe200078ec0ff */
[----:B------:R-:W-:Y:S01]  /*2030*/  VIADD R82, R22, 0x20 ;  /* 0x0000002016527836 */ /* 0x000fe20000000000 */
[----:B------:R-:W-:Y:S01]  /*2040*/  @P2 LOP3.LUT R16, R16, 0x4, RZ, 0xfc, !PT ;  /* 0x0000000410102812 */ /* 0x000fe200078efcff */
[----:B------:R-:W-:Y:S01]  /*2050*/  VIADD R61, R61, 0x8 ;  /* 0x000000083d3d7836 */ /* 0x000fe20000000000 */
[----:B------:R-:W-:Y:S01]  /*2060*/  SHF.R.S32.HI R69, RZ, 0x1f, R67 ;  /* 0x0000001fff457819 */ /* 0x000fe20000011443 */
[----:B------:R-:W-:Y:S01]  /*2070*/  IMAD.SHL.U32 R62, R25, 0x2, RZ ;  /* 0x00000002193e7824 */ /* 0x000fe200078e00ff */
[----:B----4-:R-:W-:-:S04]  /*2080*/  SHF.R.S32.HI R0, RZ, 0x1f, R6 ;  /* 0x0000001fff007819 */ /* 0x010fc80000011406 */
[----:B------:R-:W-:Y:S02]  /*2090*/  SEL R0, R0, RZ, !P0 ;  /* 0x000000ff00007207 */ /* 0x000fe40004000000 */
[----:B------:R-:W-:-:S03]  /*20a0*/  SEL R43, R6, RZ, !P0 ;  /* 0x000000ff062b7207 */ /* 0x000fc60004000000 */
[----:B------:R-:W-:Y:S02]  /*20b0*/  IMAD R6, R0, UR4, RZ ;  /* 0x0000000400067c24 */ /* 0x000fe4000f8e02ff */
[----:B------:R-:W-:-:S04]  /*20c0*/  IMAD.WIDE.U32 R44, R43, UR4, R2 ;  /* 0x000000042b2c7c25 */ /* 0x000fc8000f8e0002 */
[----:B------:R-:W-:Y:S01]  /*20d0*/  IMAD R7, R43, UR5, R6 ;  /* 0x000000052b077c24 */ /* 0x000fe2000f8e0206 */
[----:B------:R-:W-:Y:S01]  /*20e0*/  ULDC.64 UR4, c[0x0][0x328] ;  /* 0x0000ca0000047ab9 */ /* 0x000fe20000000a00 */
[----:B------:R-:W-:-:S04]  /*20f0*/  IMAD.WIDE.U32 R2, R27, R38, R22 ;  /* 0x000000261b027225 */ /* 0x000fc800078e0016 */
[----:B------:R-:W-:Y:S01]  /*2100*/  IMAD R12, R0, UR4, RZ ;  /* 0x00000004000c7c24 */ /* 0x000fe2000f8e02ff */
[----:B------:R-:W-:Y:S01]  /*2110*/  IADD3 R59, P0, R44, R2, RZ ;  /* 0x000000022c3b7210 */ /* 0x000fe20007f1e0ff */
[----:B------:R-:W-:Y:S02]  /*2120*/  IMAD.IADD R0, R45, 0x1, R7 ;  /* 0x000000012d007824 */ /* 0x000fe400078e0207 */
[----:B------:R-:W-:Y:S02]  /*2130*/  IMAD R6, R57, R32, RZ ;  /* 0x0000002039067224 */ /* 0x000fe400078e02ff */
[----:B------:R-:W-:Y:S01]  /*2140*/  IMAD R71, R43, UR5, R12 ;  /* 0x000000052b477c24 */ /* 0x000fe2000f8e020c */
[----:B------:R-:W-:Y:S01]  /*2150*/  IADD3.X R56, R0, R3, R9, P0, !PT ;  /* 0x0000000300387210 */ /* 0x000fe200007fe409 */
[----:B------:R-:W-:Y:S02]  /*2160*/  IMAD R13, R27, R33, R6 ;  /* 0x000000211b0d7224 */ /* 0x000fe400078e0206 */
[----:B------:R-:W-:Y:S01]  /*2170*/  IMAD.WIDE.U32 R42, R43, UR4, R4 ;  /* 0x000000042b2a7c25 */ /* 0x000fe2000f8e0004 */
[----:B--2---:R-:W-:Y:S01]  /*2180*/  SHF.R.U32.HI R60, RZ, 0x3, R26 ;  /* 0x00000003ff3c7819 */ /* 0x004fe2000001161a */
[----:B------:R-:W-:-:S02]  /*2190*/  ULDC UR4, c[0x0][0x2e4] ;  /* 0x0000b90000047ab9 */ /* 0x000fc40000000800 */
[----:B------:R-:W-:-:S04]  /*21a0*/  IMAD.WIDE.U32 R6, R27, R32, R22 ;  /* 0x000000201b067225 */ /* 0x000fc800078e0016 */
[----:B------:R-:W-:-:S04]  /*21b0*/  IMAD.WIDE.U32 R2, R27, R32, R40 ;  /* 0x000000201b027225 */ /* 0x000fc800078e0028 */
[-C--:B------:R-:W-:Y:S02]  /*21c0*/  IMAD R4, R57, R20.reuse, RZ ;  /* 0x0000001439047224 */ /* 0x080fe400078e02ff */
[----:B------:R-:W-:Y:S02]  /*21d0*/  IMAD.IADD R7, R13, 0x1, R7 ;  /* 0x000000010d077824 */ /* 0x000fe400078e0207 */
[----:B------:R-:W-:Y:S01]  /*21e0*/  IMAD.IADD R3, R3, 0x1, R13 ;  /* 0x0000000103037824 */ /* 0x000fe200078e020d */
[----:B-----5:R-:W-:Y:S01]  /*21f0*/  SHF.R.S32.HI R13, RZ, 0x1f, R47 ;  /* 0x0000001fff0d7819 */ /* 0x020fe2000001142f */
[C---:B------:R-:W-:Y:S02]  /*2200*/  IMAD R15, R27.reuse, R21, R4 ;  /* 0x000000151b0f7224 */ /* 0x040fe400078e0204 */
[----:B------:R-:W-:-:S04]  /*2210*/  IMAD.WIDE.U32 R4, R27, R20, R40 ;  /* 0x000000141b047225 */ /* 0x000fc800078e0028 */
[----:B------:R-:W-:-:S04]  /*2220*/  IMAD.WIDE.U32 R8, R27, R20, R22 ;  /* 0x000000141b087225 */ /* 0x000fc800078e0016 */
[----:B------:R-:W-:Y:S02]  /*2230*/  IMAD.IADD R5, R5, 0x1, R15 ;  /* 0x0000000105057824 */ /* 0x000fe400078e020f */
[----:B------:R-:W-:Y:S02]  /*2240*/  IMAD R12, R13, R32, RZ ;  /* 0x000000200d0c7224 */ /* 0x000fe400078e02ff */
[----:B------:R-:W-:Y:S02]  /*2250*/  IMAD.IADD R9, R15, 0x1, R9 ;  /* 0x000000010f097824 */ /* 0x000fe400078e0209 */
[C---:B------:R-:W-:Y:S02]  /*2260*/  IMAD R15, R47.reuse, R33, R12 ;  /* 0x000000212f0f7224 */ /* 0x040fe400078e020c */
[----:B------:R-:W-:Y:S01]  /*2270*/  IMAD.WIDE.U32 R28, R47, R20, R4 ;  /* 0x000000142f1c7225 */ /* 0x000fe200078e0004 */
[----:B------:R-:W-:-:S03]  /*2280*/  LOP3.LUT R5, R26, 0x30, R58, 0xf8, !PT ;  /* 0x000000301a057812 */ /* 0x000fc600078ef83a */
[----:B------:R-:W-:Y:S01]  /*2290*/  IMAD R12, R13, R20, RZ ;  /* 0x000000140d0c7224 */ /* 0x000fe200078e02ff */
[----:B------:R-:W-:Y:S01]  /*22a0*/  LOP3.LUT R5, R5, R60, RZ, 0x3c, !PT ;  /* 0x0000003c05057212 */ /* 0x000fe200078e3cff */
[----:B------:R-:W-:Y:S01]  /*22b0*/  IMAD.WIDE.U32 R34, R47, R32, R2 ;  /* 0x000000202f227225 */ /* 0x000fe200078e0002 */
[----:B------:R-:W-:-:S03]  /*22c0*/  IADD3 R2, P0, R27, R24, RZ ;  /* 0x000000181b027210 */ /* 0x000fc60007f1e0ff */
[----:B------:R-:W-:-:S04]  /*22d0*/  IMAD.WIDE.U32 R36, R47, R32, R6 ;  /* 0x000000202f247225 */ /* 0x000fc800078e0006 */
[C---:B------:R-:W-:Y:S02]  /*22e0*/  IMAD R73, R47.reuse, R21, R12 ;  /* 0x000000152f497224 */ /* 0x040fe400078e020c */
[----:B------:R-:W-:-:S04]  /*22f0*/  IMAD.WIDE.U32 R30, R47, R20, R8 ;  /* 0x000000142f1e7225 */ /* 0x000fc800078e0008 */
[----:B------:R-:W-:-:S04]  /*2300*/  IMAD.WIDE.U32 R38, R38, 0xa0, RZ ;  /* 0x000000a026267825 */ /* 0x000fc800078e00ff */
[----:B------:R-:W-:-:S04]  /*2310*/  IMAD.WIDE.U32 R32, R32, 0xa0, RZ ;  /* 0x000000a020207825 */ /* 0x000fc800078e00ff */
[----:B------:R-:W-:Y:S01]  /*2320*/  IMAD.WIDE.U32 R20, R20, 0xa0, RZ ;  /* 0x000000a014147825 */ /* 0x000fe200078e00ff */
[----:B------:R-:W-:Y:S02]  /*2330*/  ISETP.GE.AND P3, PT, R22, UR4, PT ;  /* 0x0000000416007c0c */ /* 0x000fe4000bf66270 */
[----:B------:R-:W-:Y:S01]  /*2340*/  ISETP.GE.AND P2, PT, R82, UR4, PT ;  /* 0x0000000452007c0c */ /* 0x000fe2000bf46270 */
[----:B------:R-:W-:Y:S02]  /*2350*/  IMAD.IADD R68, R73, 0x1, R31 ;  /* 0x0000000149447824 */ /* 0x000fe400078e021f */
[----:B------:R-:W-:Y:S02]  /*2360*/  IMAD.X R3, R57, 0x1, R10, P0 ;  /* 0x0000000139037824 */ /* 0x000fe400000e060a */
[----:B------:R-:W-:Y:S02]  /*2370*/  IMAD.IADD R63, R39, 0x1, R63 ;  /* 0x00000001273f7824 */ /* 0x000fe400078e023f */
[----:B------:R-:W-:-:S02]  /*2380*/  IMAD.IADD R64, R33, 0x1, R11 ;  /* 0x0000000121407824 */ /* 0x000fc400078e020b */
[----:B------:R-:W-:Y:S02]  /*2390*/  IMAD.IADD R65, R21, 0x1, R65 ;  /* 0x0000000115417824 */ /* 0x000fe400078e0241 */
[----:B------:R-:W-:Y:S02]  /*23a0*/  IMAD.IADD R66, R15, 0x1, R37 ;  /* 0x000000010f427824 */ /* 0x000fe400078e0225 */
[----:B------:R-:W-:Y:S02]  /*23b0*/  IMAD.IADD R70, R14, 0x1, R5 ;  /* 0x000000010e467824 */ /* 0x000fe400078e0205 */
[----:B------:R-:W-:Y:S02]  /*23c0*/  IMAD.IADD R71, R43, 0x1, R71 ;  /* 0x000000012b477824 */ /* 0x000fe400078e0247 */
[----:B------:R-:W-:Y:S02]  /*23d0*/  IMAD.IADD R72, R35, 0x1, R15 ;  /* 0x0000000123487824 */ /* 0x000fe400078e020f */
[----:B------:R-:W-:-:S07]  /*23e0*/  IMAD.IADD R73, R29, 0x1, R73 ;  /* 0x000000011d497824 */ /* 0x000fce00078e0249 */
.L_x_1105:
[----:B--2---:R-:W2:Y:S01]  /*23f0*/  LDL R4, [R1+0x40] ;  /* 0x0000400001047983 */ /* 0x004ea20000100800 */
[----:B----4-:R-:W0:Y:S01]  /*2400*/  LDC.64 R48, c[0x0][0x2d8] ;  /* 0x0000b600ff307b82 */ /* 0x010e220000000a00 */
[----:B------:R-:W-:Y:S01]  /*2410*/  VIADD R51, R51, 0xffffffff ;  /* 0xffffffff33337836 */ /* 0x000fe20000000000 */
[----:B------:R-:W-:Y:S01]  /*2420*/  LOP3.LUT R16, R16, 0xfffffffd, RZ, 0xc0, !PT ;  /* 0xfffffffd10107812 */ /* 0x000fe200078ec0ff */
[----:B------:R-:W-:Y:S05]  /*2430*/  YIELD ;  /* 0x0000000000007946 */ /* 0x000fea0003800000 */
[----:B------:R-:W1:Y:S01]  /*2440*/  LDC R27, c[0x0][0x3d4] ;  /* 0x0000f500ff1b7b82 */ /* 0x000e620000000800 */
[----:B------:R-:W-:Y:S01]  /*2450*/  SHF.R.S32.HI R11, RZ, 0x1f, R51 ;  /* 0x0000001fff0b7819 */ /* 0x000fe20000011433 */
[-C--:B------:R-:W-:Y:S01]  /*2460*/  IMAD R7, R63, R51.reuse, RZ ;  /* 0x000000333f077224 */ /* 0x080fe200078e02ff */
        /* <DEDUP_REMOVED lines=18> */
[-C--:B------:R-:W-:Y:S02]  /*2590*/  IMAD R7, R65, R51.reuse, RZ ;  /* 0x0000003341077224 */ /* 0x080fe400078e02ff */
[C---:B------:R-:W-:Y:S02]  /*25a0*/  IMAD R9, R11.reuse, R32, R5 ;  /* 0x000000200b097224 */ /* 0x040fe400078e0205 */
[----:B------:R-:W-:Y:S02]  /*25b0*/  IMAD R11, R11, R20, R7 ;  /* 0x000000140b0b7224 */ /* 0x000fe400078e0207 */
[----:B------:R-:W-:-:S04]  /*25c0*/  IMAD.WIDE.U32 R6, R32, R51, RZ ;  /* 0x0000003320067225 */ /* 0x000fc800078e00ff */
[----:B------:R-:W-:-:S04]  /*25d0*/  IMAD.WIDE.U32 R4, R20, R51, RZ ;  /* 0x0000003314047225 */ /* 0x000fc800078e00ff */
[----:B------:R-:W-:Y:S02]  /*25e0*/  IMAD.IADD R55, R7, 0x1, R9 ;  /* 0x0000000107377824 */ /* 0x000fe400078e0209 */
[----:B------:R-:W-:Y:S01]  /*25f0*/  IMAD.IADD R26, R5, 0x1, R11 ;  /* 0x00000001051a7824 */ /* 0x000fe200078e020b */
[----:B------:R-:W-:Y:S06]  /*2600*/  @!P0 BRA `(.L_x_1078) ;  /* 0x0000001000508947 */ /* 0x000fec0003800000 */
[----:B------:R-:W0:Y:S01]  /*2610*/  S2R R8, SR_TID.X ;  /* 0x0000000000087919 */ /* 0x000e220000002100 */
[----:B------:R-:W-:Y:S01]  /*2620*/  BSSY B1, `(.L_x_1079) ;  /* 0x000001c000017945 */ /* 0x000fe20003800000 */
[----:B------:R-:W-:Y:S01]  /*2630*/  CS2R R14, SRZ ;  /* 0x00000000000e7805 */ /* 0x000fe2000001ff00 */
[C---:B0-----:R-:W-:Y:S02]  /*2640*/  VIADD R24, R8.reuse, 0xffffff80 ;  /* 0xffffff8008187836 */ /* 0x041fe40000000000 */
[----:B------:R-:W-:Y:S02]  /*2650*/  VIADD R10, R8, 0xffffff80 ;  /* 0xffffff80080a7836 */ /* 0x000fe40000000000 */
[----:B------:R-:W-:-:S03]  /*2660*/  IMAD R8, R51, -0xa0, R50 ;  /* 0xffffff6033087824 */ /* 0x000fc600078e0232 */
[----:B------:R-:W-:Y:S02]  /*2670*/  LEA.HI R10, R10, R24, RZ, 0x1 ;  /* 0x000000180a0a7211 */ /* 0x000fe400078f08ff */
[----:B------:R-:W-:Y:S02]  /*2680*/  CS2R R24, SRZ ;  /* 0x0000000000187805 */ /* 0x000fe4000001ff00 */
[----:B------:R-:W-:Y:S02]  /*2690*/  VIMNMX R8, R8, 0xa0, PT ;  /* 0x000000a008087848 */ /* 0x000fe40003fe0100 */
[----:B------:R-:W-:-:S04]  /*26a0*/  SHF.R.S32.HI R10, RZ, 0x1, R10 ;  /* 0x00000001ff0a7819 */ /* 0x000fc8000001140a */
[----:B------:R-:W-:Y:S02]  /*26b0*/  ISETP.GE.AND P1, PT, R10, R8, PT ;  /* 0x000000080a00720c */ /* 0x000fe40003f26270 */
[----:B------:R-:W-:Y:S02]  /*26c0*/  CS2R R10, SRZ ;  /* 0x00000000000a7805 */ /* 0x000fe4000001ff00 */
[----:B------:R-:W-:-:S09]  /*26d0*/  CS2R R8, SRZ ;  /* 0x0000000000087805 */ /* 0x000fd2000001ff00 */
        /* <DEDUP_REMOVED lines=16> */
.L_x_1080:
[----:B------:R-:W-:Y:S05]  /*27e0*/  BSYNC B1 ;  /* 0x0000000000017941 */ /* 0x000fea0003800000 */
.L_x_1079:
[----:B0-----:R-:W2:Y:S01]  /*27f0*/  LDL R4, [R1+0x10] ;  /* 0x0000100001047983 */ /* 0x001ea20000100800 */
[----:B-----5:R-:W-:Y:S02]  /*2800*/  IMAD.MOV.U32 R26, RZ, RZ, R10 ;  /* 0x000000ffff1a7224 */ /* 0x020fe400078e000a */
[----:B------:R-:W-:Y:S02]  /*2810*/  IMAD.MOV.U32 R81, RZ, RZ, R14 ;  /* 0x000000ffff517224 */ /* 0x000fe400078e000e */
[----:B------:R-:W-:Y:S02]  /*2820*/  IMAD.MOV.U32 R48, RZ, RZ, R8 ;  /* 0x000000ffff307224 */ /* 0x000fe400078e0008 */
[----:B------:R-:W-:Y:S01]  /*2830*/  IMAD.MOV.U32 R83, RZ, RZ, R24 ;  /* 0x000000ffff537224 */ /* 0x000fe200078e0018 */
[----:B--2---:R-:W-:-:S13]  /*2840*/  ISETP.NE.AND P0, PT, R4, 0x3, PT ;  /* 0x000000030400780c */ /* 0x004fda0003f05270 */
[----:B------:R-:W-:Y:S05]  /*2850*/  @!P0 BRA `(.L_x_1081) ;  /* 0x0000000000048947 */ /* 0x000fea0003800000 */
[----:B------:R-:W-:Y:S01]  /*2860*/  BPT.TRAP 0x1 ;  /* 0x000000040000795c */ /* 0x000fe20000300000 */
.L_x_1081:
[----:B------:R-:W2:Y:S01]  /*2870*/  LDL R4, [R1+0x24] ;  /* 0x0000240001047983 */ /* 0x000ea20000100800 */
[----:B------:R-:W-:Y:S01]  /*2880*/  IMAD R74, R157, 0x8, R18 ;  /* 0x000000089d4a7824 */ /* 0x000fe200078e0212 */
[----:B------:R-:W-:Y:S01]  /*2890*/  BSSY B1, `(.L_x_1082) ;  /* 0x0000004000017945 */ /* 0x000fe20003800000 */
[----:B--2---:R-:W-:-:S04]  /*28a0*/  SHF.L.U32 R77, R4, 0x1f, RZ ;  /* 0x0000001f044d7819 */ /* 0x004fc800000006ff */
[----:B------:R-:W0:Y:S02]  /*28b0*/  SYNCS.PHASECHK.TRANS64.TRYWAIT P5, [R74+URZ+0x13290], R77 ;  /* 0x0132904d4a0075a7 */ /* 0x000e2400080a017f */
[----:B0-----:R-:W-:Y:S05]  /*28c0*/  @!P5 BRA `(.L_x_1083) ;  /* 0x000001f80024d947 */ /* 0x001fea0003800000 */
.L_x_1387:
[----:B------:R-:W-:Y:S05]  /*28d0*/  BSYNC B1 ;  /* 0x0000000000017941 */ /* 0x000fea0003800000 */
.L_x_1082:
[----:B------:R-:W-:Y:S05]  /*28e0*/  @P1 BRA `(.L_x_1084) ;  /* 0x0000002000941947 */ /* 0x000fea0003800000 */
[----:B------:R-:W-:Y:S04]  /*28f0*/  BSSY B1, `(.L_x_1085) ;  /* 0x000006f000017945 */ /* 0x000fe80003800000 */
[----:B------:R-:W-:Y:S05]  /*2900*/  @P3 BRA `(.L_x_1086) ;  /* 0x0000000400b43947 */ /* 0x000fea0003800000 */
[----:B------:R1:W2:Y:S01]  /*2910*/  LDS.128 R4, [R76+0xe000] ;  /* 0x00e000004c047984 */ /* 0x0002a20000000c00 */
[----:B------:R-:W-:Y:S01]  /*2920*/  ISETP.GE.AND P5, PT, R40, R27, PT ;  /* 0x0000001b2800720c */ /* 0x000fe20003fa6270 */
[----:B------:R-:W-:-:S12]  /*2930*/  BSSY B2, `(.L_x_1087) ;  /* 0x0000069000027945 */ /* 0x000fd80003800000 */
[----:B-1----:R-:W-:Y:S05]  /*2940*/  @P5 BRA `(.L_x_1088) ;  /* 0x00000004009c5947 */ /* 0x002fea0003800000 */
[----:B------:R-:W-:Y:S02]  /*2950*/  SHF.R.U32.HI R53, RZ, 0x8, R15 ;  /* 0x00000008ff357819 */ /* 0x000fe4000001160f */
[----:B------:R-:W-:Y:S02]  /*2960*/  SHF.R.U32.HI R14, RZ, 0x8, R25 ;  /* 0x00000008ff0e7819 */ /* 0x000fe40000011619 */
[----:B------:R-:W-:Y:S02]  /*2970*/  SHF.R.U32.HI R54, RZ, 0x10, R15 ;  /* 0x00000010ff367819 */ /* 0x000fe4000001160f */
[----:B------:R-:W-:Y:S01]  /*2980*/  LOP3.LUT R24, R15, 0xff0000ff, RZ, 0xc0, !PT ;  /* 0xff0000ff0f187812 */ /* 0x000fe200078ec0ff */
[----:B------:R-:W-:Y:S01]  /*2990*/  IMAD.SHL.U32 R15, R53, 0x100, RZ ;  /* 0x00000100350f7824 */ /* 0x000fe200078e00ff */
[----:B------:R-:W-:Y:S02]  /*29a0*/  SHF.R.U32.HI R49, RZ, 0x10, R25 ;  /* 0x00000010ff317819 */ /* 0x000fe40000011619 */
[----:B------:R-:W-:Y:S01]  /*29b0*/  LOP3.LUT R52, R25, 0xff0000ff, RZ, 0xc0, !PT ;  /* 0xff0000ff19347812 */ /* 0x000fe200078ec0ff */
[----:B------:R-:W-:Y:S01]  /*29c0*/  IMAD.SHL.U32 R25, R14, 0x100, RZ ;  /* 0x000001000e197824 */ /* 0x000fe200078e00ff */
[----:B------:R-:W-:Y:S01]  /*29d0*/  LOP3.LUT R24, R24, 0xff00, R15, 0xf8, !PT ;  /* 0x0000ff0018187812 */ /* 0x000fe200078ef80f */
[----:B--2---:R-:W-:Y:S01]  /*29e0*/  IMAD.MOV.U32 R14, RZ, RZ, R4 ;  /* 0x000000ffff0e7224 */ /* 0x004fe200078e0004 */
[----:B------:R-:W-:Y:S01]  /*29f0*/  F2FP.F16.E4M3.UNPACK_B R4, R5 ;  /* 0x00000005ff04723e */ /* 0x000fe200020006ff */
[----:B------:R-:W-:Y:S01]  /*2a00*/  IMAD.U32 R15, R54, 0x10000, RZ ;  /* 0x00010000360f7824 */ /* 0x000fe200078e00ff */
[----:B------:R-:W-:Y:S01]  /*2a10*/  LOP3.LUT R52, R52, 0xff00, R25, 0xf8, !PT ;  /* 0x0000ff0034347812 */ /* 0x000fe200078ef819 */
[----:B------:R-:W-:Y:S01]  /*2a20*/  IMAD.U32 R49, R49, 0x10000, RZ ;  /* 0x0001000031317824 */ /* 0x000fe200078e00ff */
[----:B------:R-:W-:-:S02]  /*2a30*/  F2FP.F16.E4M3.UNPACK_B R25, R83.H1 ;  /* 0x00000053ff19723e */ /* 0x000fc400030006ff */
        /* <DEDUP_REMOVED lines=10> */
[C---:B------:R-:W-:Y:S01]  /*2ae0*/  FMUL.FTZ R80, R4.reuse, R54 ;  /* 0x0000003604507220 */ /* 0x040fe20000410000 */
[--C-:B------:R-:W-:Y:S01]  /*2af0*/  HADD2.F32 R25, -RZ, R5.reuse.H1_H1 ;  /* 0x30000005ff197230 */ /* 0x100fe20000004100 */
[----:B------:R-:W-:Y:S01]  /*2b00*/  F2FP.F16.E4M3.UNPACK_B R54, R83 ;  /* 0x00000053ff36723e */ /* 0x000fe200020006ff */
[----:B------:R-:W-:Y:S02]  /*2b10*/  HADD2.F32 R24, -RZ, R5.H0_H0 ;  /* 0x20000005ff187230 */ /* 0x000fe40000004100 */
[-C--:B------:R-:W-:Y:S01]  /*2b20*/  FFMA.FTZ R4, R4, R52.reuse, -R79 ;  /* 0x0000003404047223 */ /* 0x080fe2000001084f */
[----:B------:R-:W-:Y:S02]  /*2b30*/  HADD2.F32 R49, -RZ, R49.H1_H1 ;  /* 0x30000031ff317230 */ /* 0x000fe40000004100 */
[----:B------:R-:W-:Y:S01]  /*2b40*/  FFMA.FTZ R5, R15, R52, R80 ;  /* 0x000000340f057223 */ /* 0x000fe20000010050 */
[CC--:B------:R-:W-:Y:S01]  /*2b50*/  FMUL.FTZ R79, R25.reuse, R55.reuse ;  /* 0x00000037194f7220 */ /* 0x0c0fe20000410000 */
[C---:B------:R-:W-:Y:S01]  /*2b60*/  FMUL.FTZ R84, R24.reuse, R55 ;  /* 0x0000003718547220 */ /* 0x040fe20000410000 */
[-C--:B------:R-:W-:Y:S01]  /*2b70*/  F2FP.F16.E4M3.UNPACK_B R15, R14.reuse.H1 ;  /* 0x0000000eff0f723e */ /* 0x080fe200030006ff */
[----:B------:R-:W-:Y:S01]  /*2b80*/  HADD2.F32 R55, -RZ, R54.H1_H1 ;  /* 0x30000036ff377230 */ /* 0x000fe20000004100 */
[----:B------:R-:W-:Y:S01]  /*2b90*/  F2FP.F16.E4M3.UNPACK_B R14, R14 ;  /* 0x0000000eff0e723e */ /* 0x000fe200020006ff */
[-C--:B------:R-:W-:Y:S01]  /*2ba0*/  FFMA.FTZ R83, R24, R49.reuse, -R79 ;  /* 0x0000003118537223 */ /* 0x080fe2000001084f */
[----:B------:R-:W-:Y:S01]  /*2bb0*/  FFMA.FTZ R86, R25, R49, R84 ;  /* 0x0000003119567223 */ /* 0x000fe20000010054 */
[----:B------:R-:W-:Y:S01]  /*2bc0*/  F2FP.F16.E4M3.UNPACK_B R49, R81 ;  /* 0x00000051ff31723e */ /* 0x000fe200020006ff */
[----:B------:R-:W-:-:S02]  /*2bd0*/  HADD2.F32 R24, -RZ, R15.H0_H0 ;  /* 0x2000000fff187230 */ /* 0x000fc40000004100 */
[----:B------:R-:W-:Y:S01]  /*2be0*/  HADD2.F32 R25, -RZ, R15.H1_H1 ;  /* 0x3000000fff197230 */ /* 0x000fe20000004100 */
[----:B------:R-:W-:Y:S01]  /*2bf0*/  F2FP.SATFINITE.E4M3.F32.PACK_AB_MERGE_C R87, R86, R83, RZ ;  /* 0x000000535657723e */ /* 0x000fe200048070ff */
[----:B------:R-:W-:Y:S02]  /*2c00*/  HADD2.F32 R15, -RZ, R14.H0_H0 ;  /* 0x2000000eff0f7230 */ /* 0x000fe40000004100 */
[-C--:B------:R-:W-:Y:S01]  /*2c10*/  FMUL.FTZ R84, R24, R55.reuse ;  /* 0x0000003718547220 */ /* 0x080fe20000410000 */
[----:B------:R-:W-:Y:S02]  /*2c20*/  HADD2.F32 R54, -RZ, R54.H0_H0 ;  /* 0x20000036ff367230 */ /* 0x000fe40000004100 */
[----:B------:R-:W-:Y:S01]  /*2c30*/  FMUL.FTZ R79, R25, R55 ;  /* 0x00000037194f7220 */ /* 0x000fe20000410000 */
[----:B------:R-:W-:Y:S01]  /*2c40*/  HADD2.F32 R14, -RZ, R14.H1_H1 ;  /* 0x3000000eff0e7230 */ /* 0x000fe20000004100 */
[----:B------:R-:W-:Y:S01]  /*2c50*/  F2FP.SATFINITE.E4M3.F32.PACK_AB_MERGE_C R5, R5, R4, R87 ;  /* 0x000000040505723e */ /* 0x000fe20004807057 */
[----:B------:R-:W-:-:S02]  /*2c60*/  HADD2.F32 R52, -RZ, R49.H1_H1 ;  /* 0x30000031ff347230 */ /* 0x000fc40000004100 */
[-C--:B------:R-:W-:Y:S01]  /*2c70*/  FMUL.FTZ R55, R15, R54.reuse ;  /* 0x000000360f377220 */ /* 0x080fe20000410000 */
[----:B------:R-:W-:Y:S02]  /*2c80*/  HADD2.F32 R49, -RZ, R49.H0_H0 ;  /* 0x20000031ff317230 */ /* 0x000fe40000004100 */
[----:B------:R-:W-:Y:S01]  /*2c90*/  FMUL.FTZ R80, R14, R54 ;  /* 0x000000360e507220 */ /* 0x000fe20000410000 */
[----:B------:R-:W-:Y:S01]  /*2ca0*/  F2FP.F16.E4M3.UNPACK_B R54, R78.H1 ;  /* 0x0000004eff36723e */ /* 0x000fe200030006ff */
[-C--:B------:R-:W-:Y:S01]  /*2cb0*/  FFMA.FTZ R79, R24, R52.reuse, -R79 ;  /* 0x00000034184f7223 */ /* 0x080fe2000001084f */
[----:B------:R-:W-:Y:S01]  /*2cc0*/  FFMA.FTZ R84, R25, R52, R84 ;  /* 0x0000003419547223 */ /* 0x000fe20000010054 */
[----:B------:R-:W-:Y:S01]  /*2cd0*/  FFMA.FTZ R80, R15, R49, -R80 ;  /* 0x000000310f507223 */ /* 0x000fe20000010850 */
[----:B------:R-:W-:Y:S01]  /*2ce0*/  F2FP.F16.E4M3.UNPACK_B R15, R7.H1 ;  /* 0x00000007ff0f723e */ /* 0x000fe200030006ff */
[----:B------:R-:W-:Y:S01]  /*2cf0*/  FFMA.FTZ R81, R14, R49, R55 ;  /* 0x000000310e517223 */ /* 0x000fe20000010037 */
[----:B------:R-:W-:-:S02]  /*2d00*/  F2FP.F16.E4M3.UNPACK_B R49, R53.H1 ;  /* 0x00000035ff31723e */ /* 0x000fc400030006ff */
[----:B------:R-:W-:Y:S01]  /*2d10*/  F2FP.SATFINITE.E4M3.F32.PACK_AB_MERGE_C R85, R84, R79, RZ ;  /* 0x0000004f5455723e */ /* 0x000fe200048070ff */
[--C-:B------:R-:W-:Y:S01]  /*2d20*/  HADD2.F32 R25, -RZ, R15.reuse.H1_H1 ;  /* 0x3000000fff197230 */ /* 0x100fe20000004100 */
[----:B------:R-:W-:Y:S01]  /*2d30*/  F2FP.F16.E4M3.UNPACK_B R14, R6.H1 ;  /* 0x00000006ff0e723e */ /* 0x000fe200030006ff */
[----:B------:R-:W-:Y:S01]  /*2d40*/  HADD2.F32 R79, -RZ, R54.H1_H1 ;  /* 0x30000036ff4f7230 */ /* 0x000fe20000004100 */
[----:B------:R-:W-:Y:S01]  /*2d50*/  F2FP.F16.E4M3.UNPACK_B R78, R78 ;  /* 0x0000004eff4e723e */ /* 0x000fe200020006ff */
[----:B------:R-:W-:Y:S01]  /*2d60*/  HADD2.F32 R24, -RZ, R15.H0_H0 ;  /* 0x2000000fff187230 */ /* 0x000fe20000004100 */
[----:B------:R-:W-:Y:S01]  /*2d70*/  F2FP.F16.E4M3.UNPACK_B R53, R53 ;  /* 0x00000035ff35723e */ /* 0x000fe200020006ff */
[----:B------:R-:W-:Y:S02]  /*2d80*/  HADD2.F32 R52, -RZ, R49.H1_H1 ;  /* 0x30000031ff347230 */ /* 0x000fe40000004100 */
[----:B------:R-:W-:Y:S01]  /*2d90*/  FMUL.FTZ R83, R25, R79 ;  /* 0x0000004f19537220 */ /* 0x000fe20000410000 */
[----:B------:R-:W-:-:S02]  /*2da0*/  HADD2.F32 R15, -RZ, R14.H1_H1 ;  /* 0x3000000eff0f7230 */ /* 0x000fc40000004100 */
[C---:B------:R-:W-:Y:S01]  /*2db0*/  FMUL.FTZ R86, R24.reuse, R79 ;  /* 0x0000004f18567220 */ /* 0x040fe20000410000 */
[----:B------:R-:W-:Y:S02]  /*2dc0*/  HADD2.F32 R55, -RZ, R78.H1_H1 ;  /* 0x3000004eff377230 */ /* 0x000fe40000004100 */
[----:B------:R-:W-:Y:S01]  /*2dd0*/  FFMA.FTZ R83, R24, R52, -R83 ;  /* 0x0000003418537223 */ /* 0x000fe20000010853 */
[----:B------:R-:W-:Y:S01]  /*2de0*/  HADD2.F32 R14, -RZ, R14.H0_H0 ;  /* 0x2000000eff0e7230 */ /* 0x000fe20000004100 */
[----:B------:R-:W-:Y:S01]  /*2df0*/  F2FP.F16.E4M3.UNPACK_B R7, R7 ;  /* 0x00000007ff07723e */ /* 0x000fe200020006ff */
[----:B------:R-:W-:Y:S02]  /*2e00*/  HADD2.F32 R24, -RZ, R53.H1_H1 ;  /* 0x30000035ff187230 */ /* 0x000fe40000004100 */
[-C--:B------:R-:W-:Y:S01]  /*2e10*/  FMUL.FTZ R79, R15, R55.reuse ;  /* 0x000000370f4f7220 */ /* 0x080fe20000410000 */
        /* <DEDUP_REMOVED lines=10> */
[----:B------:R-:W-:Y:S02]  /*2ec0*/  HADD2.F32 R6, -RZ, R6.H1_H1 ;  /* 0x30000006ff067230 */ /* 0x000fe40000004100 */
[----:B------:R-:W-:Y:S01]  /*2ed0*/  FMUL.FTZ R55, R15, R54 ;  /* 0x000000360f377220 */ /* 0x000fe20000410000 */
[----:B------:R-:W-:-:S02]  /*2ee0*/  HADD2.F32 R78, -RZ, R78.H0_H0 ;  /* 0x2000004eff4e7230 */ /* 0x000fc40000004100 */
[----:B------:R-:W-:Y:S01]  /*2ef0*/  FMUL.FTZ R54, R14, R54 ;  /* 0x000000360e367220 */ /* 0x000fe20000410000 */
[----:B------:R-:W-:Y:S01]  /*2f00*/  HADD2.F32 R49, -RZ, R49.H0_H0 ;  /* 0x20000031ff317230 */ /* 0x000fe20000004100 */
[----:B------:R-:W-:Y:S01]  /*2f10*/  F2FP.SATFINITE.E4M3.F32.PACK_AB_MERGE_C R79, R84, R79, RZ ;  /* 0x0000004f544f723e */ /* 0x000fe200048070ff */
[----:B------:R-:W-:Y:S02]  /*2f20*/  HADD2.F32 R53, -RZ, R53.H0_H0 ;  /* 0x20000035ff357230 */ /* 0x000fe40000004100 */
[-C--:B------:R-:W-:Y:S01]  /*2f30*/  FMUL.FTZ R24, R6, R78.reuse ;  /* 0x0000004e06187220 */ /* 0x080fe20000410000 */
[----:B------:R-:W-:Y:S01]  /*2f40*/  FMUL.FTZ R25, R7, R78 ;  /* 0x0000004e07197220 */ /* 0x000fe20000410000 */
[-C--:B------:R-:W-:Y:S01]  /*2f50*/  FFMA.FTZ R55, R14, R49.reuse, -R55 ;  /* 0x000000310e377223 */ /* 0x080fe20000010837 */
[----:B------:R-:W-:Y:S01]  /*2f60*/  FFMA.FTZ R54, R15, R49, R54 ;  /* 0x000000310f367223 */ /* 0x000fe20000010036 */
[-C--:B------:R-:W-:Y:S01]  /*2f70*/  FFMA.FTZ R24, R7, R53.reuse, -R24 ;  /* 0x0000003507187223 */ /* 0x080fe20000010818 */
[----:B------:R-:W-:Y:S01]  /*2f80*/  FFMA.FTZ R25, R6, R53, R25 ;  /* 0x0000003506197223 */ /* 0x000fe20000010019 */
[----:B------:R-:W-:-:S04]  /*2f90*/  F2FP.SATFINITE.E4M3.F32.PACK_AB_MERGE_C R83, R86, R83, RZ ;  /* 0x000000535653723e */ /* 0x000fc800048070ff */
[----:B------:R-:W-:Y:S02]  /*2fa0*/  F2FP.SATFINITE.E4M3.F32.PACK_AB_MERGE_C R6, R25, R24, R79 ;  /* 0x000000181906723e */ /* 0x000fe4000480704f */
[----:B------:R-:W-:-:S07]  /*2fb0*/  F2FP.SATFINITE.E4M3.F32.PACK_AB_MERGE_C R7, R54, R55, R83 ;  /* 0x000000373607723e */ /* 0x000fce0004807053 */
.L_x_1088:
[----:B------:R-:W-:Y:S05]  /*2fc0*/  BSYNC B2 ;  /* 0x0000000000027941 */ /* 0x000fea0003800000 */
.L_x_1087:
[----:B--2---:R1:W-:Y:S02]  /*2fd0*/  STG.E.128 desc[UR44][R12.64], R4 ;  /* 0x000000040c007986 */ /* 0x0043e4000c101d2c */
.L_x_1086:
[----:B------:R-:W-:Y:S05]  /*2fe0*/  BSYNC B1 ;  /* 0x0000000000017941 */ /* 0x000fea0003800000 */
.L_x_1085:
[----:B------:R-:W-:Y:S05]  /*2ff0*/  @P2 BRA `(.L_x_1084) ;  /* 0x0000001800d02947 */ /* 0x000fea0003800000 */
[----:B-1----:R-:W2:Y:S01]  /*3000*/  LDL R6, [R1+0x40] ;  /* 0x0000400001067983 */ /* 0x002ea20000100800 */
        /* <DEDUP_REMOVED lines=8> */
[----:B------:R-:W1:Y:S01]  /*3090*/  LDS.128 R4, [R4+0xe000] ;  /* 0x00e0000004047984 */ /* 0x000e620000000c00 */
[----:B------:R-:W-:Y:S05]  /*30a0*/  @P5 BRA `(.L_x_1090) ;  /* 0x00000004009c5947 */ /* 0x000fea0003800000 */
[----:B------:R-:W-:Y:S02]  /*30b0*/  SHF.R.U32.HI R8, RZ, 0x8, R11 ;  /* 0x00000008ff087819 */ /* 0x000fe4000001160b */
[----:B------:R-:W-:Y:S02]  /*30c0*/  SHF.R.U32.HI R14, RZ, 0x8, R9 ;  /* 0x00000008ff0e7819 */ /* 0x000fe40000011609 */
[----:B------:R-:W-:Y:S02]  /*30d0*/  LOP3.LUT R10, R11, 0xff0000ff, RZ, 0xc0, !PT ;  /* 0xff0000ff0b0a7812 */ /* 0x000fe400078ec0ff */
[----:B------:R-:W-:Y:S01]  /*30e0*/  SHF.R.U32.HI R24, RZ, 0x10, R11 ;  /* 0x00000010ff187819 */ /* 0x000fe2000001160b */
[----:B------:R-:W-:Y:S01]  /*30f0*/  IMAD.SHL.U32 R14, R14, 0x100, RZ ;  /* 0x000001000e0e7824 */ /* 0x000fe200078e00ff */
[----:B------:R-:W-:Y:S02]  /*3100*/  LOP3.LUT R11, R9, 0xff0000ff, RZ, 0xc0, !PT ;  /* 0xff0000ff090b7812 */ /* 0x000fe400078ec0ff */
[----:B------:R-:W-:Y:S01]  /*3110*/  SHF.R.U32.HI R15, RZ, 0x10, R9 ;  /* 0x00000010ff0f7819 */ /* 0x000fe20000011609 */
[----:B------:R-:W-:Y:S01]  /*3120*/  IMAD.SHL.U32 R9, R8, 0x100, RZ ;  /* 0x0000010008097824 */ /* 0x000fe200078e00ff */
[----:B------:R-:W-:Y:S01]  /*3130*/  LOP3.LUT R14, R11, 0xff00, R14, 0xf8, !PT ;  /* 0x0000ff000b0e7812 */ /* 0x000fe200078ef80e */
[----:B-1----:R-:W-:Y:S01]  /*3140*/  IMAD.MOV.U32 R8, RZ, RZ, R4 ;  /* 0x000000ffff087224 */ /* 0x002fe200078e0004 */
[----:B------:R-:W-:Y:S01]  /*3150*/  F2FP.F16.E4M3.UNPACK_B R4, R5 ;  /* 0x00000005ff04723e */ /* 0x000fe200020006ff */
[----:B------:R-:W-:Y:S01]  /*3160*/  IMAD.U32 R15, R15, 0x10000, RZ ;  /* 0x000100000f0f7824 */ /* 0x000fe200078e00ff */
[----:B------:R-:W-:Y:S01]  /*3170*/  LOP3.LUT R9, R10, 0xff00, R9, 0xf8, !PT ;  /* 0x0000ff000a097812 */ /* 0x000fe200078ef809 */
[----:B------:R-:W-:Y:S01]  /*3180*/  IMAD.U32 R10, R24, 0x10000, RZ ;  /* 0x00010000180a7824 */ /* 0x000fe200078e00ff */
[----:B------:R-:W-:-:S02]  /*3190*/  F2FP.F16.E4M3.UNPACK_B R11, R48.H1 ;  /* 0x00000030ff0b723e */ /* 0x000fc400030006ff */
[----:B------:R-:W-:Y:S02]  /*31a0*/  LOP3.LUT R49, R14, 0xff0000, R15, 0xf8, !PT ;  /* 0x00ff00000e317812 */ /* 0x000fe400078ef80f */
[----:B------:R-:W-:Y:S01]  /*31b0*/  LOP3.LUT R24, R9, 0xff0000, R10, 0xf8, !PT ;  /* 0x00ff000009187812 */ /* 0x000fe200078ef80a */
[--C-:B------:R-:W-:Y:S01]  /*31c0*/  HADD2.F32 R9, -RZ, R4.reuse.H1_H1 ;  /* 0x30000004ff097230 */ /* 0x100fe20000004100 */
[----:B------:R-:W-:Y:S01]  /*31d0*/  F2FP.F16.E4M3.UNPACK_B R14, R26.H1 ;  /* 0x0000001aff0e723e */ /* 0x000fe200030006ff */
[--C-:B------:R-:W-:Y:S01]  /*31e0*/  HADD2.F32 R25, -RZ, R11.reuse.H0_H0 ;  /* 0x2000000bff197230 */ /* 0x100fe20000004100 */
[----:B------:R-:W-:Y:S01]  /*31f0*/  F2FP.F16.E4M3.UNPACK_B R5, R5.H1 ;  /* 0x00000005ff05723e */ /* 0x000fe200030006ff */
[----:B------:R-:W-:Y:S01]  /*3200*/  HADD2.F32 R4, -RZ, R4.H0_H0 ;  /* 0x20000004ff047230 */ /* 0x000fe20000004100 */
[----:B------:R-:W-:Y:S01]  /*3210*/  F2FP.F16.E4M3.UNPACK_B R48, R48 ;  /* 0x00000030ff30723e */ /* 0x000fe200020006ff */
        /* <DEDUP_REMOVED lines=16> */
[----:B------:R-:W-:-:S02]  /*3320*/  HADD2.F32 R15, -RZ, R48.H1_H1 ;  /* 0x30000030ff0f7230 */ /* 0x000fc40000004100 */
[--C-:B------:R-:W-:Y:S02]  /*3330*/  HADD2.F32 R10, -RZ, R9.reuse.H0_H0 ;  /* 0x20000009ff0a7230 */ /* 0x100fe40000004100 */
[----:B------:R-:W-:Y:S01]  /*3340*/  HADD2.F32 R11, -RZ, R9.H1_H1 ;  /* 0x30000009ff0b7230 */ /* 0x000fe20000004100 */
[----:B------:R-:W-:Y:S01]  /*3350*/  F2FP.SATFINITE.E4M3.F32.PACK_AB_MERGE_C R79, R78, R27, RZ ;  /* 0x0000001b4e4f723e */ /* 0x000fe200048070ff */
        /* <DEDUP_REMOVED lines=60> */
.L_x_1090:
[----:B------:R-:W-:Y:S05]  /*3720*/  BSYNC B1 ;  /* 0x0000000000017941 */ /* 0x000fea0003800000 */
.L_x_1089:
[----:B-1----:R2:W-:Y:S01]  /*3730*/  STG.E.128 desc[UR44][R12.64+0x20], R4 ;  /* 0x000020040c007986 */ /* 0x0025e2000c101d2c */
[----:B------:R-:W-:Y:S05]  /*3740*/  BRA `(.L_x_1084) ;  /* 0x0000001000fc7947 */ /* 0x000fea0003800000 */
.L_x_1078:
[----:B------:R-:W0:Y:S01]  /*3750*/  S2R R5, SR_TID.X ;  /* 0x0000000000057919 */ /* 0x000e220000002100 */
[----:B------:R-:W2:Y:S01]  /*3760*/  LDL R52, [R1+0x10] ;  /* 0x0000100001347983 */ /* 0x000ea20000100800 */
[C---:B0-----:R-:W-:Y:S02]  /*3770*/  VIADD R9, R5.reuse, 0xffffff80 ;  /* 0xffffff8005097836 */ /* 0x041fe40000000000 */
[----:B------:R-:W-:Y:S02]  /*3780*/  VIADD R8, R5, 0xffffff80 ;  /* 0xffffff8005087836 */ /* 0x000fe40000000000 */
[----:B------:R-:W-:-:S03]  /*3790*/  IMAD R5, R51, -0xa0, R50 ;  /* 0xffffff6033057824 */ /* 0x000fc600078e0232 */
[----:B------:R-:W-:Y:S02]  /*37a0*/  LEA.HI R8, R8, R9, RZ, 0x1 ;  /* 0x0000000908087211 */ /* 0x000fe400078f08ff */
[----:B------:R-:W-:Y:S02]  /*37b0*/  VIMNMX R5, R5, 0xa0, PT ;  /* 0x000000a005057848 */ /* 0x000fe40003fe0100 */
[----:B------:R-:W-:-:S04]  /*37c0*/  SHF.R.S32.HI R8, RZ, 0x1, R8 ;  /* 0x00000001ff087819 */ /* 0x000fc80000011408 */
[----:B------:R-:W-:-:S04]  /*37d0*/  ISETP.GE.AND P1, PT, R8, R5, PT ;  /* 0x000000050800720c */ /* 0x000fc80003f26270 */
[----:B------:R-:W-:-:S13]  /*37e0*/  ISETP.GE.OR P0, PT, R22, R27, P1 ;  /* 0x0000001b1600720c */ /* 0x000fda0000f06670 */
[----:B------:R-:W0:Y:S08]  /*37f0*/  @!P0 LDC.64 R12, c[0x0][0x3c8] ;  /* 0x0000f200ff0c8b82 */ /* 0x000e300000000a00 */
[----:B------:R-:W1:Y:S01]  /*3800*/  @!P0 LDC.64 R24, c[0x0][0x3e0] ;  /* 0x0000f800ff188b82 */ /* 0x000e620000000a00 */
[----:B------:R-:W-:Y:S02]  /*3810*/  CS2R R10, SRZ ;  /* 0x00000000000a7805 */ /* 0x000fe4000001ff00 */
[----:B------:R-:W-:-:S02]  /*3820*/  CS2R R8, SRZ ;  /* 0x0000000000087805 */ /* 0x000fc4000001ff00 */
[----:B0-----:R-:W-:-:S04]  /*3830*/  @!P0 IADD3 R12, P5, P6, R36, R12, R6 ;  /* 0x0000000c240c8210 */ /* 0x001fc80007ebe006 */
[----:B------:R-:W-:Y:S02]  /*3840*/  @!P0 IADD3.X R13, R66, R13, R55, P5, P6 ;  /* 0x0000000d420d8210 */ /* 0x000fe40002fec437 */
[----:B------:R-:W-:Y:S02]  /*3850*/  CS2R R6, SRZ ;  /* 0x0000000000067805 */ /* 0x000fe4000001ff00 */
[----:B-1----:R-:W-:Y:S02]  /*3860*/  @!P0 IADD3 R24, P5, P6, R30, R24, R4 ;  /* 0x000000181e188210 */ /* 0x002fe40007ebe004 */
[----:B------:R-:W-:Y:S02]  /*3870*/  CS2R R4, SRZ ;  /* 0x0000000000047805 */ /* 0x000fe4000001ff00 */
[----:B------:R-:W-:-:S04]  /*3880*/  @!P0 IADD3.X R25, R68, R25, R26, P5, P6 ;  /* 0x0000001944198210 */ /* 0x000fc80002fec41a */
[----:B------:R-:W3:Y:S04]  /*3890*/  @!P0 LDG.E.128 R4, desc[UR44][R12.64] ;  /* 0x0000002c0c048981 */ /* 0x000ee8000c1e1d00 */
[----:B------:R-:W4:Y:S01]  /*38a0*/  @!P0 LDG.E.128 R8, desc[UR44][R24.64] ;  /* 0x0000002c18088981 */ /* 0x000f22000c1e1d00 */
[----:B------:R-:W-:Y:S02]  /*38b0*/  ISETP.GE.AND P0, PT, R22, R27, PT ;  /* 0x0000001b1600720c */ /* 0x000fe40003f06270 */
[----:B------:R-:W-:-:S11]  /*38c0*/  LOP3.LUT R16, R16, 0xfffffffe, RZ, 0xc0, !PT ;  /* 0xfffffffe10107812 */ /* 0x000fd600078ec0ff */
[----:B------:R-:W-:Y:S02]  /*38d0*/  @P0 LOP3.LUT R16, R16, 0x1, RZ, 0xfc, !PT ;  /* 0x0000000110100812 */ /* 0x000fe400078efcff */
[----:B--2---:R-:W-:Y:S01]  /*38e0*/  ISETP.NE.AND P0, PT, R52, 0x3, PT ;  /* 0x000000033400780c */ /* 0x004fe20003f05270 */
[----:B---3--:R-:W-:Y:S02]  /*38f0*/  IMAD.MOV.U32 R78, RZ, RZ, R6 ;  /* 0x000000ffff4e7224 */ /* 0x008fe400078e0006 */
[----:B------:R-:W-:Y:S02]  /*3900*/  IMAD.MOV.U32 R84, RZ, RZ, R4 ;  /* 0x000000ffff547224 */ /* 0x000fe400078e0004 */
[----:B----4-:R-:W-:Y:S02]  /*3910*/  IMAD.MOV.U32 R80, RZ, RZ, R10 ;  /* 0x000000ffff507224 */ /* 0x010fe400078e000a */
[----:B------:R-:W-:-:S06]  /*3920*/  IMAD.MOV.U32 R85, RZ, RZ, R8 ;  /* 0x000000ffff557224 */ /* 0x000fcc00078e0008 */
[----:B------:R-:W-:Y:S05]  /*3930*/  @!P0 BRA `(.L_x_1091) ;  /* 0x0000000000048947 */ /* 0x000fea0003800000 */
[----:B------:R-:W-:Y:S01]  /*3940*/  BPT.TRAP 0x1 ;  /* 0x000000040000795c */ /* 0x000fe20000300000 */
.L_x_1091:
[----:B------:R-:W2:Y:S01]  /*3950*/  LDL R12, [R1+0x24] ;  /* 0x00002400010c7983 */ /* 0x000ea20000100800 */
[----:B------:R-:W-:Y:S01]  /*3960*/  IMAD R74, R157, 0x8, R18 ;  /* 0x000000089d4a7824 */ /* 0x000fe200078e0212 */
[----:B------:R-:W0:Y:S01]  /*3970*/  LDC R79, c[0x0][0x2e4] ;  /* 0x0000b900ff4f7b82 */ /* 0x000e220000000800 */
[----:B------:R-:W-:Y:S01]  /*3980*/  BSSY B1, `(.L_x_1092) ;  /* 0x0000004000017945 */ /* 0x000fe20003800000 */
[----:B--2---:R-:W-:-:S04]  /*3990*/  SHF.L.U32 R77, R12, 0x1f, RZ ;  /* 0x0000001f0c4d7819 */ /* 0x004fc800000006ff */
[----:B------:R-:W1:Y:S02]  /*39a0*/  SYNCS.PHASECHK.TRANS64.TRYWAIT P5, [R74+URZ+0x13290], R77 ;  /* 0x0132904d4a0075a7 */ /* 0x000e6400080a017f */
[----:B01----:R-:W-:Y:S05]  /*39b0*/  @!P5 BRA `(.L_x_1093) ;  /* 0x000001e400fcd947 */ /* 0x003fea0003800000 */
.L_x_1388:
[----:B------:R-:W-:Y:S05]  /*39c0*/  BSYNC B1 ;  /* 0x0000000000017941 */ /* 0x000fea0003800000 */
.L_x_1092:
[----:B------:R-:W1:Y:S01]  /*39d0*/  S2R R12, SR_TID.X ;  /* 0x00000000000c7919 */ /* 0x000e620000002100 */
[----:B------:R-:W-:Y:S01]  /*39e0*/  ISETP.GE.OR P5, PT, R22, R79, P1 ;  /* 0x0000004f1600720c */ /* 0x000fe20000fa6670 */
[----:B------:R-:W-:Y:S01]  /*39f0*/  ULDC.64 UR4, c[0x0][0x2f0] ;  /* 0x0000bc0000047ab9 */ /* 0x000fe20000000a00 */
[----:B------:R-:W-:Y:S02]  /*3a00*/  IMAD.MOV.U32 R52, RZ, RZ, R14 ;  /* 0x000000ffff347224 */ /* 0x000fe400078e000e */
[C---:B-1----:R-:W-:Y:S02]  /*3a10*/  VIADD R24, R12.reuse, 0xffffff80 ;  /* 0xffffff800c187836 */ /* 0x042fe40000000000 */
[----:B------:R-:W-:Y:S02]  /*3a20*/  VIADD R13, R12, 0xffffff80 ;  /* 0xffffff800c0d7836 */ /* 0x000fe40000000000 */
[----:B------:R-:W-:-:S03]  /*3a30*/  IMAD R12, R57, UR4, RZ ;  /* 0x00000004390c7c24 */ /* 0x000fc6000f8e02ff */
[----:B------:R-:W-:-:S04]  /*3a40*/  LEA.HI R13, R13, R24, RZ, 0x1 ;  /* 0x000000180d0d7211 */ /* 0x000fc800078f08ff */
[----:B------:R-:W-:-:S05]  /*3a50*/  SHF.R.S32.HI R13, RZ, 0x1, R13 ;  /* 0x00000001ff0d7819 */ /* 0x000fca000001140d */
[----:B------:R-:W-:-:S04]  /*3a60*/  IMAD.WIDE.U32 R52, R13, UR4, R52 ;  /* 0x000000040d347c25 */ /* 0x000fc8000f8e0034 */
[----:B------:R-:W-:Y:S01]  /*3a70*/  IMAD R81, R13, UR5, R12 ;  /* 0x000000050d517c24 */ /* 0x000fe2000f8e020c */
[----:B------:R-:W-:Y:S06]  /*3a80*/  @P5 BRA `(.L_x_1084) ;  /* 0x00000010002c5947 */ /* 0x000fec0003800000 */
[----:B------:R-:W2:Y:S04]  /*3a90*/  LDL R25, [R1+0x4c] ;  /* 0x00004c0001197983 */ /* 0x000ea80000100800 */
[----:B------:R-:W3:Y:S01]  /*3aa0*/  LDL R24, [R1+0x60] ;  /* 0x0000600001187983 */ /* 0x000ee20000100800 */
        /* <DEDUP_REMOVED lines=11> */
[----:B------:R-:W-:-:S04]  /*3b60*/  LEA.HI R12, R12, R13, RZ, 0x5 ;  /* 0x0000000d0c0c7211 */ /* 0x000fc800078f28ff */
[----:B------:R-:W-:-:S04]  /*3b70*/  SHF.R.S32.HI R13, RZ, 0x5, R12 ;  /* 0x00000005ff0d7819 */ /* 0x000fc8000001140c */
[----:B------:R-:W-:-:S05]  /*3b80*/  LEA.HI.SX32 R13, R58, R13, 0x1c ;  /* 0x0000000d3a0d7211 */ /* 0x000fca00078fe2ff */
[----:B------:R-:W-:-:S05]  /*3b90*/  IMAD.SHL.U32 R83, R13, 0x10, RZ ;  /* 0x000000100d537824 */ /* 0x000fca00078e00ff */
[----:B--2---:R-:W-:-:S04]  /*3ba0*/  LOP3.LUT R13, R25, 0x30, R83, 0xf8, !PT ;  /* 0x00000030190d7812 */ /* 0x004fc800078ef853 */
[----:B------:R-:W-:-:S05]  /*3bb0*/  LOP3.LUT R13, R13, R60, RZ, 0x3c, !PT ;  /* 0x0000003c0d0d7212 */ /* 0x000fca00078e3cff */
[----:B---3--:R-:W-:Y:S02]  /*3bc0*/  IMAD.IADD R12, R24, 0x1, R13 ;  /* 0x00000001180c7824 */ /* 0x008fe400078e020d */
[C---:B------:R-:W-:Y:S02]  /*3bd0*/  IMAD R13, R157.reuse, 0x2800, R70 ;  /* 0x000028009d0d7824 */ /* 0x040fe400078e0246 */
[----:B------:R-:W-:Y:S02]  /*3be0*/  IMAD R15, R157, 0x2800, R12 ;  /* 0x000028009d0f7824 */ /* 0x000fe400078e020c */
[C---:B------:R-:W-:Y:S02]  /*3bf0*/  IMAD.IADD R13, R18.reuse, 0x1, R13 ;  /* 0x00000001120d7824 */ /* 0x040fe400078e020d */
[----:B------:R-:W-:-:S04]  /*3c00*/  IMAD.IADD R24, R18, 0x1, R15 ;  /* 0x0000000112187824 */ /* 0x000fc800078e020f */
[----:B------:R-:W1:Y:S04]  /*3c10*/  LDS.128 R12, [R13+0xe000] ;  /* 0x00e000000d0c7984 */ /* 0x000e680000000c00 */
        /* <DEDUP_REMOVED lines=24> */
[----:B------:R-:W-:Y:S01]  /*3da0*/  LOP3.LUT R91, R10, 0xff00, R11, 0xf8, !PT ;  /* 0x0000ff000a5b7812 */ /* 0x000fe200078ef80b */
[----:B------:R-:W-:Y:S01]  /*3db0*/  IMAD.U32 R90, R90, 0x10000, RZ ;  /* 0x000100005a5a7824 */ /* 0x000fe200078e00ff */
[----:B------:R-:W-:Y:S02]  /*3dc0*/  F2FP.F16.E4M3.UNPACK_B R88, R85.H1 ;  /* 0x00000055ff58723e */ /* 0x000fe400030006ff */
[----:B--2---:R-:W-:Y:S02]  /*3dd0*/  F2FP.F16.E4M3.UNPACK_B R11, R24.H1 ;  /* 0x00000018ff0b723e */ /* 0x004fe400030006ff */
[----:B-1----:R-:W-:Y:S01]  /*3de0*/  F2FP.F16.E4M3.UNPACK_B R10, R12.H1 ;  /* 0x0000000cff0a723e */ /* 0x002fe200030006ff */
[----:B------:R-:W-:Y:S01]  /*3df0*/  HADD2.F32 R5, -RZ, R88.H0_H0 ;  /* 0x20000058ff057230 */ /* 0x000fe20000004100 */
[----:B------:R-:W-:Y:S01]  /*3e00*/  LOP3.LUT R89, R8, 0xff00, R9, 0xf8, !PT ;  /* 0x0000ff0008597812 */ /* 0x000fe200078ef809 */
[----:B------:R-:W-:Y:S01]  /*3e10*/  HADD2.F32 R9, -RZ, R11.H0_H0 ;  /* 0x2000000bff097230 */ /* 0x000fe20000004100 */
[----:B------:R-:W-:Y:S01]  /*3e20*/  F2FP.F16.E4M3.UNPACK_B R86, R84.H1 ;  /* 0x00000054ff56723e */ /* 0x000fe200030006ff */
[--C-:B------:R-:W-:Y:S01]  /*3e30*/  HADD2.F32 R8, -RZ, R10.reuse.H0_H0 ;  /* 0x2000000aff087230 */ /* 0x100fe20000004100 */
[----:B------:R-:W-:Y:S01]  /*3e40*/  LOP3.LUT R4, R7, 0xff0000, R4, 0xf8, !PT ;  /* 0x00ff000007047812 */ /* 0x000fe200078ef804 */
[----:B------:R-:W-:-:S02]  /*3e50*/  HADD2.F32 R10, -RZ, R10.H1_H1 ;  /* 0x3000000aff0a7230 */ /* 0x000fc40000004100 */
[-C--:B------:R-:W-:Y:S01]  /*3e60*/  FMUL.FTZ R93, R9, R5.reuse ;  /* 0x00000005095d7220 */ /* 0x080fe20000410000 */
[--C-:B------:R-:W-:Y:S02]  /*3e70*/  HADD2.F32 R87, -RZ, R86.reuse.H0_H0 ;  /* 0x20000056ff577230 */ /* 0x100fe40000004100 */
[C---:B------:R-:W-:Y:S01]  /*3e80*/  FMUL.FTZ R94, R8.reuse, R5 ;  /* 0x00000005085e7220 */ /* 0x040fe20000410000 */
[----:B------:R-:W-:Y:S01]  /*3e90*/  LOP3.LUT R7, R89, 0xff0000, R90, 0xf8, !PT ;  /* 0x00ff000059077812 */ /* 0x000fe200078ef85a */
[----:B------:R-:W-:Y:S01]  /*3ea0*/  HADD2.F32 R89, -RZ, R86.H1_H1 ;  /* 0x30000056ff597230 */ /* 0x000fe20000004100 */
[----:B------:R-:W-:Y:S01]  /*3eb0*/  F2FP.F16.E4M3.UNPACK_B R90, R85 ;  /* 0x00000055ff5a723e */ /* 0x000fe200020006ff */
[-C--:B------:R-:W-:Y:S01]  /*3ec0*/  FFMA.FTZ R8, R8, R87.reuse, -R93 ;  /* 0x0000005708087223 */ /* 0x080fe2000001085d */
[----:B------:R-:W-:Y:S01]  /*3ed0*/  FFMA.FTZ R9, R9, R87, R94 ;  /* 0x0000005709097223 */ /* 0x000fe2000001005e */
[----:B------:R-:W-:Y:S01]  /*3ee0*/  F2FP.F16.E4M3.UNPACK_B R87, R84 ;  /* 0x00000054ff57723e */ /* 0x000fe200020006ff */
[----:B------:R-:W-:Y:S01]  /*3ef0*/  HADD2.F32 R93, -RZ, R88.H1_H1 ;  /* 0x30000058ff5d7230 */ /* 0x000fe20000004100 */
[----:B------:R-:W-:Y:S01]  /*3f00*/  F2FP.F16.E4M3.UNPACK_B R84, R12 ;  /* 0x0000000cff54723e */ /* 0x000fe200020006ff */
[----:B------:R-:W-:Y:S01]  /*3f10*/  HADD2.F32 R86, -RZ, R11.H1_H1 ;  /* 0x3000000bff567230 */ /* 0x000fe20000004100 */
[----:B------:R-:W-:Y:S01]  /*3f20*/  LOP3.LUT R5, R91, 0xff0000, R92, 0xf8, !PT ;  /* 0x00ff00005b057812 */ /* 0x000fe200078ef85c */
[----:B------:R-:W-:Y:S01]  /*3f30*/  HADD2.F32 R91, -RZ, R90.H0_H0 ;  /* 0x2000005aff5b7230 */ /* 0x000fe20000004100 */
[----:B------:R-:W-:Y:S01]  /*3f40*/  F2FP.F16.E4M3.UNPACK_B R24, R24 ;  /* 0x00000018ff18723e */ /* 0x000fe200020006ff */
[----:B------:R-:W-:-:S02]  /*3f50*/  HADD2.F32 R12, -RZ, R84.H0_H0 ;  /* 0x20000054ff0c7230 */ /* 0x000fc40000004100 */
[-C--:B------:R-:W-:Y:S01]  /*3f60*/  FMUL.FTZ R11, R86, R93.reuse ;  /* 0x0000005d560b7220 */ /* 0x080fe20000410000 */
[C---:B------:R-:W-:Y:S01]  /*3f70*/  FMUL.FTZ R93, R10.reuse, R93 ;  /* 0x0000005d0a5d7220 */ /* 0x040fe20000410000 */
[----:B------:R-:W-:Y:S02]  /*3f80*/  HADD2.F32 R88, -RZ, R87.H0_H0 ;  /* 0x20000057ff587230 */ /* 0x000fe40000004100 */
[----:B------:R-:W-:Y:S02]  /*3f90*/  HADD2.F32 R85, -RZ, R24.H0_H0 ;  /* 0x20000018ff557230 */ /* 0x000fe40000004100 */
[-C--:B------:R-:W-:Y:S01]  /*3fa0*/  FFMA.FTZ R11, R10, R89.reuse, -R11 ;  /* 0x000000590a0b7223 */ /* 0x080fe2000001080b */
[----:B------:R-:W-:Y:S01]  /*3fb0*/  FFMA.FTZ R10, R86, R89, R93 ;  /* 0x00000059560a7223 */ /* 0x000fe2000001005d */
[-C--:B------:R-:W-:Y:S01]  /*3fc0*/  FMUL.FTZ R92, R12, R91.reuse ;  /* 0x0000005b0c5c7220 */ /* 0x080fe20000410000 */
[----:B------:R-:W-:Y:S02]  /*3fd0*/  HADD2.F32 R89, -RZ, R90.H1_H1 ;  /* 0x3000005aff597230 */ /* 0x000fe40000004100 */
[----:B------:R-:W-:Y:S01]  /*3fe0*/  FMUL.FTZ R93, R85, R91 ;  /* 0x0000005b555d7220 */ /* 0x000fe20000410000 */
[----:B------:R-:W-:-:S02]  /*3ff0*/  HADD2.F32 R86, -RZ, R24.H1_H1 ;  /* 0x30000018ff567230 */ /* 0x000fc40000004100 */
[----:B------:R-:W-:Y:S01]  /*4000*/  FFMA.FTZ R24, R85, R88, R92 ;  /* 0x0000005855187223 */ /* 0x000fe2000001005c */
[----:B------:R-:W-:Y:S01]  /*4010*/  HADD2.F32 R84, -RZ, R84.H1_H1 ;  /* 0x30000054ff547230 */ /* 0x000fe20000004100 */
[----:B------:R-:W-:Y:S01]  /*4020*/  F2FP.F16.E4M3.UNPACK_B R90, R80.H1 ;  /* 0x00000050ff5a723e */ /* 0x000fe200030006ff */
[----:B------:R-:W-:Y:S02]  /*4030*/  HADD2.F32 R85, -RZ, R87.H1_H1 ;  /* 0x30000057ff557230 */ /* 0x000fe40000004100 */
[-C--:B------:R-:W-:Y:S01]  /*4040*/  FMUL.FTZ R91, R86, R89.reuse ;  /* 0x00000059565b7220 */ /* 0x080fe20000410000 */
[----:B------:R-:W-:Y:S01]  /*4050*/  F2FP.F16.E4M3.UNPACK_B R87, R26.H1 ;  /* 0x0000001aff57723e */ /* 0x000fe200030006ff */
[----:B------:R-:W-:Y:S01]  /*4060*/  FFMA.FTZ R12, R12, R88, -R93 ;  /* 0x000000580c0c7223 */ /* 0x000fe2000001085d */
[C---:B------:R-:W-:Y:S01]  /*4070*/  FMUL.FTZ R95, R84.reuse, R89 ;  /* 0x00000059545f7220 */ /* 0x040fe20000410000 */
[----:B------:R-:W-:Y:S01]  /*4080*/  FFMA.FTZ R93, R84, R85, -R91 ;  /* 0x00000055545d7223 */ /* 0x000fe2000001085b */
[----:B------:R-:W-:Y:S01]  /*4090*/  F2FP.F16.E4M3.UNPACK_B R89, R78.H1 ;  /* 0x0000004eff59723e */ /* 0x000fe200030006ff */
[----:B------:R-:W-:Y:S01]  /*40a0*/  HADD2.F32 R91, -RZ, R90.H0_H0 ;  /* 0x2000005aff5b7230 */ /* 0x000fe20000004100 */
[----:B------:R-:W-:Y:S01]  /*40b0*/  F2FP.F16.E4M3.UNPACK_B R84, R14.H1 ;  /* 0x0000000eff54723e */ /* 0x000fe200030006ff */
[----:B------:R-:W-:-:S02]  /*40c0*/  HADD2.F32 R88, -RZ, R87.H0_H0 ;  /* 0x20000057ff587230 */ /* 0x000fc40000004100 */
[----:B------:R-:W-:Y:S01]  /*40d0*/  FFMA.FTZ R95, R86, R85, R95 ;  /* 0x00000055565f7223 */ /* 0x000fe2000001005f */
[----:B------:R-:W-:Y:S01]  /*40e0*/  HADD2.F32 R86, -RZ, R89.H0_H0 ;  /* 0x20000059ff567230 */ /* 0x000fe20000004100 */
[----:B------:R-:W-:Y:S01]  /*40f0*/  F2FP.F16.E4M3.UNPACK_B R14, R14 ;  /* 0x0000000eff0e723e */ /* 0x000fe200020006ff */
[----:B------:R-:W-:Y:S02]  /*4100*/  HADD2.F32 R85, -RZ, R84.H0_H0 ;  /* 0x20000054ff557230 */ /* 0x000fe40000004100 */
[----:B------:R-:W-:Y:S01]  /*4110*/  FMUL.FTZ R92, R88, R91 ;  /* 0x0000005b585c7220 */ /* 0x000fe20000410000 */
[----:B------:R-:W-:Y:S01]  /*4120*/  HADD2.F32 R90, -RZ, R90.H1_H1 ;  /* 0x3000005aff5a7230 */ /* 0x000fe20000004100 */
[----:B------:R-:W-:Y:S01]  /*4130*/  F2FP.SATFINITE.E4M3.F32.PACK_AB_MERGE_C R9, R10, R9, RZ ;  /* 0x000000090a09723e */ /* 0x000fe200048070ff */
[----:B------:R-:W-:Y:S02]  /*4140*/  HADD2.F32 R87, -RZ, R87.H1_H1 ;  /* 0x30000057ff577230 */ /* 0x000fe40000004100 */
[----:B------:R-:W-:Y:S01]  /*4150*/  FMUL.FTZ R91, R85, R91 ;  /* 0x0000005b555b7220 */ /* 0x000fe20000410000 */
[----:B------:R-:W-:-:S02]  /*4160*/  HADD2.F32 R84, -RZ, R84.H1_H1 ;  /* 0x30000054ff547230 */ /* 0x000fc40000004100 */
[----:B------:R-:W-:Y:S01]  /*4170*/  FFMA.FTZ R92, R85, R86, -R92 ;  /* 0x00000056555c7223 */ /* 0x000fe2000001085c */
[----:B------:R-:W-:Y:S02]  /*4180*/  HADD2.F32 R89, -RZ, R89.H1_H1 ;  /* 0x30000059ff597230 */ /* 0x000fe40000004100 */
[C---:B------:R-:W-:Y:S01]  /*4190*/  FMUL.FTZ R97, R87.reuse, R90 ;  /* 0x0000005a57617220 */ /* 0x040fe20000410000 */
[----:B------:R-:W-:Y:S01]  /*41a0*/  F2FP.F16.E4M3.UNPACK_B R85, R80 ;  /* 0x00000050ff55723e */ /* 0x000fe200020006ff */
[C---:B------:R-:W-:Y:S01]  /*41b0*/  FMUL.FTZ R90, R84.reuse, R90 ;  /* 0x0000005a545a7220 */ /* 0x040fe20000410000 */
[----:B------:R-:W-:Y:S01]  /*41c0*/  F2FP.F16.E4M3.UNPACK_B R80, R26 ;  /* 0x0000001aff50723e */ /* 0x000fe200020006ff */
[-C--:B------:R-:W-:Y:S01]  /*41d0*/  FFMA.FTZ R101, R84, R89.reuse, -R97 ;  /* 0x0000005954657223 */ /* 0x080fe20000010861 */
        /* <DEDUP_REMOVED lines=22> */
[-C--:B------:R-:W-:Y:S01]  /*4340*/  FFMA.FTZ R14, R14, R87.reuse, -R99 ;  /* 0x000000570e0e7223 */ /* 0x080fe20000010863 */
        /* <DEDUP_REMOVED lines=18> */
[----:B------:R-:W-:Y:S01]  /*4470*/  F2FP.SATFINITE.E4M3.F32.PACK_AB_MERGE_C R86, R103, R86, RZ ;  /* 0x000000566756723e */ /* 0x000fe200048070ff */
[C---:B------:R-:W-:Y:S01]  /*4480*/  FMUL.FTZ R85, R11.reuse, R84 ;  /* 0x000000540b557220 */ /* 0x040fe20000410000 */
[----:B------:R-:W-:Y:S01]  /*4490*/  F2FP.F16.E4M3.UNPACK_B R84, R7.H1 ;  /* 0x00000007ff54723e */ /* 0x000fe200030006ff */
[-C--:B------:R-:W-:Y:S01]  /*44a0*/  FFMA.FTZ R11, R11, R80.reuse, -R78 ;  /* 0x000000500b0b7223 */ /* 0x080fe2000001084e */
[----:B------:R-:W-:Y:S02]  /*44b0*/  HADD2.F32 R78, -RZ, R25.H0_H0 ;  /* 0x20000019ff4e7230 */ /* 0x000fe40000004100 */
[----:B------:R-:W-:Y:S01]  /*44c0*/  FFMA.FTZ R10, R10, R80, R85 ;  /* 0x000000500a0a7223 */ /* 0x000fe20000010055 */
[----:B------:R-:W-:Y:S01]  /*44d0*/  F2FP.F16.E4M3.UNPACK_B R6, R6.H1 ;  /* 0x00000006ff06723e */ /* 0x000fe200030006ff */
[----:B------:R-:W-:Y:S01]  /*44e0*/  HADD2.F32 R85, -RZ, R84.H0_H0 ;  /* 0x20000054ff557230 */ /* 0x000fe20000004100 */
[----:B------:R-:W-:Y:S01]  /*44f0*/  F2FP.SATFINITE.E4M3.F32.PACK_AB_MERGE_C R26, R91, R26, R86 ;  /* 0x0000001a5b1a723e */ /* 0x000fe20004807056 */
[----:B------:R-:W-:Y:S01]  /*4500*/  HADD2.F32 R7, -RZ, R13.H0_H0 ;  /* 0x2000000dff077230 */ /* 0x000fe20000004100 */
[----:B------:R-:W-:Y:S01]  /*4510*/  F2FP.SATFINITE.E4M3.F32.PACK_AB_MERGE_C R92, R101, R92, RZ ;  /* 0x0000005c655c723e */ /* 0x000fe200048070ff */
[----:B------:R-:W-:-:S02]  /*4520*/  HADD2.F32 R25, -RZ, R25.H1_H1 ;  /* 0x30000019ff197230 */ /* 0x000fc40000004100 */
[-C--:B------:R-:W-:Y:S01]  /*4530*/  FMUL.FTZ R88, R78, R85.reuse ;  /* 0x000000554e587220 */ /* 0x080fe20000410000 */
[----:B------:R-:W-:Y:S02]  /*4540*/  HADD2.F32 R86, -RZ, R84.H1_H1 ;  /* 0x30000054ff567230 */ /* 0x000fe40000004100 */
[----:B------:R-:W-:Y:S01]  /*4550*/  FMUL.FTZ R85, R7, R85 ;  /* 0x0000005507557220 */ /* 0x000fe20000410000 */
[----:B------:R-:W-:Y:S01]  /*4560*/  HADD2.F32 R13, -RZ, R13.H1_H1 ;  /* 0x3000000dff0d7230 */ /* 0x000fe20000004100 */
[----:B------:R-:W-:Y:S01]  /*4570*/  F2FP.F16.E4M3.UNPACK_B R87, R5.H1 ;  /* 0x00000005ff57723e */ /* 0x000fe200030006ff */
[--C-:B------:R-:W-:Y:S01]  /*4580*/  HADD2.F32 R80, -RZ, R6.reuse.H0_H0 ;  /* 0x20000006ff507230 */ /* 0x100fe20000004100 */
[----:B------:R-:W-:Y:S01]  /*4590*/  F2FP.SATFINITE.E4M3.F32.PACK_AB_MERGE_C R14, R14, R97, R92 ;  /* 0x000000610e0e723e */ /* 0x000fe2000480705c */
[----:B------:R-:W-:Y:S02]  /*45a0*/  HADD2.F32 R84, -RZ, R6.H1_H1 ;  /* 0x30000006ff547230 */ /* 0x000fe40000004100 */
[-C--:B------:R-:W-:Y:S01]  /*45b0*/  FMUL.FTZ R6, R25, R86.reuse ;  /* 0x0000005619067220 */ /* 0x080fe20000410000 */
[C---:B------:R-:W-:Y:S01]  /*45c0*/  FMUL.FTZ R86, R13.reuse, R86 ;  /* 0x000000560d567220 */ /* 0x040fe20000410000 */
[----:B------:R-:W-:Y:S01]  /*45d0*/  FFMA.FTZ R91, R78, R80, R85 ;  /* 0x000000504e5b7223 */ /* 0x000fe20000010055 */
[----:B------:R-:W-:Y:S01]  /*45e0*/  F2FP.F16.E4M3.UNPACK_B R78, R27 ;  /* 0x0000001bff4e723e */ /* 0x000fe200020006ff */
[-C--:B------:R-:W-:Y:S01]  /*45f0*/  FFMA.FTZ R93, R13, R84.reuse, -R6 ;  /* 0x000000540d5d7223 */ /* 0x080fe20000010806 */
[----:B------:R-:W-:Y:S01]  /*4600*/  F2FP.F16.E4M3.UNPACK_B R6, R15 ;  /* 0x0000000fff06723e */ /* 0x000fe200020006ff */
[----:B------:R-:W-:Y:S01]  /*4610*/  FFMA.FTZ R92, R25, R84, R86 ;  /* 0x00000054195c7223 */ /* 0x000fe20000010056 */
[----:B------:R-:W-:Y:S01]  /*4620*/  F2FP.F16.E4M3.UNPACK_B R27, R27.H1 ;  /* 0x0000001bff1b723e */ /* 0x000fe200030006ff */
[----:B------:R-:W-:Y:S01]  /*4630*/  FFMA.FTZ R90, R7, R80, -R88 ;  /* 0x00000050075a7223 */ /* 0x000fe20000010858 */
[----:B------:R-:W-:Y:S01]  /*4640*/  F2FP.F16.E4M3.UNPACK_B R15, R15.H1 ;  /* 0x0000000fff0f723e */ /* 0x000fe200030006ff */
[----:B------:R-:W-:Y:S01]  /*4650*/  HADD2.F32 R89, -RZ, R87.H0_H0 ;  /* 0x20000057ff597230 */ /* 0x000fe20000004100 */
[----:B------:R-:W-:Y:S01]  /*4660*/  F2FP.F16.E4M3.UNPACK_B R86, R5 ;  /* 0x00000005ff56723e */ /* 0x000fe200020006ff */
[----:B------:R-:W-:Y:S01]  /*4670*/  HADD2.F32 R25, -RZ, R78.H0_H0 ;  /* 0x2000004eff197230 */ /* 0x000fe20000004100 */
[-C--:B------:R-:W-:Y:S01]  /*4680*/  F2FP.F16.E4M3.UNPACK_B R5, R4.reuse ;  /* 0x00000004ff05723e */ /* 0x080fe200020006ff */
[----:B------:R-:W-:Y:S01]  /*4690*/  HADD2.F32 R13, -RZ, R15.H0_H0 ;  /* 0x2000000fff0d7230 */ /* 0x000fe20000004100 */
[----:B------:R-:W-:Y:S01]  /*46a0*/  F2FP.F16.E4M3.UNPACK_B R80, R4.H1 ;  /* 0x00000004ff50723e */ /* 0x000fe200030006ff */
[----:B------:R-:W-:Y:S01]  /*46b0*/  HADD2.F32 R4, -RZ, R27.H0_H0 ;  /* 0x2000001bff047230 */ /* 0x000fe20000004100 */
[----:B------:R-:W-:Y:S01]  /*46c0*/  F2FP.SATFINITE.E4M3.F32.PACK_AB_MERGE_C R90, R93, R90, RZ ;  /* 0x0000005a5d5a723e */ /* 0x000fe200048070ff */
[----:B------:R-:W-:Y:S01]  /*46d0*/  HADD2.F32 R88, -RZ, R86.H0_H0 ;  /* 0x20000056ff587230 */ /* 0x000fe20000004100 */
[----:B------:R-:W-:Y:S01]  /*46e0*/  F2FP.SATFINITE.E4M3.F32.PACK_AB_MERGE_C R91, R92, R91, RZ ;  /* 0x0000005b5c5b723e */ /* 0x000fe200048070ff */
[----:B------:R-:W-:-:S02]  /*46f0*/  HADD2.F32 R85, -RZ, R80.H0_H0 ;  /* 0x20000050ff557230 */ /* 0x000fc40000004100 */
[CC--:B------:R-:W-:Y:S01]  /*4700*/  FMUL.FTZ R96, R4.reuse, R89.reuse ;  /* 0x0000005904607220 */ /* 0x0c0fe20000410000 */
[----:B------:R-:W-:Y:S02]  /*4710*/  HADD2.F32 R7, -RZ, R6.H0_H0 ;  /* 0x20000006ff077230 */ /* 0x000fe40000004100 */
[----:B------:R-:W-:Y:S01]  /*4720*/  FMUL.FTZ R89, R13, R89 ;  /* 0x000000590d597220 */ /* 0x000fe20000410000 */
[----:B------:R-:W-:Y:S02]  /*4730*/  HADD2.F32 R84, -RZ, R5.H0_H0 ;  /* 0x20000005ff547230 */ /* 0x000fe40000004100 */
[-C--:B------:R-:W-:Y:S01]  /*4740*/  FMUL.FTZ R94, R25, R88.reuse ;  /* 0x00000058195e7220 */ /* 0x080fe20000410000 */
[----:B------:R-:W-:Y:S02]  /*4750*/  HADD2.F32 R27, -RZ, R27.H1_H1 ;  /* 0x3000001bff1b7230 */ /* 0x000fe40000004100 */
[----:B------:R-:W-:Y:S01]  /*4760*/  FFMA.FTZ R89, R4, R85, R89 ;  /* 0x0000005504597223 */ /* 0x000fe20000010059 */
[----:B------:R-:W-:Y:S01]  /*4770*/  FMUL.FTZ R88, R7, R88 ;  /* 0x0000005807587220 */ /* 0x000fe20000410000 */
[----:B------:R-:W-:-:S02]  /*4780*/  HADD2.F32 R4, -RZ, R87.H1_H1 ;  /* 0x30000057ff047230 */ /* 0x000fc40000004100 */
[-C--:B------:R-:W-:Y:S01]  /*4790*/  FFMA.FTZ R94, R7, R84.reuse, -R94 ;  /* 0x00000054075e7223 */ /* 0x080fe2000001085e */
[----:B------:R-:W-:Y:S02]  /*47a0*/  HADD2.F32 R15, -RZ, R15.H1_H1 ;  /* 0x3000000fff0f7230 */ /* 0x000fe40000004100 */
[----:B------:R-:W-:Y:S01]  /*47b0*/  FFMA.FTZ R88, R25, R84, R88 ;  /* 0x0000005419587223 */ /* 0x000fe20000010058 */
[----:B------:R-:W-:Y:S02]  /*47c0*/  HADD2.F32 R78, -RZ, R78.H1_H1 ;  /* 0x3000004eff4e7230 */ /* 0x000fe40000004100 */
[-C--:B------:R-:W-:Y:S01]  /*47d0*/  FMUL.FTZ R84, R27, R4.reuse ;  /* 0x000000041b547220 */ /* 0x080fe20000410000 */
[----:B------:R-:W-:Y:S02]  /*47e0*/  HADD2.F32 R7, -RZ, R86.H1_H1 ;  /* 0x30000056ff077230 */ /* 0x000fe40000004100 */
[----:B------:R-:W-:Y:S01]  /*47f0*/  FMUL.FTZ R4, R15, R4 ;  /* 0x000000040f047220 */ /* 0x000fe20000410000 */
[----:B------:R-:W-:-:S02]  /*4800*/  HADD2.F32 R80, -RZ, R80.H1_H1 ;  /* 0x30000050ff507230 */ /* 0x000fc40000004100 */
[----:B------:R-:W-:Y:S01]  /*4810*/  FFMA.FTZ R96, R13, R85, -R96 ;  /* 0x000000550d607223 */ /* 0x000fe20000010860 */
[----:B------:R-:W-:Y:S02]  /*4820*/  HADD2.F32 R6, -RZ, R6.H1_H1 ;  /* 0x30000006ff067230 */ /* 0x000fe40000004100 */
[-C--:B------:R-:W-:Y:S01]  /*4830*/  FMUL.FTZ R13, R78, R7.reuse ;  /* 0x000000074e0d7220 */ /* 0x080fe20000410000 */
[----:B------:R-:W-:Y:S02]  /*4840*/  HADD2.F32 R5, -RZ, R5.H1_H1 ;  /* 0x30000005ff057230 */ /* 0x000fe40000004100 */
[-C--:B------:R-:W-:Y:S01]  /*4850*/  FFMA.FTZ R15, R15, R80.reuse, -R84 ;  /* 0x000000500f0f7223 */ /* 0x080fe20000010854 */
[----:B------:R-:W-:Y:S01]  /*4860*/  FFMA.FTZ R4, R27, R80, R4 ;  /* 0x000000501b047223 */ /* 0x000fe20000010004 */
[C---:B------:R-:W-:Y:S01]  /*4870*/  FMUL.FTZ R7, R6.reuse, R7 ;  /* 0x0000000706077220 */ /* 0x040fe20000410000 */
[----:B------:R-:W-:Y:S01]  /*4880*/  F2FP.SATFINITE.E4M3.F32.PACK_AB_MERGE_C R11, R11, R8, R90 ;  /* 0x000000080b0b723e */ /* 0x000fe2000480705a */
[-C--:B------:R-:W-:Y:S01]  /*4890*/  FFMA.FTZ R13, R6, R5.reuse, -R13 ;  /* 0x00000005060d7223 */ /* 0x080fe2000001080d */
[----:B------:R-:W-:Y:S01]  /*48a0*/  F2FP.SATFINITE.E4M3.F32.PACK_AB_MERGE_C R15, R15, R96, RZ ;  /* 0x000000600f0f723e */ /* 0x000fe200048070ff */
[----:B------:R-:W-:Y:S01]  /*48b0*/  FFMA.FTZ R7, R78, R5, R7 ;  /* 0x000000054e077223 */ /* 0x000fe20000010007 */
[----:B------:R-:W-:-:S02]  /*48c0*/  F2FP.SATFINITE.E4M3.F32.PACK_AB_MERGE_C R4, R4, R89, RZ ;  /* 0x000000590404723e */ /* 0x000fc400048070ff */
[----:B------:R-:W-:Y:S01]  /*48d0*/  F2FP.SATFINITE.E4M3.F32.PACK_AB_MERGE_C R15, R13, R94, R15 ;  /* 0x0000005e0d0f723e */ /* 0x000fe2000480700f */
[----:B------:R-:W-:Y:S01]  /*48e0*/  IMAD.MOV.U32 R13, RZ, RZ, R11 ;  /* 0x000000ffff0d7224 */ /* 0x000fe200078e000b */
[----:B------:R-:W-:Y:S02]  /*48f0*/  F2FP.SATFINITE.E4M3.F32.PACK_AB_MERGE_C R25, R10, R9, R91 ;  /* 0x000000090a19723e */ /* 0x000fe4000480705b */
[----:B------:R-:W-:-:S07]  /*4900*/  F2FP.SATFINITE.E4M3.F32.PACK_AB_MERGE_C R27, R7, R88, R4 ;  /* 0x00000058071b723e */ /* 0x000fce0004807004 */
.L_x_1095:
[----:B------:R-:W-:Y:S05]  /*4910*/  BSYNC B1 ;  /* 0x0000000000017941 */ /* 0x000fea0003800000 */
.L_x_1094:
[----:B-1----:R3:W-:Y:S01]  /*4920*/  STG.E.128 desc[UR44][R54.64], R12 ;  /* 0x0000000c36007986 */ /* 0x0027e2000c101d2c */
        /* <DEDUP_REMOVED lines=9> */
.L_x_1077:
[----:B------:R-:W2:Y:S02]  /*49c0*/  LDL R4, [R1+0x10] ;  /* 0x0000100001047983 */ /* 0x000ea40000100800 */
[----:B--2---:R-:W-:-:S13]  /*49d0*/  ISETP.NE.AND P0, PT, R4, 0x3, PT ;  /* 0x000000030400780c */ /* 0x004fda0003f05270 */
[----:B------:R-:W-:Y:S05]  /*49e0*/  @!P0 BRA `(.L_x_1096) ;  /* 0x0000000000048947 */ /* 0x000fea0003800000 */
[----:B------:R-:W-:Y:S01]  /*49f0*/  BPT.TRAP 0x1 ;  /* 0x000000040000795c */ /* 0x000fe20000300000 */
.L_x_1096:
[----:B------:R-:W2:Y:S01]  /*4a00*/  LDL R4, [R1+0x24] ;  /* 0x0000240001047983 */ /* 0x000ea20000100800 */
[----:B------:R-:W-:Y:S01]  /*4a10*/  IMAD R74, R157, 0x8, R18 ;  /* 0x000000089d4a7824 */ /* 0x000fe200078e0212 */
[----:B------:R-:W-:Y:S01]  /*4a20*/  BSSY B1, `(.L_x_1097) ;  /* 0x0000006000017945 */ /* 0x000fe20003800000 */
[----:B--2---:R-:W-:Y:S01]  /*4a30*/  SHF.L.U32 R77, R4, 0x1f, RZ ;  /* 0x0000001f044d7819 */ /* 0x004fe200000006ff */
[----:B------:R-:W-:-:S03]  /*4a40*/  IMAD R4, R51, -0xa0, R50 ;  /* 0xffffff6033047824 */ /* 0x000fc600078e0232 */
[----:B------:R-:W0:Y:S02]  /*4a50*/  SYNCS.PHASECHK.TRANS64.TRYWAIT P1, [R74+URZ+0x13290], R77 ;  /* 0x0132904d4a0075a7 */ /* 0x000e24000802017f */
[----:B------:R-:W-:Y:S01]  /*4a60*/  VIMNMX R4, R4, 0xa0, PT ;  /* 0x000000a004047848 */ /* 0x000fe20003fe0100 */
[----:B0-----:R-:W-:Y:S06]  /*4a70*/  @!P1 BRA `(.L_x_1098) ;  /* 0x000001d400e09947 */ /* 0x001fec0003800000 */
.L_x_1389:
[----:B------:R-:W-:Y:S05]  /*4a80*/  BSYNC B1 ;  /* 0x0000000000017941 */ /* 0x000fea0003800000 */
.L_x_1097:
[----:B------:R-:W1:Y:S02]  /*4a90*/  S2R R5, SR_TID.X ;  /* 0x0000000000057919 */ /* 0x000e640000002100 */
[C---:B-1----:R-:W-:Y:S02]  /*4aa0*/  VIADD R6, R5.reuse, 0xffffff80 ;  /* 0xffffff8005067836 */ /* 0x042fe40000000000 */
[----:B------:R-:W-:-:S05]  /*4ab0*/  VIADD R5, R5, 0xffffff80 ;  /* 0xffffff8005057836 */ /* 0x000fca0000000000 */
[----:B------:R-:W-:-:S04]  /*4ac0*/  LEA.HI R5, R5, R6, RZ, 0x1 ;  /* 0x0000000605057211 */ /* 0x000fc800078f08ff */
[----:B------:R-:W-:-:S04]  /*4ad0*/  SHF.R.S32.HI R5, RZ, 0x1, R5 ;  /* 0x00000001ff057819 */ /* 0x000fc80000011405 */
[----:B------:R-:W-:-:S13]  /*4ae0*/  ISETP.GE.AND P1, PT, R5, R4, PT ;  /* 0x000000040500720c */ /* 0x000fda0003f26270 */
[----:B------:R-:W-:Y:S05]  /*4af0*/  @P1 BRA `(.L_x_1084) ;  /* 0x0000000000101947 */ /* 0x000fea0003800000 */
[----:B------:R-:W1:Y:S04]  /*4b00*/  @!P3 LDS.128 R4, [R76+0xe000] ;  /* 0x00e000004c04b984 */ /* 0x000e680000000c00 */
[----:B------:R-:W2:Y:S04]  /*4b10*/  @!P2 LDS.128 R8, [R75+0xe000] ;  /* 0x00e000004b08a984 */ /* 0x000ea80000000c00 */
[----:B-1----:R1:W-:Y:S04]  /*4b20*/  @!P3 STG.E.128 desc[UR44][R12.64], R4 ;  /* 0x000000040c00b986 */ /* 0x0023e8000c101d2c */
[----:B--2---:R1:W-:Y:S02]  /*4b30*/  @!P2 STG.E.128 desc[UR44][R12.64+0x20], R8 ;  /* 0x000020080c00a986 */ /* 0x0043e4000c101d2c */
.L_x_1084:
[----:B------:R-:W-:Y:S05]  /*4b40*/  BSYNC B0 ;  /* 0x0000000000007941 */ /* 0x000fea0003800000 */
.L_x_1076:
[----:B-12---:R-:W1:Y:S01]  /*4b50*/  S2R R4, SR_TID.X ;  /* 0x0000000000047919 */ /* 0x006e620000002100 */
[----:B------:R-:W-:Y:S01]  /*4b60*/  @!PT LDS RZ, [RZ] ;  /* 0x00000000fffff984 */ /* 0x000fe20000000800 */
[----:B------:R-:W-:Y:S01]  /*4b70*/  @!PT LDS RZ, [RZ] ;  /* 0x00000000fffff984 */ /* 0x000fe20000000800 */
[----:B------:R-:W-:Y:S01]  /*4b80*/  @!PT LDS RZ, [RZ] ;  /* 0x00000000fffff984 */ /* 0x000fe20000000800 */
[----:B------:R-:W-:Y:S01]  /*4b90*/  @!PT LDS RZ, [RZ] ;  /* 0x00000000fffff984 */ /* 0x000fe20000000800 */
[----:B------:R2:W-:Y:S06]  /*4ba0*/  MEMBAR.ALL.CTA ;  /* 0x0000000000007992 */ /* 0x0005ec0000008000 */
[----:B--2---:R-:W2:Y:S01]  /*4bb0*/  FENCE.VIEW.ASYNC.S ;  /* 0x00000000000073c6 */ /* 0x004ea20000000000 */
[----:B------:R-:W-:Y:S05]  /*4bc0*/  WARPSYNC.ALL ;  /* 0x0000000000007948 */ /* 0x000fea0003800000 */
[----:B------:R-:W-:Y:S01]  /*4bd0*/  BSSY B0, `(.L_x_1099) ;  /* 0x0000009000007945 */ /* 0x000fe20003800000 */
[----:B-1----:R-:W-:Y:S01]  /*4be0*/  LOP3.LUT R4, R4, 0x7f, RZ, 0xc0, !PT ;  /* 0x0000007f04047812 */ /* 0x002fe200078ec0ff */
[----:B--2---:R1:W-:Y:S03]  /*4bf0*/  BAR.SYNC.DEFER_BLOCKING R61, 0x80 ;  /* 0x0002003d0000751d */ /* 0x0043e60000010000 */
[----:B------:R-:W-:-:S13]  /*4c00*/  ISETP.NE.AND P5, PT, R4, RZ, PT ;  /* 0x000000ff0400720c */ /* 0x000fda0003fa5270 */
[----:B------:R-:W-:-:S05]  /*4c10*/  @!P5 VIADD R4, R74, 0x132a0 ;  /* 0x000132a04a04d836 */ /* 0x000fca0000000000 */
[----:B------:R-:W-:-:S04]  /*4c20*/  @!P5 PRMT R4, RZ, 0x654, R4 ;  /* 0x00000654ff04d816 */ /* 0x000fc80000000004 */
[----:B------:R1:W-:Y:S01]  /*4c30*/  @!P5 SYNCS.ARRIVE.TRANS64.RED.A1T0 RZ, [R4+URZ], RZ ;  /* 0x000000ff04ffd9a7 */ /* 0x0003e2000810043f */
[----:B------:R-:W-:Y:S05]  /*4c40*/  @!P0 BRA `(.L_x_1100) ;  /* 0x0000000000048947 */ /* 0x000fea0003800000 */
[----:B------:R-:W-:Y:S01]  /*4c50*/  BPT.TRAP 0x1 ;  /* 0x000000040000795c */ /* 0x000fe20000300000 */
.L_x_1100:
[----:B------:R-:W-:Y:S05]  /*4c60*/  BSYNC B0 ;  /* 0x0000000000007941 */ /* 0x000fea0003800000 */
.L_x_1099:
[----:B------:R-:W2:Y:S01]  /*4c70*/  SYNCS.PHASECHK.TRANS64.TRYWAIT P0, [R74+URZ+0x132b0], R77 ;  /* 0x0132b04d4a0075a7 */ /* 0x000ea2000800017f */
[----:B------:R-:W-:Y:S04]  /*4c80*/  BSSY B0, `(.L_x_1101) ;  /* 0x0000002000007945 */ /* 0x000fe80003800000 */
[----:B--2---:R-:W-:Y:S05]  /*4c90*/  @!P0 BRA `(.L_x_1102) ;  /* 0x000001d4006c8947 */ /* 0x004fea0003800000 */
.L_x_1390:
[----:B------:R-:W-:Y:S05]  /*4ca0*/  BSYNC B0 ;  /* 0x0000000000007941 */ /* 0x000fea0003800000 */
.L_x_1101:
[----:B------:R-:W-:Y:S04]  /*4cb0*/  BSSY B0, `(.L_x_1103) ;  /* 0x0000013000007945 */ /* 0x000fe80003800000 */
[----:B------:R-:W-:Y:S05]  /*4cc0*/  @P1 BRA `(.L_x_1104) ;  /* 0x0000000000441947 */ /* 0x000fea0003800000 */
[----:B-1----:R-:W-:Y:S01]  /*4cd0*/  IMAD.WIDE R4, R51, 0xa0, R2 ;  /* 0x000000a033047825 */ /* 0x002fe200078e0202 */
        /* <DEDUP_REMOVED lines=8> */
[----:B---3--:R-:W-:-:S04]  /*4d60*/  IADD3 R12, P0, R6, UR6, RZ ;  /* 0x00000006060c7c10 */ /* 0x008fc8000ff1e0ff */
[----:B------:R-:W-:Y:S02]  /*4d70*/  IADD3.X R13, R7, UR7, R5, P0, !PT ;  /* 0x00000007070d7c10 */ /* 0x000fe400087fe405 */
[----:B------:R-:W-:-:S13]  /*4d80*/  ISETP.GE.AND P0, PT, R22, UR4, PT ;  /* 0x0000000416007c0c */ /* 0x000fda000bf06270 */
[----:B------:R-:W1:Y:S04]  /*4d90*/  @!P0 LDS.128 R4, [R76+0x6000] ;  /* 0x006000004c048984 */ /* 0x000e680000000c00 */
[----:B-1----:R-:W-:Y:S01]  /*4da0*/  @!P0 STG.E.128 desc[UR44][R12.64], R4 ;  /* 0x000000040c008986 */ /* 0x002fe2000c101d2c */
[----:B------:R-:W-:-:S13]  /*4db0*/  ISETP.GE.AND P0, PT, R82, UR4, PT ;  /* 0x0000000452007c0c */ /* 0x000fda000bf06270 */
[----:B------:R-:W1:Y:S04]  /*4dc0*/  @!P0 LDS.128 R8, [R75+0x6000] ;  /* 0x006000004b088984 */ /* 0x000e680000000c00 */
[----:B-1----:R1:W-:Y:S02]  /*4dd0*/  @!P0 STG.E.128 desc[UR44][R12.64+0x20], R8 ;  /* 0x000020080c008986 */ /* 0x0023e4000c101d2c */
.L_x_1104:
[----:B------:R-:W-:Y:S05]  /*4de0*/  BSYNC B0 ;  /* 0x0000000000007941 */ /* 0x000fea0003800000 */
.L_x_1103:
[----:B------:R-:W5:Y:S01]  /*4df0*/  LDL.LU R5, [R1+0x24] ;  /* 0x0000240001057983 */ /* 0x000f620000300800 */
[----:B------:R-:W-:Y:S01]  /*4e00*/  VIADD R157, R157, 0x1 ;  /* 0x000000019d9d7836 */ /* 0x000fe20000000000 */
[----:B------:R-:W-:Y:S01]  /*4e10*/  LOP3.LUT P6, RZ, R16, 0x2, RZ, 0xc0, !PT ;  /* 0x0000000210ff7812 */ /* 0x000fe200078cc0ff */
[----:B0-2---:R-:W-:Y:S01]  /*4e20*/  @!P5 VIADD R74, R74, 0x132c0 ;  /* 0x000132c04a4ad836 */ /* 0x005fe20000000000 */
[----:B------:R-:W-:Y:S01]  /*4e30*/  @!PT LDS RZ, [RZ] ;  /* 0x00000000fffff984 */ /* 0x000fe20000000800 */
[----:B------:R-:W-:Y:S01]  /*4e40*/  @!PT LDS RZ, [RZ] ;  /* 0x00000000fffff984 */ /* 0x000fe20000000800 */
[----:B------:R-:W-:Y:S01]  /*4e50*/  @!PT LDS RZ, [RZ] ;  /* 0x00000000fffff984 */ /* 0x000fe20000000800 */
[----:B------:R-:W-:Y:S01]  /*4e60*/  @!PT LDS RZ, [RZ] ;  /* 0x00000000fffff984 */ /* 0x000fe20000000800 */
[----:B------:R0:W-:Y:S06]  /*4e70*/  MEMBAR.ALL.CTA ;  /* 0x0000000000007992 */ /* 0x0001ec0000008000 */
[----:B0-----:R-:W0:Y:S02]  /*4e80*/  FENCE.VIEW.ASYNC.S ;  /* 0x00000000000073c6 */ /* 0x001e240000000000 */
[----:B0-----:R2:W-:Y:S01]  /*4e90*/  BAR.SYNC.DEFER_BLOCKING R61, 0x80 ;  /* 0x0002003d0000751d */ /* 0x0015e20000010000 */
[----:B------:R-:W-:-:S02]  /*4ea0*/  ISETP.NE.AND P1, PT, R157, 0x2, PT ;  /* 0x000000029d00780c */ /* 0x000fc40003f25270 */
[----:B------:R-:W-:Y:S02]  /*4eb0*/  @!P5 PRMT R74, RZ, 0x654, R74 ;  /* 0x00000654ff4ad816 */ /* 0x000fe4000000004a */
[----:B-1----:R-:W-:Y:S02]  /*4ec0*/  SEL R4, RZ, 0x1, P1 ;  /* 0x00000001ff047807 */ /* 0x002fe40000800000 */
[----:B------:R-:W-:Y:S02]  /*4ed0*/  PLOP3.LUT P0, PT, PT, PT, PT, 0x8, 0x0 ;  /* 0x000000000000781c */ /* 0x000fe40003f0e170 */
[----:B------:R-:W-:Y:S01]  /*4ee0*/  SEL R157, R157, RZ, P1 ;  /* 0x000000ff9d9d7207 */ /* 0x000fe20000800000 */
[----:B------:R2:W-:Y:S01]  /*4ef0*/  @!P5 SYNCS.ARRIVE.TRANS64.RED.A1T0 RZ, [R74+URZ], RZ ;  /* 0x000000ff4affd9a7 */ /* 0x0005e2000810043f */
[----:B-----5:R-:W-:-:S05]  /*4f00*/  LOP3.LUT R5, R5, R4, RZ, 0x3c, !PT ;  /* 0x0000000405057212 */ /* 0x020fca00078e3cff */
[----:B------:R2:W-:Y:S01]  /*4f10*/  STL [R1+0x24], R5 ;  /* 0x0000240501007387 */ /* 0x0005e20000100800 */
[----:B------:R-:W-:Y:S05]  /*4f20*/  @P6 BRA `(.L_x_1105) ;  /* 0xffffffd400306947 */ /* 0x000fea000383ffff */
.L_x_1071:
[----:B------:R-:W3:Y:S01]  /*4f30*/  LDL.LU R6, [R1+0x58] ;  /* 0x0000580001067983 */ /* 0x000ee20000300800 */
[----:B------:R-:W1:Y:S03]  /*4f40*/  LDC R0, c[0x0][0x428] ;  /* 0x00010a00ff007b82 */ /* 0x000e660000000800 */
[----:B------:R-:W4:Y:S04]  /*4f50*/  LDL R10, [R1+0x38] ;  /* 0x00003800010a7983 */ /* 0x000f280000100800 */
[----:B------:R-:W4:Y:S01]  /*4f60*/  LDL R9, [R1+0x3c] ;  /* 0x00003c0001097983 */ /* 0x000f220000100800 */
[----:B--2---:R-:W2:Y:S03]  /*4f70*/  LDC.64 R4, c[0x0][0x9e0] ;  /* 0x00027800ff047b82 */ /* 0x004ea60000000a00 */
[----:B------:R-:W4:Y:S01]  /*4f80*/  LDL R8, [R1+0x54] ;  /* 0x0000540001087983 */ /* 0x000f220000100800 */
[----:B------:R-:W-:Y:S01]  /*4f90*/  BSSY B0, `(.L_x_1106) ;  /* 0x000000d000007945 */ /* 0x000fe20003800000 */
[----:B-1----:R-:W-:-:S02]  /*4fa0*/  ISETP.NE.AND P1, PT, R0, 0x1, PT ;  /* 0x000000010000780c */ /* 0x002fc40003f25270 */
[----:B--2---:R-:W-:-:S11]  /*4fb0*/  ISETP.GE.AND P2, PT, R5, 0x1, PT ;  /* 0x000000010500780c */ /* 0x004fd60003f46270 */
[----:B------:R-:W3:Y:S08]  /*4fc0*/  @P1 LDC R2, c[0x0][0x42c] ;  /* 0x00010b00ff021b82 */ /* 0x000ef00000000800 */
[----:B------:R-:W1:Y:S01]  /*4fd0*/  @P1 LDC R3, c[0x0][0x430] ;  /* 0x00010c00ff031b82 */ /* 0x000e620000000800 */
[----:B---3--:R-:W-:Y:S01]  /*4fe0*/  @P1 IMAD.HI.U32 R2, R6, R2, RZ ;  /* 0x0000000206021227 */ /* 0x008fe200078e00ff */
[----:B----4-:R-:W-:-:S05]  /*4ff0*/  IADD3 R0, R9, 0xc0, -R10 ;  /* 0x000000c009007810 */ /* 0x010fca0007ffe80a */
[----:B------:R-:W-:-:S05]  /*5000*/  IMAD R11, R8, 0xc0, R0 ;  /* 0x000000c0080b7824 */ /* 0x000fca00078e0200 */
[----:B------:R2:W-:Y:S04]  /*5010*/  STL [R1+0x44], R11 ;  /* 0x0000440b01007387 */ /* 0x0005e80000100800 */
[----:B------:R2:W-:Y:S01]  /*5020*/  STL [R1+0x50], R6 ;  /* 0x0000500601007387 */ /* 0x0005e20000100800 */
[----:B-1----:R-:W-:Y:S05]  /*5030*/  @P0 BRA `(.L_x_1107) ;  /* 0x0000000000080947 */ /* 0x002fea0003800000 */
[----:B------:R-:W1:Y:S02]  /*5040*/  FENCE.VIEW.ASYNC.G ;  /* 0x00000000000073c6 */ /* 0x000e640000000100 */
[----:B-1----:R-:W-:Y:S06]  /*5050*/  BAR.ARV 0xc, 0x200 ;  /* 0x0308000000007b1d */ /* 0x002fec0000002000 */
.L_x_1107:
[----:B------:R-:W-:Y:S05]  /*5060*/  BSYNC B0 ;  /* 0x0000000000007941 */ /* 0x000fea0003800000 */
.L_x_1106:
[----:B------:R-:W-:Y:S01]  /*5070*/  IMAD.MOV.U32 R33, RZ, RZ, R6 ;  /* 0x000000ffff217224 */ /* 0x000fe200078e0006 */
[----:B------:R-:W-:Y:S01]  /*5080*/  @P1 SHF.R.U32.HI R33, RZ, R3, R2 ;  /* 0x00000003ff211219 */ /* 0x000fe20000011602 */
[----:B------:R-:W-:-:S04]  /*5090*/  IMAD.IADD R0, R11, 0x1, R4 ;  /* 0x000000010b007824 */ /* 0x000fc800078e0204 */
[----:B------:R1:W-:Y:S01]  /*50a0*/  @P1 STL [R1+0x50], R33 ;  /* 0x0000502101001387 */ /* 0x0003e20000100800 */
[----:B------:R-:W-:Y:S05]  /*50b0*/  @!P2 BRA `(.L_x_1108) ;  /* 0x000000000048a947 */ /* 0x000fea0003800000 */
[C---:B------:R-:W-:Y:S01]  /*50c0*/  ISETP.GT.AND P0, PT, R11.reuse, RZ, PT ;  /* 0x000000ff0b00720c */ /* 0x040fe20003f04270 */
[----:B------:R-:W-:Y:S01]  /*50d0*/  BSSY B0, `(.L_x_1109) ;  /* 0x000000e000007945 */ /* 0x000fe20003800000 */
[----:B------:R-:W-:-:S11]  /*50e0*/  VIADD R2, R11, 0xffffffff ;  /* 0xffffffff0b027836 */ /* 0x000fd60000000000 */
[----:B------:R-:W-:Y:S05]  /*50f0*/  @P0 BRA `(.L_x_1110) ;  /* 0x00000000001c0947 */ /* 0x000fea0003800000 */
[----:B------:R-:W-:Y:S01]  /*5100*/  ISETP.NE.AND P0, PT, R5, 0x1, PT ;  /* 0x000000010500780c */ /* 0x000fe20003f05270 */
[----:B------:R-:W-:-:S12]  /*5110*/  IMAD.MOV R3, RZ, RZ, -R11 ;  /* 0x000000ffff037224 */ /* 0x000fd800078e0a0b */
[----:B--2---:R-:W2:Y:S02]  /*5120*/  @P0 LDC.64 R6, c[0x0][0x9e8] ;  /* 0x00027a00ff060b82 */ /* 0x004ea40000000a00 */
[----:B--2---:R-:W-:-:S05]  /*5130*/  @P0 IMAD.HI.U32 R2, R3, R6, RZ ;  /* 0x0000000603020227 */ /* 0x004fca00078e00ff */
[----:B------:R-:W-:-:S04]  /*5140*/  @P0 SHF.R.U32.HI R3, RZ, R7, R2 ;  /* 0x00000007ff030219 */ /* 0x000fc80000011602 */
[----:B------:R-:W-:Y:S01]  /*5150*/  LOP3.LUT R2, RZ, R3, RZ, 0x33, !PT ;  /* 0x00000003ff027212 */ /* 0x000fe200078e33ff */
[----:B------:R-:W-:Y:S06]  /*5160*/  BRA `(.L_x_1111) ;  /* 0x0000000000107947 */ /* 0x000fec0003800000 */
.L_x_1110:
[----:B------:R-:W-:-:S13]  /*5170*/  ISETP.NE.AND P0, PT, R5, 0x1, PT ;  /* 0x000000010500780c */ /* 0x000fda0003f05270 */
[----:B--2---:R-:W2:Y:S02]  /*5180*/  @P0 LDC.64 R6, c[0x0][0x9e8] ;  /* 0x00027a00ff060b82 */ /* 0x004ea40000000a00 */
[----:B--2---:R-:W-:-:S05]  /*5190*/  @P0 IMAD.HI.U32 R4, R2, R6, RZ ;  /* 0x0000000602040227 */ /* 0x004fca00078e00ff */
[----:B------:R-:W-:-:S07]  /*51a0*/  @P0 SHF.R.U32.HI R2, RZ, R7, R4 ;  /* 0x00000007ff020219 */ /* 0x000fce0000011604 */
.L_x_1111:
[----:B------:R-:W-:Y:S05]  /*51b0*/  BSYNC B0 ;  /* 0x0000000000007941 */ /* 0x000fea0003800000 */
.L_x_1109:
[----:B------:R-:W-:-:S05]  /*51c0*/  IMAD R3, R2, R5, R5 ;  /* 0x0000000502037224 */ /* 0x000fca00078e0205 */
[----:B------:R-:W-:-:S07]  /*51d0*/  VIMNMX R0, R0, R3, PT ;  /* 0x0000000300007248 */ /* 0x000fce0003fe0100 */
.L_x_1108:
[----:B------:R-:W-:Y:S01]  /*51e0*/  VIADD R0, R0, 0x9f ;  /* 0x0000009f00007836 */ /* 0x000fe20000000000 */
[----:B------:R-:W-:Y:S01]  /*51f0*/  ULDC UR4, c[0x0][0x9dc] ;  /* 0x0002770000047ab9 */ /* 0x000fe20000000800 */
[----:B------:R-:W-:Y:S02]  /*5200*/  IMAD.IADD R104, R9, 0x1, -R10 ;  /* 0x0000000109687824 */ /* 0x000fe400078e0a0a */
[----:B------:R-:W-:-:S04]  /*5210*/  IMAD.HI R0, R0, 0x66666667, RZ ;  /* 0x6666666700007827 */ /* 0x000fc800078e02ff */
[----:B------:R-:W-:Y:S01]  /*5220*/  IMAD R105, R8, 0xc0, R104 ;  /* 0x000000c008697824 */ /* 0x000fe200078e0268 */
[----:B------:R-:W-:-:S04]  /*5230*/  SHF.R.U32.HI R3, RZ, 0x1f, R0 ;  /* 0x0000001fff037819 */ /* 0x000fc80000011600 */
[----:B------:R-:W-:Y:S01]  /*5240*/  LEA.HI.SX32 R3, R0, R3, 0x1a ;  /* 0x0000000300037211 */ /* 0x000fe200078fd2ff */
[----:B------:R-:W-:-:S03]  /*5250*/  VIADD R0, R105, -UR4 ;  /* 0x8000000469007c36 */ /* 0x000fc60008000000 */
[----:B------:R-:W-:Y:S01]  /*5260*/  VIMNMX R106, R106, R3, PT ;  /* 0x000000036a6a7248 */ /* 0x000fe20003fe0100 */
[----:B------:R-:W-:Y:S06]  /*5270*/  @!P2 BRA `(.L_x_1112) ;  /* 0x000000000048a947 */ /* 0x000fec0003800000 */
[----:B------:R-:W-:Y:S01]  /*5280*/  ISETP.GT.AND P0, PT, R105, -0x1, PT ;  /* 0xffffffff6900780c */ /* 0x000fe20003f04270 */
[----:B------:R-:W-:-:S12]  /*5290*/  BSSY B0, `(.L_x_1113) ;  /* 0x000000e000007945 */ /* 0x000fd80003800000 */
[----:B------:R-:W-:Y:S05]  /*52a0*/  @P0 BRA `(.L_x_1114) ;  /* 0x00000000001c0947 */ /* 0x000fea0003800000 */
[----:B------:R-:W-:Y:S02]  /*52b0*/  ISETP.NE.AND P0, PT, R5, 0x1, PT ;  /* 0x000000010500780c */ /* 0x000fe40003f05270 */
[----:B------:R-:W-:-:S11]  /*52c0*/  LOP3.LUT R3, RZ, R105, RZ, 0x33, !PT ;  /* 0x00000069ff037212 */ /* 0x000fd600078e33ff */
[----:B--2---:R-:W2:Y:S02]  /*52d0*/  @P0 LDC.64 R6, c[0x0][0x9e8] ;  /* 0x00027a00ff060b82 */ /* 0x004ea40000000a00 */
[----:B--2---:R-:W-:-:S05]  /*52e0*/  @P0 IMAD.HI.U32 R2, R3, R6, RZ ;  /* 0x0000000603020227 */ /* 0x004fca00078e00ff */
[----:B------:R-:W-:-:S04]  /*52f0*/  @P0 SHF.R.U32.HI R3, RZ, R7, R2 ;  /* 0x00000007ff030219 */ /* 0x000fc80000011602 */
[----:B------:R-:W-:Y:S01]  /*5300*/  LOP3.LUT R2, RZ, R3, RZ, 0x33, !PT ;  /* 0x00000003ff027212 */ /* 0x000fe200078e33ff */
[----:B------:R-:W-:Y:S06]  /*5310*/  BRA `(.L_x_1115) ;  /* 0x0000000000147947 */ /* 0x000fec0003800000 */
.L_x_1114:
[----:B------:R-:W-:-:S13]  /*5320*/  ISETP.NE.AND P0, PT, R5, 0x1, PT ;  /* 0x000000010500780c */ /* 0x000fda0003f05270 */
[----:B------:R-:W3:Y:S02]  /*5330*/  @P0 LDC.64 R2, c[0x0][0x9e8] ;  /* 0x00027a00ff020b82 */ /* 0x000ee40000000a00 */
[----:B---3--:R-:W-:-:S04]  /*5340*/  @P0 IMAD.HI.U32 R4, R105, R2, RZ ;  /* 0x0000000269040227 */ /* 0x008fc800078e00ff */
[----:B------:R-:W-:Y:S01]  /*5350*/  IMAD.MOV.U32 R2, RZ, RZ, R105 ;  /* 0x000000ffff027224 */ /* 0x000fe200078e0069 */
[----:B------:R-:W-:-:S07]  /*5360*/  @P0 SHF.R.U32.HI R2, RZ, R3, R4 ;  /* 0x00000003ff020219 */ /* 0x000fce0000011604 */
.L_x_1115:
[----:B------:R-:W-:Y:S05]  /*5370*/  BSYNC B0 ;  /* 0x0000000000007941 */ /* 0x000fea0003800000 */
.L_x_1113:
[----:B------:R-:W-:-:S05]  /*5380*/  IMAD R3, R2, R5, RZ ;  /* 0x0000000502037224 */ /* 0x000fca00078e02ff */
[----:B------:R-:W-:-:S07]  /*5390*/  VIMNMX R0, R0, R3, !PT ;  /* 0x0000000300007248 */ /* 0x000fce0007fe0100 */
.L_x_1112:
[----:B------:R-:W-:Y:S01]  /*53a0*/  IMAD.HI R2, R0, 0x66666667, RZ ;  /* 0x6666666700027827 */ /* 0x000fe200078e02ff */
[----:B------:R-:W-:Y:S02]  /*53b0*/  PLOP3.LUT P0, PT, PT, PT, PT, 0x80, 0x0 ;  /* 0x000000000000781c */ /* 0x000fe40003f0f070 */
[----:B------:R-:W-:Y:S02]  /*53c0*/  CS2R R20, SRZ ;  /* 0x0000000000147805 */ /* 0x000fe4000001ff00 */
[----:B------:R-:W-:Y:S01]  /*53d0*/  CS2R R54, SRZ ;  /* 0x0000000000367805 */ /* 0x000fe2000001ff00 */
[----:B------:R-:W-:Y:S01]  /*53e0*/  IMAD.MOV.U32 R0, RZ, RZ, RZ ;  /* 0x000000ffff007224 */ /* 0x000fe200078e00ff */
[----:B------:R-:W-:Y:S02]  /*53f0*/  SHF.R.U32.HI R3, RZ, 0x1f, R2 ;  /* 0x0000001fff037819 */ /* 0x000fe40000011602 */
[----:B--2---:R-:W-:Y:S02]  /*5400*/  CS2R R6, SRZ ;  /* 0x0000000000067805 */ /* 0x004fe4000001ff00 */
[----:B------:R-:W-:-:S02]  /*5410*/  CS2R R52, SRZ ;  /* 0x0000000000347805 */ /* 0x000fc4000001ff00 */
[----:B------:R-:W-:Y:S02]  /*5420*/  CS2R R8, SRZ ;  /* 0x0000000000087805 */ /* 0x000fe4000001ff00 */
[----:B------:R-:W-:Y:S02]  /*5430*/  LEA.HI.SX32 R3, R2, R3, 0x1a ;  /* 0x0000000302037211 */ /* 0x000fe400078fd2ff */
[----:B------:R-:W-:Y:S01]  /*5440*/  CS2R R10, SRZ ;  /* 0x00000000000a7805 */ /* 0x000fe2000001ff00 */
[----:B------:R-:W-:Y:S01]  /*5450*/  IMAD.MOV.U32 R43, RZ, RZ, RZ ;  /* 0x000000ffff2b7224 */ /* 0x000fe200078e00ff */
[----:B------:R-:W-:Y:S02]  /*5460*/  CS2R R44, SRZ ;  /* 0x00000000002c7805 */ /* 0x000fe4000001ff00 */
[----:B------:R-:W-:Y:S02]  /*5470*/  VIMNMX R4, RZ, R3, !PT ;  /* 0x00000003ff047248 */ /* 0x000fe40007fe0100 */
[----:B0-----:R-:W-:Y:S01]  /*5480*/  CS2R R12, SRZ ;  /* 0x00000000000c7805 */ /* 0x001fe2000001ff00 */
[----:B------:R-:W-:Y:S01]  /*5490*/  IMAD.MOV.U32 R46, RZ, RZ, RZ ;  /* 0x000000ffff2e7224 */ /* 0x000fe200078e00ff */
[----:B------:R-:W-:-:S02]  /*54a0*/  CS2R R38, SRZ ;  /* 0x0000000000267805 */ /* 0x000fc4000001ff00 */
[----:B------:R-:W-:Y:S01]  /*54b0*/  ISETP.GT.AND P1, PT, R106, R4, PT ;  /* 0x000000046a00720c */ /* 0x000fe20003f24270 */
[----:B------:R0:W-:Y:S01]  /*54c0*/  STL [R1+0x48], R4 ;  /* 0x0000480401007387 */ /* 0x0001e20000100800 */
[----:B------:R-:W-:Y:S02]  /*54d0*/  CS2R R14, SRZ ;  /* 0x00000000000e7805 */ /* 0x000fe4000001ff00 */
[----:B------:R-:W-:Y:S02]  /*54e0*/  CS2R R36, SRZ ;  /* 0x0000000000247805 */ /* 0x000fe4000001ff00 */
[----:B------:R-:W-:Y:S02]  /*54f0*/  CS2R R24, SRZ ;  /* 0x0000000000187805 */ /* 0x000fe4000001ff00 */
[----:B------:R-:W-:Y:S01]  /*5500*/  CS2R R30, SRZ ;  /* 0x00000000001e7805 */ /* 0x000fe2000001ff00 */
[----:B------:R-:W-:Y:S01]  /*5510*/  IMAD.MOV.U32 R32, RZ, RZ, RZ ;  /* 0x000000ffff207224 */ /* 0x000fe200078e00ff */
[----:B------:R-:W-:Y:S01]  /*5520*/  CS2R R56, SRZ ;  /* 0x0000000000387805 */ /* 0x000fe2000001ff00 */
[----:B------:R-:W-:-:S02]  /*5530*/  IMAD.MOV.U32 R29, RZ, RZ, RZ ;  /* 0x000000ffff1d7224 */ /* 0x000fc400078e00ff */
[----:B------:R-:W-:Y:S01]  /*5540*/  IMAD.MOV.U32 R58, RZ, RZ, RZ ;  /* 0x000000ffff3a7224 */ /* 0x000fe200078e00ff */
[----:B0-----:R-:W-:Y:S06]  /*5550*/  @!P1 BRA `(.L_x_1116) ;  /* 0x0000015000fc9947 */ /* 0x001fec0003800000 */
[----:B------:R-:W0:Y:S01]  /*5560*/  S2R R4, SR_TID.X ;  /* 0x0000000000047919 */ /* 0x000e220000002100 */
[----:B------:R-:W-:Y:S01]  /*5570*/  VIADD R24, R18, 0xb000 ;  /* 0x0000b00012187836 */ /* 0x000fe20000000000 */
[----:B------:R-:W-:Y:S04]  /*5580*/  BSSY B6, `(.L_x_1117) ;  /* 0x000001e000067945 */ /* 0x000fe80003800000 */
[----:B------:R-:W-:Y:S01]  /*5590*/  LOP3.LUT P0, RZ, R24, 0x9f, RZ, 0xc0, !PT ;  /* 0x0000009f18ff7812 */ /* 0x000fe2000780c0ff */
[----:B0-----:R-:W-:-:S05]  /*55a0*/  VIADD R26, R4, 0xffffff80 ;  /* 0xffffff80041a7836 */ /* 0x001fca0000000000 */
[----:B------:R-:W-:-:S04]  /*55b0*/  SHF.R.S32.HI R27, RZ, 0x1f, R26 ;  /* 0x0000001fff1b7819 */ /* 0x000fc8000001141a */
[----:B------:R-:W-:-:S04]  /*55c0*/  LEA.HI R0, R27, R26, RZ, 0x7 ;  /* 0x0000001a1b007211 */ /* 0x000fc800078f38ff */
[----:B------:R-:W-:-:S06]  /*55d0*/  SHF.R.S32.HI R0, RZ, 0x7, R0 ;  /* 0x00000007ff007819 */ /* 0x000fcc0000011400 */
[----:B------:R-:W0:Y:S02]  /*55e0*/  SHFL.IDX PT, R0, R0, RZ, 0x1f ;  /* 0x00001fff00007589 */ /* 0x000e2400000e0000 */
[----:B0-----:R-:W-:-:S05]  /*55f0*/  IMAD.HI R2, R0, 0x55555556, RZ ;  /* 0x5555555600027827 */ /* 0x001fca00078e02ff */
[----:B------:R-:W-:-:S05]  /*5600*/  LEA.HI R3, R2, R2, RZ, 0x1 ;  /* 0x0000000202037211 */ /* 0x000fca00078f08ff */
[----:B------:R-:W-:-:S04]  /*5610*/  IMAD R3, R3, -0x3, R0 ;  /* 0xfffffffd03037824 */ /* 0x000fc800078e0200 */
[----:B------:R-:W-:-:S05]  /*5620*/  IMAD R3, R3, 0x1000, R24 ;  /* 0x0000100003037824 */ /* 0x000fca00078e0218 */
        /* <DEDUP_REMOVED lines=18> */
[----:B-12--5:R-:W-:Y:S05]  /*5750*/  CALL.ABS.NOINC R2 ;  /* 0x0000000002007343 */ /* 0x026fea0003c00000 */
.L_x_1118:
[----:B------:R-:W-:Y:S05]  /*5760*/  BSYNC B6 ;  /* 0x0000000000067941 */ /* 0x000fea0003800000 */
.L_x_1117:
[----:B------:R-:W2:Y:S01]  /*5770*/  LDL R20, [R1+0x5c] ;  /* 0x00005c0001147983 */ /* 0x000ea20000100800 */
[----:B------:R-:W-:Y:S01]  /*5780*/  ULDC.64 UR4, c[0x0][0x990] ;  /* 0x0002640000047ab9 */ /* 0x000fe20000000a00 */
[----:B------:R-:W-:Y:S01]  /*5790*/  ULDC.64 UR6, c[0x0][0x998] ;  /* 0x0002660000067ab9 */ /* 0x000fe20000000a00 */
[----:B------:R-:W-:Y:S02]  /*57a0*/  ISETP.NE.U32.AND P0, PT, RZ, UR4, PT ;  /* 0x00000004ff007c0c */ /* 0x000fe4000bf05070 */
[----:B------:R-:W-:Y:S02]  /*57b0*/  ISETP.NE.U32.AND P1, PT, RZ, UR6, PT ;  /* 0x00000006ff007c0c */ /* 0x000fe4000bf25070 */
[----:B------:R-:W-:Y:S02]  /*57c0*/  ISETP.NE.AND.EX P0, PT, RZ, UR5, PT, P0 ;  /* 0x00000005ff007c0c */ /* 0x000fe4000bf05300 */
[----:B------:R-:W-:-:S11]  /*57d0*/  ISETP.NE.AND.EX P1, PT, RZ, UR7, PT, P1 ;  /* 0x00000007ff007c0c */ /* 0x000fd6000bf25310 */
[----:B------:R-:W0:Y:S01]  /*57e0*/  @P0 LDC.64 R8, c[0x0][0x9a8] ;  /* 0x00026a00ff080b82 */ /* 0x000e220000000a00 */
[----:B------:R-:W-:-:S07]  /*57f0*/  @P0 SHF.R.S32.HI R7, RZ, 0x1f, R33 ;  /* 0x0000001fff070819 */ /* 0x000fce0000011421 */
[----:B------:R-:W3:Y:S08]  /*5800*/  @P1 LDC.64 R10, c[0x0][0x9b8] ;  /* 0x00026e00ff0a1b82 */ /* 0x000ef00000000a00 */
[----:B------:R-:W4:Y:S08]  /*5810*/  @P0 LDC.64 R12, c[0x0][0x9b0] ;  /* 0x00026c00ff0c0b82 */ /* 0x000f300000000a00 */
[----:B------:R-:W1:Y:S01]  /*5820*/  @P1 LDC.64 R14, c[0x0][0x9c0] ;  /* 0x00027000ff0e1b82 */ /* 0x000e620000000a00 */
[----:B--2---:R-:W-:-:S02]  /*5830*/  @P0 SHF.R.S32.HI R3, RZ, 0x1f, R20 ;  /* 0x0000001fff030819 */ /* 0x004fc40000011414 */
[----:B------:R-:W-:-:S03]  /*5840*/  @P1 SHF.R.S32.HI R5, RZ, 0x1f, R20 ;  /* 0x0000001fff051819 */ /* 0x000fc60000011414 */
[-C--:B0-----:R-:W-:Y:S02]  /*5850*/  @P0 IMAD R0, R3, R8.reuse, RZ ;  /* 0x0000000803000224 */ /* 0x081fe400078e02ff */
[----:B------:R-:W-:-:S04]  /*5860*/  @P0 IMAD.WIDE.U32 R2, R20, R8, RZ ;  /* 0x0000000814020225 */ /* 0x000fc800078e00ff */
[C---:B------:R-:W-:Y:S02]  /*5870*/  @P0 IMAD R9, R20.reuse, R9, R0 ;  /* 0x0000000914090224 */ /* 0x040fe400078e0200 */
[-C--:B---3--:R-:W-:Y:S02]  /*5880*/  @P1 IMAD R4, R5, R10.reuse, RZ ;  /* 0x0000000a05041224 */ /* 0x088fe400078e02ff */
[----:B------:R-:W-:Y:S01]  /*5890*/  @P0 IMAD.IADD R3, R3, 0x1, R9 ;  /* 0x0000000103030824 */ /* 0x000fe200078e0209 */
[----:B------:R-:W-:Y:S01]  /*58a0*/  @P1 SHF.R.S32.HI R9, RZ, 0x1f, R33 ;  /* 0x0000001fff091819 */ /* 0x000fe20000011421 */
[C---:B------:R-:W-:Y:S02]  /*58b0*/  @P1 IMAD R11, R20.reuse, R11, R4 ;  /* 0x0000000b140b1224 */ /* 0x040fe400078e0204 */
[----:B------:R-:W-:-:S04]  /*58c0*/  @P1 IMAD.WIDE.U32 R4, R20, R10, RZ ;  /* 0x0000000a14041225 */ /* 0x000fc800078e00ff */
[----:B----4-:R-:W-:Y:S02]  /*58d0*/  @P0 IMAD R0, R7, R12, RZ ;  /* 0x0000000c07000224 */ /* 0x010fe400078e02ff */
[----:B-1----:R-:W-:Y:S02]  /*58e0*/  @P1 IMAD R6, R9, R14, RZ ;  /* 0x0000000e09061224 */ /* 0x002fe400078e02ff */
        /* <DEDUP_REMOVED lines=23> */
[----:B------:R-:W-:-:S05]  /*5a60*/  LOP3.LUT R0, R0, 0xfffffffe, RZ, 0xc0, !PT ;  /* 0xfffffffe00007812 */ /* 0x000fca00078ec0ff */
[----:B------:R-:W-:-:S05]  /*5a70*/  IMAD.IADD R0, R20, 0x1, -R0 ;  /* 0x0000000114007824 */ /* 0x000fca00078e0a00 */
[----:B------:R-:W-:-:S04]  /*5a80*/  SHF.L.U32 R3, R0, 0x1f, RZ ;  /* 0x0000001f00037819 */ /* 0x000fc800000006ff */
[----:B------:R0:W1:Y:S03]  /*5a90*/  SYNCS.PHASECHK.TRANS64.TRYWAIT P0, [R18+URZ+0x13200], R3 ;  /* 0x01320003120075a7 */ /* 0x000066000800017f */
[----:B-1----:R-:W-:Y:S05]  /*5aa0*/  @!P0 NANOSLEEP.SYNCS 0x989680 ;  /* 0x009896800000895d */ /* 0x002fea0003900000 */
[----:B------:R-:W1:Y:S01]  /*5ab0*/  @!P0 SYNCS.PHASECHK.TRANS64 P0, [R18+URZ+0x13200], R3 ;  /* 0x01320003120085a7 */ /* 0x000e62000800007f */
[----:B------:R-:W-:Y:S04]  /*5ac0*/  BSSY B0, `(.L_x_1120) ;  /* 0x0000006000007945 */ /* 0x000fe80003800000 */
[----:B-1----:R-:W-:Y:S05]  /*5ad0*/  @P0 BRA `(.L_x_1121) ;  /* 0x0000000000100947 */ /* 0x002fea0003800000 */
.L_x_1122:
[----:B-1----:R1:W2:Y:S02]  /*5ae0*/  SYNCS.PHASECHK.TRANS64.TRYWAIT P0, [R18+URZ+0x13200], R3 ;  /* 0x01320003120075a7 */ /* 0x0022a4000800017f */
[----:B--2---:R-:W-:Y:S05]  /*5af0*/  @!P0 NANOSLEEP.SYNCS 0x989680 ;  /* 0x009896800000895d */ /* 0x004fea0003900000 */
[----:B------:R-:W2:Y:S02]  /*5b00*/  @!P0 SYNCS.PHASECHK.TRANS64 P0, [R18+URZ+0x13200], R3 ;  /* 0x01320003120085a7 */ /* 0x000ea4000800007f */
[----:B--2---:R-:W-:Y:S05]  /*5b10*/  @!P0 BRA `(.L_x_1122) ;  /* 0xfffffffc00f08947 */ /* 0x004fea000383ffff */
.L_x_1121:
[----:B------:R-:W-:Y:S05]  /*5b20*/  BSYNC B0 ;  /* 0x0000000000007941 */ /* 0x000fea0003800000 */
.L_x_1120:
[----:B------:R-:W-:Y:S05]  /*5b30*/  BRA `(.L_x_1123) ;  /* 0x0000002c00ac7947 */ /* 0x000fea0003800000 */
.L_x_1119:
[----:B------:R-:W-:Y:S01]  /*5b40*/  LEA.HI R3, R26, R26, RZ, 0x1 ;  /* 0x0000001a1a037211 */ /* 0x000fe200078f08ff */
[----:B------:R-:W-:Y:S01]  /*5b50*/  ULDC.64 UR4, c[0x0][0x3d8] ;  /* 0x0000f60000047ab9 */ /* 0x000fe20000000a00 */
[----:B------:R-:W-:Y:S01]  /*5b60*/  LOP3.LUT P0, RZ, R24, 0x1bf, RZ, 0xc0, !PT ;  /* 0x000001bf18ff7812 */ /* 0x000fe2000780c0ff */
[----:B------:R-:W-:Y:S01]  /*5b70*/  ULDC.64 UR6, c[0x0][0x3e8] ;  /* 0x0000fa0000067ab9 */ /* 0x000fe20000000a00 */
[----:B-----5:R-:W-:Y:S01]  /*5b80*/  SHF.R.S32.HI R0, RZ, 0x1f, R47 ;  /* 0x0000001fff007819 */ /* 0x020fe2000001142f */
[----:B------:R-:W-:Y:S01]  /*5b90*/  IMAD.WIDE.U32 R32, R47, UR4, RZ ;  /* 0x000000042f207c25 */ /* 0x000fe2000f8e00ff */
[----:B------:R-:W-:Y:S01]  /*5ba0*/  LOP3.LUT R3, R3, 0xfffffffe, RZ, 0xc0, !PT ;  /* 0xfffffffe03037812 */ /* 0x000fe200078ec0ff */
[----:B------:R-:W-:Y:S02]  /*5bb0*/  BSSY B6, `(.L_x_1124) ;  /* 0x000001c000067945 */ /* 0x000fe40003800000 */
[----:B------:R-:W-:Y:S02]  /*5bc0*/  IMAD R4, R0, UR4, RZ ;  /* 0x0000000400047c24 */ /* 0x000fe4000f8e02ff */
[----:B------:R-:W-:-:S02]  /*5bd0*/  IMAD.IADD R3, R26, 0x1, -R3 ;  /* 0x000000011a037824 */ /* 0x000fc400078e0a03 */
[----:B------:R-:W-:Y:S02]  /*5be0*/  IMAD R0, R0, UR6, RZ ;  /* 0x0000000600007c24 */ /* 0x000fe4000f8e02ff */
[----:B------:R-:W-:Y:S02]  /*5bf0*/  IMAD.SHL.U32 R24, R3, 0x8, RZ ;  /* 0x0000000803187824 */ /* 0x000fe400078e00ff */
[C---:B------:R-:W-:Y:S02]  /*5c00*/  IMAD R43, R47.reuse, UR5, R4 ;  /* 0x000000052f2b7c24 */ /* 0x040fe4000f8e0204 */
[C---:B------:R-:W-:Y:S01]  /*5c10*/  IMAD R29, R47.reuse, UR7, R0 ;  /* 0x000000072f1d7c24 */ /* 0x040fe2000f8e0200 */
[----:B------:R-:W-:Y:S01]  /*5c20*/  SHF.R.S32.HI R25, RZ, 0x1f, R24 ;  /* 0x0000001fff197819 */ /* 0x000fe20000011418 */
[----:B------:R-:W-:-:S04]  /*5c30*/  IMAD.WIDE.U32 R30, R47, UR6, RZ ;  /* 0x000000062f1e7c25 */ /* 0x000fc8000f8e00ff */
[----:B------:R-:W-:Y:S02]  /*5c40*/  IMAD.IADD R43, R43, 0x1, R33 ;  /* 0x000000012b2b7824 */ /* 0x000fe400078e0221 */
[----:B------:R-:W-:Y:S01]  /*5c50*/  IMAD.IADD R29, R29, 0x1, R31 ;  /* 0x000000011d1d7824 */ /* 0x000fe200078e021f */
[----:B------:R-:W-:Y:S06]  /*5c60*/  @!P0 BRA `(.L_x_1125) ;  /* 0x0000000000408947 */ /* 0x000fec0003800000 */
        /* <DEDUP_REMOVED lines=16> */
.L_x_1125:
[----:B------:R-:W-:Y:S05]  /*5d70*/  BSYNC B6 ;  /* 0x0000000000067941 */ /* 0x000fea0003800000 */
.L_x_1124:
[----:B------:R-:W2:Y:S01]  /*5d80*/  LDL R20, [R1+0x54] ;  /* 0x0000540001147983 */ /* 0x000ea20000100800 */
[----:B------:R-:W0:Y:S01]  /*5d90*/  LDC.64 R8, c[0x0][0x3d8] ;  /* 0x0000f600ff087b82 */ /* 0x000e220000000a00 */
[----:B------:R-:W-:Y:S01]  /*5da0*/  ULDC.U8 UR4, c[0x0][0x3f0] ;  /* 0x0000fc0000047ab9 */ /* 0x000fe20000000000 */
[----:B------:R-:W-:Y:S01]  /*5db0*/  BSSY B0, `(.L_x_1126) ;  /* 0x00002bb000007945 */ /* 0x000fe20003800000 */
[----:B------:R-:W1:Y:S01]  /*5dc0*/  S2R R21, SR_TID.X ;  /* 0x0000000000157919 */ /* 0x000e620000002100 */
[----:B------:R-:W-:-:S04]  /*5dd0*/  ISETP.NE.AND P0, PT, RZ, UR4, PT ;  /* 0x00000004ff007c0c */ /* 0x000fc8000bf05270 */
[----:B------:R-:W3:Y:S01]  /*5de0*/  LDC.64 R10, c[0x0][0x3e8] ;  /* 0x0000fa00ff0a7b82 */ /* 0x000ee20000000a00 */
[C---:B-1----:R-:W-:Y:S02]  /*5df0*/  VIADD R46, R21.reuse, 0xffffff80 ;  /* 0xffffff80152e7836 */ /* 0x042fe40000000000 */
[----:B------:R-:W-:-:S05]  /*5e00*/  VIADD R44, R21, 0xffffff80 ;  /* 0xffffff80152c7836 */ /* 0x000fca0000000000 */
[----:B------:R-:W-:-:S04]  /*5e10*/  LEA.HI R44, R44, R46, RZ, 0x1 ;  /* 0x0000002e2c2c7211 */ /* 0x000fc800078f08ff */
[----:B------:R-:W-:-:S04]  /*5e20*/  SHF.R.S32.HI R44, RZ, 0x1, R44 ;  /* 0x00000001ff2c7819 */ /* 0x000fc8000001142c */
[----:B------:R-:W-:Y:S02]  /*5e30*/  SHF.R.S32.HI R45, RZ, 0x1f, R44 ;  /* 0x0000001fff2d7819 */ /* 0x000fe4000001142c */
[----:B--2---:R-:W-:Y:S01]  /*5e40*/  SHF.R.S32.HI R3, RZ, 0x1f, R20 ;  /* 0x0000001fff037819 */ /* 0x004fe20000011414 */
[----:B0-----:R-:W-:-:S04]  /*5e50*/  IMAD.WIDE.U32 R6, R20, R8, RZ ;  /* 0x0000000814067225 */ /* 0x001fc800078e00ff */
[C---:B------:R-:W-:Y:S02]  /*5e60*/  IMAD R0, R3.reuse, R8, RZ ;  /* 0x0000000803007224 */ /* 0x040fe400078e02ff */
[-C--:B---3--:R-:W-:Y:S02]  /*5e70*/  IMAD R12, R3, R10.reuse, RZ ;  /* 0x0000000a030c7224 */ /* 0x088fe400078e02ff */
[----:B------:R-:W-:-:S04]  /*5e80*/  IMAD.WIDE.U32 R4, R20, R10, RZ ;  /* 0x0000000a14047225 */ /* 0x000fc800078e00ff */
[C---:B------:R-:W-:Y:S02]  /*5e90*/  IMAD R3, R20.reuse, R9, R0 ;  /* 0x0000000914037224 */ /* 0x040fe400078e0200 */
[----:B------:R-:W-:Y:S02]  /*5ea0*/  IMAD R13, R20, R11, R12 ;  /* 0x0000000b140d7224 */ /* 0x000fe400078e020c */
[----:B------:R-:W-:Y:S02]  /*5eb0*/  IMAD.IADD R40, R7, 0x1, R3 ;  /* 0x0000000107287824 */ /* 0x000fe400078e0203 */
[----:B------:R-:W-:Y:S01]  /*5ec0*/  IMAD.IADD R42, R5, 0x1, R13 ;  /* 0x00000001052a7824 */ /* 0x000fe200078e020d */
[----:B------:R-:W-:Y:S06]  /*5ed0*/  @!P0 BRA `(.L_x_1127) ;  /* 0x0000001400688947 */ /* 0x000fec0003800000 */
[----:B------:R-:W2:Y:S01]  /*5ee0*/  LDL R21, [R1+0x38] ;  /* 0x0000380001157983 */ /* 0x000ea20000100800 */
[----:B------:R-:W0:Y:S01]  /*5ef0*/  LDC R0, c[0x0][0x428] ;  /* 0x00010a00ff007b82 */ /* 0x000e220000000800 */
[----:B------:R-:W-:Y:S01]  /*5f00*/  IMAD R3, R20, 0xc0, R44 ;  /* 0x000000c014037824 */ /* 0x000fe200078e022c */
[----:B------:R-:W-:Y:S01]  /*5f10*/  BSSY B1, `(.L_x_1128) ;  /* 0x0000033000017945 */ /* 0x000fe20003800000 */
[----:B------:R-:W-:Y:S02]  /*5f20*/  CS2R R36, SRZ ;  /* 0x0000000000247805 */ /* 0x000fe4000001ff00 */
[----:B------:R-:W-:Y:S02]  /*5f30*/  CS2R R38, SRZ ;  /* 0x0000000000267805 */ /* 0x000fe4000001ff00 */
[----:B------:R-:W-:Y:S01]  /*5f40*/  CS2R R34, SRZ ;  /* 0x0000000000227805 */ /* 0x000fe2000001ff00 */
[----:B------:R-:W-:Y:S02]  /*5f50*/  IMAD.MOV.U32 R14, RZ, RZ, R30 ;  /* 0x000000ffff0e7224 */ /* 0x000fe400078e001e */
[----:B------:R-:W-:Y:S01]  /*5f60*/  IMAD.MOV.U32 R15, RZ, RZ, R29 ;  /* 0x000000ffff0f7224 */ /* 0x000fe200078e001d */
[----:B0-----:R-:W-:-:S13]  /*5f70*/  ISETP.NE.AND P1, PT, R0, 0x1, PT ;  /* 0x000000010000780c */ /* 0x001fda0003f25270 */
[----:B------:R-:W0:Y:S08]  /*5f80*/  @P1 LDC R12, c[0x0][0x42c] ;  /* 0x00010b00ff0c1b82 */ /* 0x000e300000000800 */
[----:B------:R-:W1:Y:S01]  /*5f90*/  @P1 LDC R13, c[0x0][0x430] ;  /* 0x00010c00ff0d1b82 */ /* 0x000e620000000800 */
[----:B0-----:R-:W-:-:S05]  /*5fa0*/  @P1 IMAD.HI.U32 R12, R3, R12, RZ ;  /* 0x0000000c030c1227 */ /* 0x001fca00078e00ff */
[----:B-1----:R-:W-:Y:S01]  /*5fb0*/  @P1 SHF.R.U32.HI R3, RZ, R13, R12 ;  /* 0x0000000dff031219 */ /* 0x002fe2000001160c */
[----:B------:R-:W-:Y:S02]  /*5fc0*/  IMAD.MOV.U32 R12, RZ, RZ, R32 ;  /* 0x000000ffff0c7224 */ /* 0x000fe400078e0020 */
[----:B------:R-:W-:Y:S01]  /*5fd0*/  IMAD.MOV.U32 R13, RZ, RZ, R43 ;  /* 0x000000ffff0d7224 */ /* 0x000fe200078e002b */
[----:B------:R-:W-:Y:S01]  /*5fe0*/  SHF.R.S32.HI R41, RZ, 0x1f, R3 ;  /* 0x0000001fff297819 */ /* 0x000fe20000011403 */
[----:B--2---:R-:W-:Y:S01]  /*5ff0*/  IMAD R0, R20, -0xc0, R21 ;  /* 0xffffff4014007824 */ /* 0x004fe200078e0215 */
[----:B------:R-:W-:-:S04]  /*6000*/  CS2R R20, SRZ ;  /* 0x0000000000147805 */ /* 0x000fc8000001ff00 */
[----:B------:R-:W-:-:S04]  /*6010*/  VIMNMX R0, R0, 0xc0, PT ;  /* 0x000000c000007848 */ /* 0x000fc80003fe0100 */
[----:B------:R-:W-:-:S13]  /*6020*/  ISETP.GE.AND P0, PT, R44, R0, PT ;  /* 0x000000002c00720c */ /* 0x000fda0003f06270 */
[----:B------:R-:W-:Y:S05]  /*6030*/  @P0 BRA `(.L_x_1129) ;  /* 0x0000000000800947 */ /* 0x000fea0003800000 */
[CC--:B------:R-:W-:Y:S01]  /*6040*/  IMAD R0, R45.reuse, R8.reuse, RZ ;  /* 0x000000082d007224 */ /* 0x0c0fe200078e02ff */
[----:B------:R-:W-:Y:S01]  /*6050*/  ULDC UR4, c[0x0][0x3d4] ;  /* 0x0000f50000047ab9 */ /* 0x000fe20000000800 */
[--C-:B------:R-:W-:Y:S01]  /*6060*/  IMAD.WIDE.U32 R20, R44, R8, R24.reuse ;  /* 0x000000082c147225 */ /* 0x100fe200078e0018 */
[----:B------:R-:W-:Y:S01]  /*6070*/  ULDC.64 UR6, c[0x0][0x3c8] ;  /* 0x0000f20000067ab9 */ /* 0x000fe20000000a00 */
[----:B------:R-:W-:Y:S02]  /*6080*/  ISETP.GE.AND P3, PT, R24, UR4, PT ;  /* 0x0000000418007c0c */ /* 0x000fe4000bf66270 */
[----:B------:R-:W-:Y:S01]  /*6090*/  CS2R R38, SRZ ;  /* 0x0000000000267805 */ /* 0x000fe2000001ff00 */
[----:B------:R-:W-:Y:S01]  /*60a0*/  IMAD R36, R45, R10, RZ ;  /* 0x0000000a2d247224 */ /* 0x000fe200078e02ff */
[----:B------:R-:W-:Y:S01]  /*60b0*/  IADD3 R32, P1, R20, R32, RZ ;  /* 0x0000002014207210 */ /* 0x000fe20007f3e0ff */
[----:B------:R-:W-:-:S04]  /*60c0*/  IMAD.WIDE.U32 R34, R44, R10, R24 ;  /* 0x0000000a2c227225 */ /* 0x000fc800078e0018 */
[----:B------:R-:W-:Y:S01]  /*60d0*/  IMAD R0, R44, R9, R0 ;  /* 0x000000092c007224 */ /* 0x000fe200078e0200 */
[----:B------:R-:W-:Y:S01]  /*60e0*/  IADD3 R30, P2, R34, R30, RZ ;  /* 0x0000001e221e7210 */ /* 0x000fe20007f5e0ff */
[----:B------:R-:W-:-:S03]  /*60f0*/  IMAD R36, R44, R11, R36 ;  /* 0x0000000b2c247224 */ /* 0x000fc600078e0224 */
[----:B------:R-:W-:Y:S01]  /*6100*/  IADD3.X R33, R43, R21, R0, P1, !PT ;  /* 0x000000152b217210 */ /* 0x000fe20000ffe400 */
[----:B------:R-:W-:Y:S01]  /*6110*/  VIADD R0, R24, 0x10 ;  /* 0x0000001018007836 */ /* 0x000fe20000000000 */
[----:B------:R-:W-:Y:S01]  /*6120*/  IADD3.X R31, R29, R35, R36, P2, !PT ;  /* 0x000000231d1f7210 */ /* 0x000fe200017fe424 */
[----:B------:R-:W-:Y:S01]  /*6130*/  IMAD R21, R40, 0xc0, RZ ;  /* 0x000000c028157824 */ /* 0x000fe200078e02ff */
[----:B------:R-:W-:Y:S01]  /*6140*/  CS2R R34, SRZ ;  /* 0x0000000000227805 */ /* 0x000fe2000001ff00 */
[----:B------:R-:W-:Y:S01]  /*6150*/  IMAD.WIDE.U32 R6, R6, 0xc0, R32 ;  /* 0x000000c006067825 */ /* 0x000fe200078e0020 */
[----:B------:R-:W-:Y:S01]  /*6160*/  ISETP.GE.AND P4, PT, R0, UR4, PT ;  /* 0x0000000400007c0c */ /* 0x000fe2000bf86270 */
[----:B------:R-:W-:Y:S01]  /*6170*/  ULDC.64 UR4, c[0x0][0x3e0] ;  /* 0x0000f80000047ab9 */ /* 0x000fe20000000a00 */
[----:B------:R-:W-:Y:S01]  /*6180*/  CS2R R36, SRZ ;  /* 0x0000000000247805 */ /* 0x000fe2000001ff00 */
[----:B------:R-:W-:Y:S01]  /*6190*/  IMAD.WIDE.U32 R4, R4, 0xc0, R30 ;  /* 0x000000c004047825 */ /* 0x000fe200078e001e */
[----:B------:R-:W-:-:S03]  /*61a0*/  IADD3 R6, P1, R6, UR6, RZ ;  /* 0x0000000606067c10 */ /* 0x000fc6000ff3e0ff */
[----:B------:R-:W-:Y:S01]  /*61b0*/  IMAD R29, R42, 0xc0, RZ ;  /* 0x000000c02a1d7824 */ /* 0x000fe200078e02ff */
[----:B------:R-:W-:Y:S02]  /*61c0*/  IADD3 R4, P2, R4, UR4, RZ ;  /* 0x0000000404047c10 */ /* 0x000fe4000ff5e0ff */
[----:B------:R-:W-:Y:S02]  /*61d0*/  IADD3.X R7, R7, UR7, R21, P1, !PT ;  /* 0x0000000707077c10 */ /* 0x000fe40008ffe415 */
[----:B------:R-:W-:Y:S02]  /*61e0*/  CS2R R20, SRZ ;  /* 0x0000000000147805 */ /* 0x000fe4000001ff00 */
[----:B------:R-:W-:Y:S01]  /*61f0*/  IADD3.X R5, R5, UR5, R29, P2, !PT ;  /* 0x0000000505057c10 */ /* 0x000fe200097fe41d */
[----:B------:R0:W5:Y:S04]  /*6200*/  @!P3 LDG.E.64 R38, desc[UR44][R6.64] ;  /* 0x0000002c0626b981 */ /* 0x000168000c1e1b00 */
[----:B------:R0:W5:Y:S04]  /*6210*/  @!P4 LDG.E.64 R34, desc[UR44][R6.64+0x10] ;  /* 0x0000102c0622c981 */ /* 0x000168000c1e1b00 */
[----:B------:R0:W5:Y:S04]  /*6220*/  @!P3 LDG.E.64 R36, desc[UR44][R4.64] ;  /* 0x0000002c0424b981 */ /* 0x000168000c1e1b00 */
[----:B------:R0:W5:Y:S02]  /*6230*/  @!P4 LDG.E.64 R20, desc[UR44][R4.64+0x10] ;  /* 0x0000102c0414c981 */ /* 0x000164000c1e1b00 */
.L_x_1129:
[----:B------:R-:W-:Y:S05]  /*6240*/  BSYNC B1 ;  /* 0x0000000000017941 */ /* 0x000fea0003800000 */
.L_x_1128:
[----:B------:R-:W2:Y:S01]  /*6250*/  LDL R29, [R1+0x6c] ;  /* 0x00006c00011d7983 */ /* 0x000ea20000100800 */
[-C--:B0-----:R-:W-:Y:S01]  /*6260*/  IMAD.WIDE.U32 R4, R3, R8.reuse, R12 ;  /* 0x0000000803047225 */ /* 0x081fe200078e000c */
[----:B------:R-:W-:Y:S01]  /*6270*/  ULDC.64 UR4, c[0x0][0x3c8] ;  /* 0x0000f20000047ab9 */ /* 0x000fe20000000a00 */
[----:B------:R-:W-:Y:S02]  /*6280*/  ULDC.64 UR6, c[0x0][0x3e0] ;  /* 0x0000f80000067ab9 */ /* 0x000fe40000000a00 */
[C---:B------:R-:W-:Y:S01]  /*6290*/  IMAD R8, R41.reuse, R8, RZ ;  /* 0x0000000829087224 */ /* 0x040fe200078e02ff */
[----:B------:R-:W-:Y:S01]  /*62a0*/  IADD3 R4, P1, R4, UR4, RZ ;  /* 0x0000000404047c10 */ /* 0x000fe2000ff3e0ff */
[-C--:B------:R-:W-:Y:S01]  /*62b0*/  IMAD R0, R41, R10.reuse, RZ ;  /* 0x0000000a29007224 */ /* 0x080fe200078e02ff */
[----:B------:R-:W-:Y:S01]  /*62c0*/  UMOV UR4, 0xffffffff ;  /* 0xffffffff00047882 */ /* 0x000fe20000000000 */
[----:B------:R-:W-:-:S04]  /*62d0*/  IMAD.WIDE.U32 R6, R3, R10, R14 ;  /* 0x0000000a03067225 */ /* 0x000fc800078e000e */
[C---:B------:R-:W-:Y:S02]  /*62e0*/  IMAD R13, R3.reuse, R9, R8 ;  /* 0x00000009030d7224 */ /* 0x040fe400078e0208 */
[----:B------:R-:W-:Y:S01]  /*62f0*/  IMAD R3, R3, R11, R0 ;  /* 0x0000000b03037224 */ /* 0x000fe200078e0200 */
[----:B------:R-:W-:Y:S02]  /*6300*/  IADD3 R0, P2, R6, UR6, RZ ;  /* 0x0000000606007c10 */ /* 0x000fe4000ff5e0ff */
[----:B------:R-:W-:Y:S02]  /*6310*/  IADD3.X R13, R5, UR5, R13, P1, !PT ;  /* 0x00000005050d7c10 */ /* 0x000fe40008ffe40d */
[----:B------:R-:W-:Y:S02]  /*6320*/  IADD3.X R3, R7, UR7, R3, P2, !PT ;  /* 0x0000000707037c10 */ /* 0x000fe400097fe403 */
[----:B--2---:R-:W-:-:S04]  /*6330*/  LEA.HI R12, R29, R29, RZ, 0x1 ;  /* 0x0000001d1d0c7211 */ /* 0x004fc800078f08ff */
[----:B------:R-:W-:-:S05]  /*6340*/  LOP3.LUT R12, R12, 0xfffffffe, RZ, 0xc0, !PT ;  /* 0xfffffffe0c0c7812 */ /* 0x000fca00078ec0ff */
[----:B------:R-:W-:-:S05]  /*6350*/  IMAD.IADD R12, R29, 0x1, -R12 ;  /* 0x000000011d0c7824 */ /* 0x000fca00078e0a0c */
[----:B------:R-:W-:Y:S01]  /*6360*/  SHF.L.U32 R5, R12, 0x1f, RZ ;  /* 0x0000001f0c057819 */ /* 0x000fe200000006ff */
[----:B------:R-:W-:Y:S06]  /*6370*/  BRA.DIV UR4, `(.L_x_1130) ;  /* 0x000001be04c87947 */ /* 0x000fec000b800000 */
.L_x_1393:
[----:B------:R-:W-:-:S03]  /*6380*/  UMOV UR4, 0xffffffff ;  /* 0xffffffff00047882 */ /* 0x000fc60000000000 */
[----:B------:R-:W-:Y:S05]  /*6390*/  BRA.DIV UR4, `(.L_x_1131) ;  /* 0x000001be04e47947 */ /* 0x000fea000b800000 */
.L_x_1396:
[----:B------:R-:W-:-:S03]  /*63a0*/  UMOV UR4, 0xffffffff ;  /* 0xffffffff00047882 */ /* 0x000fc60000000000 */
[----:B------:R-:W-:Y:S05]  /*63b0*/  BRA.DIV UR4, `(.L_x_1132) ;  /* 0x000001c204047947 */ /* 0x000fea000b800000 */
.L_x_1399:
[----:B------:R-:W-:-:S03]  /*63c0*/  UMOV UR4, 0xffffffff ;  /* 0xffffffff00047882 */ /* 0x000fc60000000000 */
[----:B------:R-:W-:Y:S05]  /*63d0*/  BRA.DIV UR4, `(.L_x_1133) ;  /* 0x000001c204247947 */ /* 0x000fea000b800000 */
.L_x_1402:
[----:B------:R-:W0:Y:S01]  /*63e0*/  SYNCS.PHASECHK.TRANS64.TRYWAIT P1, [R18+URZ+0x13200], R5 ;  /* 0x01320005120075a7 */ /* 0x000e22000802017f */
[----:B------:R-:W-:Y:S04]  /*63f0*/  BSSY B1, `(.L_x_1134) ;  /* 0x0000002000017945 */ /* 0x000fe80003800000 */
[----:B0-----:R-:W-:Y:S05]  /*6400*/  @!P1 BRA `(.L_x_1135) ;  /* 0x000001c000409947 */ /* 0x001fea0003800000 */
.L_x_1403:
[----:B------:R-:W-:Y:S05]  /*6410*/  BSYNC B1 ;  /* 0x0000000000017941 */ /* 0x000fea0003800000 */
.L_x_1134:
[----:B------:R-:W-:Y:S05]  /*6420*/  @P0 BRA `(.L_x_1136) ;  /* 0x00000024004c0947 */ /* 0x000fea0003800000 */
[----:B------:R1:W5:Y:S01]  /*6430*/  LDL R41, [R1+0x40] ;  /* 0x0000400001297983 */ /* 0x0003620000100800 */
[----:B------:R-:W2:Y:S01]  /*6440*/  LDC R3, c[0x0][0x3d4] ;  /* 0x0000f500ff037b82 */ /* 0x000ea20000000800 */
[C---:B------:R-:W-:Y:S01]  /*6450*/  VIADD R0, R24.reuse, 0x10 ;  /* 0x0000001018007836 */ /* 0x040fe20000000000 */
[----:B------:R-:W-:Y:S01]  /*6460*/  BSSY B1, `(.L_x_1137) ;  /* 0x000007b000017945 */ /* 0x000fe20003800000 */
[----:B--2---:R-:W-:-:S03]  /*6470*/  ISETP.GE.AND P0, PT, R24, R3, PT ;  /* 0x000000031800720c */ /* 0x004fc60003f06270 */
[----:B------:R-:W-:-:S10]  /*6480*/  ISETP.GE.AND P1, PT, R0, R3, PT ;  /* 0x000000030000720c */ /* 0x000fd40003f26270 */
[----:B-1----:R-:W-:Y:S05]  /*6490*/  @P0 BRA `(.L_x_1138) ;  /* 0x0000000400dc0947 */ /* 0x002fea0003800000 */
[----:B-----5:R-:W-:Y:S01]  /*64a0*/  IMAD.IADD R0, R18, 0x1, R41 ;  /* 0x0000000112007824 */ /* 0x020fe200078e0229 */
[----:B------:R-:W-:Y:S02]  /*64b0*/  SHF.R.U32.HI R3, RZ, 0x8, R38 ;  /* 0x00000008ff037819 */ /* 0x000fe40000011626 */
[----:B------:R-:W-:Y:S02]  /*64c0*/  SHF.R.U32.HI R9, RZ, 0x8, R39 ;  /* 0x00000008ff097819 */ /* 0x000fe40000011627 */
[----:B0-----:R-:W0:Y:S01]  /*64d0*/  LDS.128 R4, [R0+0xb000] ;  /* 0x00b0000000047984 */ /* 0x001e220000000c00 */
[----:B------:R-:W-:Y:S02]  /*64e0*/  LOP3.LUT R8, R38, 0xff, RZ, 0xc0, !PT ;  /* 0x000000ff26087812 */ /* 0x000fe400078ec0ff */
[----:B------:R-:W-:Y:S02]  /*64f0*/  LOP3.LUT R3, R3, 0xff, RZ, 0xc0, !PT ;  /* 0x000000ff03037812 */ /* 0x000fe400078ec0ff */
[----:B------:R-:W-:-:S02]  /*6500*/  LOP3.LUT R10, R39, 0xff, RZ, 0xc0, !PT ;  /* 0x000000ff270a7812 */ /* 0x000fc400078ec0ff */
[----:B------:R-:W-:Y:S02]  /*6510*/  LOP3.LUT R9, R9, 0xff, RZ, 0xc0, !PT ;  /* 0x000000ff09097812 */ /* 0x000fe400078ec0ff */
[----:B------:R-:W-:Y:S02]  /*6520*/  PRMT R3, R3, 0x7604, R8 ;  /* 0x0000760403037816 */ /* 0x000fe40000000008 */
        /* <DEDUP_REMOVED lines=21> */
[----:B0-----:R-:W-:Y:S02]  /*6680*/  F2FP.F16.E4M3.UNPACK_B R3, R6.H1 ;  /* 0x00000006ff03723e */ /* 0x001fe400030006ff */
        /* <DEDUP_REMOVED lines=38> */
[CC--:B------:R-:W-:Y:S01]  /*68f0*/  FMUL.FTZ R24, R6.reuse, R15.reuse ;  /* 0x0000000f06187220 */ /* 0x0c0fe20000410000 */
        /* <DEDUP_REMOVED lines=10> */
[----:B------:R-:W-:Y:S01]  /*69a0*/  HADD2.F32 R6, -RZ, R4.H1_H1 ;  /* 0x30000004ff067230 */ /* 0x000fe20000004100 */
[----:B------:R-:W-:Y:S01]  /*69b0*/  F2FP.SATFINITE.E4M3.F32.PACK_AB_MERGE_C R31, R32, R31, RZ ;  /* 0x0000001f201f723e */ /* 0x000fe200048070ff */
[----:B------:R-:W-:-:S02]  /*69c0*/  HADD2.F32 R10, -RZ, R9.H1_H1 ;  /* 0x30000009ff0a7230 */ /* 0x000fc40000004100 */
[----:B------:R-:W-:Y:S02]  /*69d0*/  HADD2.F32 R5, -RZ, R4.H0_H0 ;  /* 0x20000004ff057230 */ /* 0x000fe40000004100 */
[C---:B------:R-:W-:Y:S01]  /*69e0*/  FMUL.FTZ R14, R6.reuse, R13 ;  /* 0x0000000d060e7220 */ /* 0x040fe20000410000 */
[----:B------:R-:W-:Y:S02]  /*69f0*/  HADD2.F32 R4, -RZ, R3.H1_H1 ;  /* 0x30000003ff047230 */ /* 0x000fe40000004100 */
[-C--:B------:R-:W-:Y:S01]  /*6a00*/  FMUL.FTZ R24, R6, R10.reuse ;  /* 0x0000000a06187220 */ /* 0x080fe20000410000 */
[----:B------:R-:W-:Y:S02]  /*6a10*/  HADD2.F32 R9, -RZ, R9.H0_H0 ;  /* 0x20000009ff097230 */ /* 0x000fe40000004100 */
[C---:B------:R-:W-:Y:S01]  /*6a20*/  FFMA.FTZ R14, R5.reuse, R10, -R14 ;  /* 0x0000000a050e7223 */ /* 0x040fe2000001080e */
[----:B------:R-:W-:Y:S02]  /*6a30*/  HADD2.F32 R3, -RZ, R3.H0_H0 ;  /* 0x20000003ff037230 */ /* 0x000fe40000004100 */
[C---:B------:R-:W-:Y:S01]  /*6a40*/  FMUL.FTZ R6, R4.reuse, R11 ;  /* 0x0000000b04067220 */ /* 0x040fe20000410000 */
[----:B------:R-:W-:Y:S01]  /*6a50*/  FFMA.FTZ R13, R5, R13, R24 ;  /* 0x0000000d050d7223 */ /* 0x000fe20000010018 */
[----:B------:R-:W-:Y:S01]  /*6a60*/  FMUL.FTZ R4, R4, R9 ;  /* 0x0000000904047220 */ /* 0x000fe20000410000 */
[----:B------:R-:W-:-:S02]  /*6a70*/  HADD2.F32 R5, -RZ, R12.H1_H1 ;  /* 0x3000000cff057230 */ /* 0x000fc40000004100 */
[C---:B------:R-:W-:Y:S01]  /*6a80*/  FFMA.FTZ R10, R3.reuse, R9, -R6 ;  /* 0x00000009030a7223 */ /* 0x040fe20000010806 */
[----:B------:R-:W-:Y:S02]  /*6a90*/  HADD2.F32 R9, -RZ, R36.H1_H1 ;  /* 0x30000024ff097230 */ /* 0x000fe40000004100 */
[----:B------:R-:W-:Y:S01]  /*6aa0*/  FFMA.FTZ R11, R3, R11, R4 ;  /* 0x0000000b030b7223 */ /* 0x000fe20000010004 */
[----:B------:R-:W-:Y:S02]  /*6ab0*/  HADD2.F32 R4, -RZ, R8.H1_H1 ;  /* 0x30000008ff047230 */ /* 0x000fe40000004100 */
[----:B------:R-:W-:Y:S02]  /*6ac0*/  HADD2.F32 R36, -RZ, R36.H0_H0 ;  /* 0x20000024ff247230 */ /* 0x000fe40000004100 */
[----:B------:R-:W-:Y:S02]  /*6ad0*/  HADD2.F32 R3, -RZ, R7.H1_H1 ;  /* 0x30000007ff037230 */ /* 0x000fe40000004100 */
[----:B------:R-:W-:Y:S01]  /*6ae0*/  FMUL.FTZ R15, R4, R9 ;  /* 0x00000009040f7220 */ /* 0x000fe20000410000 */
[----:B------:R-:W-:-:S02]  /*6af0*/  HADD2.F32 R12, -RZ, R12.H0_H0 ;  /* 0x2000000cff0c7230 */ /* 0x000fc40000004100 */
        /* <DEDUP_REMOVED lines=12> */
[----:B------:R-:W-:Y:S02]  /*6bc0*/  F2FP.SATFINITE.E4M3.F32.PACK_AB_MERGE_C R6, R30, R25, R31 ;  /* 0x000000191e06723e */ /* 0x000fe4000480701f */
[----:B------:R-:W-:Y:S02]  /*6bd0*/  F2FP.SATFINITE.E4M3.F32.PACK_AB_MERGE_C R7, R40, R29, R7 ;  /* 0x0000001d2807723e */ /* 0x000fe40004807007 */
[----:B------:R-:W-:Y:S02]  /*6be0*/  F2FP.SATFINITE.E4M3.F32.PACK_AB_MERGE_C R4, R11, R10, R4 ;  /* 0x0000000a0b04723e */ /* 0x000fe40004807004 */
[----:B------:R-:W-:-:S05]  /*6bf0*/  F2FP.SATFINITE.E4M3.F32.PACK_AB_MERGE_C R5, R36, R5, R15 ;  /* 0x000000052405723e */ /* 0x000fca000480700f */
[----:B------:R1:W-:Y:S02]  /*6c00*/  STS.128 [R0+0xb000], R4 ;  /* 0x00b0000400007388 */ /* 0x0003e40000000c00 */
.L_x_1138:
[----:B------:R-:W-:Y:S05]  /*6c10*/  BSYNC B1 ;  /* 0x0000000000017941 */ /* 0x000fea0003800000 */
.L_x_1137:
[----:B------:R-:W-:Y:S05]  /*6c20*/  @P1 BRA `(.L_x_1136) ;  /* 0x0000001c004c1947 */ /* 0x000fea0003800000 */
[----:B------:R-:W-:Y:S02]  /*6c30*/  LEA.HI R26, R27, R26, RZ, 0x2 ;  /* 0x0000001a1b1a7211 */ /* 0x000fe400078f10ff */
[----:B-----5:R-:W-:Y:S02]  /*6c40*/  SHF.R.U32.HI R10, RZ, 0x8, R35 ;  /* 0x00000008ff0a7819 */ /* 0x020fe40000011623 */
[--C-:B-1----:R-:W-:Y:S02]  /*6c50*/  SHF.R.S32.HI R0, RZ, 0x2, R26.reuse ;  /* 0x00000002ff007819 */ /* 0x102fe4000001141a */
[----:B------:R-:W-:Y:S02]  /*6c60*/  SHF.R.S32.HI R3, RZ, 0x1f, R26 ;  /* 0x0000001fff037819 */ /* 0x000fe4000001141a */
[----:B------:R-:W-:Y:S02]  /*6c70*/  SHF.R.U32.HI R15, RZ, 0x8, R21 ;  /* 0x00000008ff0f7819 */ /* 0x000fe40000011615 */
[----:B------:R-:W-:-:S02]  /*6c80*/  LEA.HI R3, R3, R0, RZ, 0x2 ;  /* 0x0000000003037211 */ /* 0x000fc400078f10ff */
[----:B------:R-:W-:Y:S02]  /*6c90*/  SHF.R.U32.HI R12, RZ, 0x8, R20 ;  /* 0x00000008ff0c7819 */ /* 0x000fe40000011614 */
[----:B------:R-:W-:Y:S02]  /*6ca0*/  LOP3.LUT R3, R3, 0xfffffffc, RZ, 0xc0, !PT ;  /* 0xfffffffc03037812 */ /* 0x000fe400078ec0ff */
[----:B------:R-:W-:Y:S02]  /*6cb0*/  LOP3.LUT R9, R35, 0xff, RZ, 0xc0, !PT ;  /* 0x000000ff23097812 */ /* 0x000fe400078ec0ff */
[----:B------:R-:W-:Y:S01]  /*6cc0*/  LOP3.LUT R14, R21, 0xff, RZ, 0xc0, !PT ;  /* 0x000000ff150e7812 */ /* 0x000fe200078ec0ff */
[----:B------:R-:W-:Y:S01]  /*6cd0*/  IMAD.IADD R3, R0, 0x1, -R3 ;  /* 0x0000000100037824 */ /* 0x000fe200078e0a03 */
[----:B------:R-:W-:Y:S02]  /*6ce0*/  LOP3.LUT R10, R10, 0xff, RZ, 0xc0, !PT ;  /* 0x000000ff0a0a7812 */ /* 0x000fe400078ec0ff */
[----:B------:R-:W-:-:S02]  /*6cf0*/  LOP3.LUT R15, R15, 0xff, RZ, 0xc0, !PT ;  /* 0x000000ff0f0f7812 */ /* 0x000fc400078ec0ff */
[----:B------:R-:W-:Y:S01]  /*6d00*/  LOP3.LUT P0, RZ, R3, 0x2, RZ, 0xc0, !PT ;  /* 0x0000000203ff7812 */ /* 0x000fe2000780c0ff */
[----:B------:R-:W-:Y:S01]  /*6d10*/  IMAD.IADD R3, R18, 0x1, R41 ;  /* 0x0000000112037824 */ /* 0x000fe200078e0229 */
[----:B------:R-:W-:Y:S02]  /*6d20*/  SHF.R.U32.HI R8, RZ, 0x8, R34 ;  /* 0x00000008ff087819 */ /* 0x000fe40000011622 */
[----:B------:R-:W-:Y:S01]  /*6d30*/  LOP3.LUT R11, R20, 0xff, RZ, 0xc0, !PT ;  /* 0x000000ff140b7812 */ /* 0x000fe200078ec0ff */
[----:B------:R-:W-:Y:S01]  /*6d40*/  VIADD R0, R3, 0x20 ;  /* 0x0000002003007836 */ /* 0x000fe20000000000 */
[----:B------:R-:W-:Y:S02]  /*6d50*/  LOP3.LUT R12, R12, 0xff, RZ, 0xc0, !PT ;  /* 0x000000ff0c0c7812 */ /* 0x000fe400078ec0ff */
[----:B------:R-:W-:Y:S02]  /*6d60*/  PRMT R10, R10, 0x7604, R9 ;  /* 0x000076040a0a7816 */ /* 0x000fe40000000009 */
[----:B------:R-:W-:-:S02]  /*6d70*/  PRMT R15, R15, 0x7604, R14 ;  /* 0x000076040f0f7816 */ /* 0x000fc4000000000e */
[----:B------:R-:W-:Y:S01]  /*6d80*/  SHF.R.U32.HI R9, RZ, 0x10, R35 ;  /* 0x00000010ff097819 */ /* 0x000fe20000011623 */
[----:B------:R-:W-:Y:S01]  /*6d90*/  @P0 VIADD R0, R3, 0xffffffe0 ;  /* 0xffffffe003000836 */ /* 0x000fe20000000000 */
[----:B------:R-:W-:Y:S02]  /*6da0*/  SHF.R.U32.HI R14, RZ, 0x10, R21 ;  /* 0x00000010ff0e7819 */ /* 0x000fe40000011615 */
[----:B------:R-:W-:Y:S02]  /*6db0*/  LOP3.LUT R3, R34, 0xff, RZ, 0xc0, !PT ;  /* 0x000000ff22037812 */ /* 0x000fe400078ec0ff */
[----:B0-----:R-:W0:Y:S01]  /*6dc0*/  LDS.128 R4, [R0+0xb000] ;  /* 0x00b0000000047984 */ /* 0x001e220000000c00 */
[----:B------:R-:W-:Y:S02]  /*6dd0*/  LOP3.LUT R8, R8, 0xff, RZ, 0xc0, !PT ;  /* 0x000000ff08087812 */ /* 0x000fe400078ec0ff */
[----:B------:R-:W-:Y:S02]  /*6de0*/  PRMT R13, R12, 0x7604, R11 ;  /* 0x000076040c0d7816 */ /* 0x000fe4000000000b */
[----:B------:R-:W-:-:S02]  /*6df0*/  SHF.R.U32.HI R11, RZ, 0x10, R20 ;  /* 0x00000010ff0b7819 */ /* 0x000fc40000011614 */
[----:B------:R-:W-:Y:S02]  /*6e00*/  LOP3.LUT R9, R9, 0xff, RZ, 0xc0, !PT ;  /* 0x000000ff09097812 */ /* 0x000fe400078ec0ff */
[----:B------:R-:W-:Y:S02]  /*6e10*/  LOP3.LUT R14, R14, 0xff, RZ, 0xc0, !PT ;  /* 0x000000ff0e0e7812 */ /* 0x000fe400078ec0ff */
[----:B------:R-:W-:Y:S02]  /*6e20*/  PRMT R8, R8, 0x7604, R3 ;  /* 0x0000760408087816 */ /* 0x000fe40000000003 */
[----:B------:R-:W-:Y:S02]  /*6e30*/  SHF.R.U32.HI R3, RZ, 0x10, R34 ;  /* 0x00000010ff037819 */ /* 0x000fe40000011622 */
[----:B------:R-:W-:Y:S02]  /*6e40*/  LOP3.LUT R12, R11, 0xff, RZ, 0xc0, !PT ;  /* 0x000000ff0b0c7812 */ /* 0x000fe400078ec0ff */
[----:B------:R-:W-:-:S02]  /*6e50*/  PRMT R11, R9, 0x7054, R10 ;  /* 0x00007054090b7816 */ /* 0x000fc4000000000a */
[----:B------:R-:W-:Y:S02]  /*6e60*/  PRMT R25, R14, 0x7054, R15 ;  /* 0x000070540e197816 */ /* 0x000fe4000000000f */
[----:B------:R-:W-:Y:S02]  /*6e70*/  LOP3.LUT R3, R3, 0xff, RZ, 0xc0, !PT ;  /* 0x000000ff03037812 */ /* 0x000fe400078ec0ff */
[----:B------:R-:W-:Y:S02]  /*6e80*/  PRMT R15, R12, 0x7054, R13 ;  /* 0x000070540c0f7816 */ /* 0x000fe4000000000d */
[----:B------:R-:W-:Y:S02]  /*6e90*/  LOP3.LUT R12, R11, 0xff000000, R35, 0xf8, !PT ;  /* 0xff0000000b0c7812 */ /* 0x000fe400078ef823 */
[----:B------:R-:W-:Y:S02]  /*6ea0*/  LOP3.LUT R25, R25, 0xff000000, R21, 0xf8, !PT ;  /* 0xff00000019197812 */ /* 0x000fe400078ef815 */
[----:B------:R-:W-:-:S02]  /*6eb0*/  PRMT R9, R3, 0x7054, R8 ;  /* 0x0000705403097816 */ /* 0x000fc40000000008 */
[----:B------:R-:W-:Y:S02]  /*6ec0*/  F2FP.F16.E4M3.UNPACK_B R13, R12 ;  /* 0x0000000cff0d723e */ /* 0x000fe400020006ff */
[-C--:B------:R-:W-:Y:S02]  /*6ed0*/  F2FP.F16.E4M3.UNPACK_B R21, R25.reuse ;  /* 0x00000019ff15723e */ /* 0x080fe400020006ff */
[----:B------:R-:W-:Y:S01]  /*6ee0*/  LOP3.LUT R15, R15, 0xff000000, R20, 0xf8, !PT ;  /* 0xff0000000f0f7812 */ /* 0x000fe200078ef814 */
[----:B------:R-:W-:Y:S01]  /*6ef0*/  HADD2.F32 R14, -RZ, R13.H1_H1 ;  /* 0x3000000dff0e7230 */ /* 0x000fe20000004100 */
[----:B------:R-:W-:Y:S01]  /*6f00*/  LOP3.LUT R34, R9, 0xff000000, R34, 0xf8, !PT ;  /* 0xff00000009227812 */ /* 0x000fe200078ef822 */
[--C-:B------:R-:W-:Y:S01]  /*6f10*/  HADD2.F32 R20, -RZ, R21.reuse.H1_H1 ;  /* 0x30000015ff147230 */ /* 0x100fe20000004100 */
[----:B------:R-:W-:Y:S01]  /*6f20*/  F2FP.F16.E4M3.UNPACK_B R25, R25.H1 ;  /* 0x00000019ff19723e */ /* 0x000fe200030006ff */
[----:B------:R-:W-:Y:S01]  /*6f30*/  HADD2.F32 R21, -RZ, R21.H0_H0 ;  /* 0x20000015ff157230 */ /* 0x000fe20000004100 */
[-C--:B0-----:R-:W-:Y:S01]  /*6f40*/  F2FP.F16.E4M3.UNPACK_B R3, R6.reuse.H1 ;  /* 0x00000006ff03723e */ /* 0x081fe200030006ff */
[----:B------:R-:W-:Y:S01]  /*6f50*/  HADD2.F32 R13, -RZ, R13.H0_H0 ;  /* 0x2000000dff0d7230 */ /* 0x000fe20000004100 */
[----:B------:R-:W-:-:S02]  /*6f60*/  F2FP.F16.E4M3.UNPACK_B R6, R6 ;  /* 0x00000006ff06723e */ /* 0x000fc400020006ff */
[-C--:B------:R-:W-:Y:S01]  /*6f70*/  F2FP.F16.E4M3.UNPACK_B R10, R7.reuse ;  /* 0x00000007ff0a723e */ /* 0x080fe200020006ff */
[--C-:B------:R-:W-:Y:S01]  /*6f80*/  HADD2.F32 R8, -RZ, R3.reuse.H1_H1 ;  /* 0x30000003ff087230 */ /* 0x100fe20000004100 */
[----:B------:R-:W-:Y:S01]  /*6f90*/  F2FP.F16.E4M3.UNPACK_B R11, R7.H1 ;  /* 0x00000007ff0b723e */ /* 0x000fe200030006ff */
[----:B------:R-:W-:Y:S01]  /*6fa0*/  HADD2.F32 R9, -RZ, R3.H0_H0 ;  /* 0x20000003ff097230 */ /* 0x000fe20000004100 */
[-C--:B------:R-:W-:Y:S02]  /*6fb0*/  F2FP.F16.E4M3.UNPACK_B R7, R5.reuse ;  /* 0x00000005ff07723e */ /* 0x080fe400020006ff */
[C---:B------:R-:W-:Y:S01]  /*6fc0*/  FMUL.FTZ R24, R8.reuse, R20 ;  /* 0x0000001408187220 */ /* 0x040fe20000410000 */
[-C--:B------:R-:W-:Y:S01]  /*6fd0*/  FMUL.FTZ R27, R8, R14.reuse ;  /* 0x0000000e081b7220 */ /* 0x080fe20000410000 */
[----:B------:R-:W-:Y:S01]  /*6fe0*/  F2FP.F16.E4M3.UNPACK_B R8, R5.H1 ;  /* 0x00000005ff08723e */ /* 0x000fe200030006ff */
[--C-:B------:R-:W-:Y:S02]  /*6ff0*/  HADD2.F32 R5, -RZ, R6.reuse.H1_H1 ;  /* 0x30000006ff057230 */ /* 0x100fe40000004100 */
[C---:B------:R-:W-:Y:S01]  /*7000*/  FFMA.FTZ R26, R9.reuse, R14, -R24 ;  /* 0x0000000e091a7223 */ /* 0x040fe20000010818 */
[----:B------:R-:W-:Y:S01]  /*7010*/  FFMA.FTZ R27, R9, R20, R27 ;  /* 0x00000014091b7223 */ /* 0x000fe2000001001b */
[----:B------:R-:W-:Y:S01]  /*7020*/  HADD2.F32 R6, -RZ, R6.H0_H0 ;  /* 0x20000006ff067230 */ /* 0x000fe20000004100 */
[----:B------:R-:W-:Y:S01]  /*7030*/  F2FP.F16.E4M3.UNPACK_B R12, R12.H1 ;  /* 0x0000000cff0c723e */ /* 0x000fe200030006ff */
[C---:B------:R-:W-:Y:S01]  /*7040*/  FMUL.FTZ R9, R5.reuse, R21 ;  /* 0x0000001505097220 */ /* 0x040fe20000410000 */
[----:B------:R-:W-:Y:S01]  /*7050*/  FMUL.FTZ R20, R5, R13 ;  /* 0x0000000d05147220 */ /* 0x000fe20000410000 */
[----:B------:R-:W-:Y:S01]  /*7060*/  HADD2.F32 R14, -RZ, R25.H0_H0 ;  /* 0x20000019ff0e7230 */ /* 0x000fe20000004100 */
[----:B------:R-:W-:Y:S01]  /*7070*/  F2FP.F16.E4M3.UNPACK_B R3, R4 ;  /* 0x00000004ff03723e */ /* 0x000fe200020006ff */
[----:B------:R-:W-:-:S02]  /*7080*/  HADD2.F32 R5, -RZ, R10.H1_H1 ;  /* 0x3000000aff057230 */ /* 0x000fc40000004100 */
        /* <DEDUP_REMOVED lines=11> */
[----:B------:R-:W-:Y:S01]  /*7140*/  HADD2.F32 R11, -RZ, R11.H0_H0 ;  /* 0x2000000bff0b7230 */ /* 0x000fe20000004100 */
[----:B------:R-:W-:Y:S01]  /*7150*/  F2FP.F16.E4M3.UNPACK_B R5, R34 ;  /* 0x00000022ff05723e */ /* 0x000fe200020006ff */
[C---:B------:R-:W-:Y:S01]  /*7160*/  FMUL.FTZ R10, R6.reuse, R12 ;  /* 0x0000000c060a7220 */ /* 0x040fe20000410000 */
[----:B------:R-:W-:Y:S01]  /*7170*/  F2FP.F16.E4M3.UNPACK_B R4, R4.H1 ;  /* 0x00000004ff04723e */ /* 0x000fe200030006ff */
[----:B------:R-:W-:Y:S01]  /*7180*/  FMUL.FTZ R20, R6, R25 ;  /* 0x0000001906147220 */ /* 0x000fe20000410000 */
[----:B------:R-:W-:Y:S01]  /*7190*/  F2FP.F16.E4M3.UNPACK_B R13, R15 ;  /* 0x0000000fff0d723e */ /* 0x000fe200020006ff */
[----:B------:R-:W-:Y:S01]  /*71a0*/  FFMA.FTZ R32, R11, R25, R10 ;  /* 0x000000190b207223 */ /* 0x000fe2000001000a */
[----:B------:R-:W-:-:S02]  /*71b0*/  HADD2.F32 R10, -RZ, R5.H1_H1 ;  /* 0x30000005ff0a7230 */ /* 0x000fc40000004100 */
[----:B------:R-:W-:Y:S01]  /*71c0*/  FFMA.FTZ R31, R11, R12, -R20 ;  /* 0x0000000c0b1f7223 */ /* 0x000fe20000010814 */
[----:B------:R-:W-:Y:S01]  /*71d0*/  HADD2.F32 R9, -RZ, R5.H0_H0 ;  /* 0x20000005ff097230 */ /* 0x000fe20000004100 */
[----:B------:R-:W-:Y:S01]  /*71e0*/  F2FP.F16.E4M3.UNPACK_B R34, R34.H1 ;  /* 0x00000022ff22723e */ /* 0x000fe200030006ff */
[--C-:B------:R-:W-:Y:S01]  /*71f0*/  HADD2.F32 R12, -RZ, R13.reuse.H1_H1 ;  /* 0x3000000dff0c7230 */ /* 0x100fe20000004100 */
[----:B------:R-:W-:Y:S01]  /*7200*/  F2FP.F16.E4M3.UNPACK_B R15, R15.H1 ;  /* 0x0000000fff0f723e */ /* 0x000fe200030006ff */
[--C-:B------:R-:W-:Y:S02]  /*7210*/  HADD2.F32 R6, -RZ, R4.reuse.H1_H1 ;  /* 0x30000004ff067230 */ /* 0x100fe40000004100 */
[----:B------:R-:W-:Y:S02]  /*7220*/  HADD2.F32 R5, -RZ, R4.H0_H0 ;  /* 0x20000004ff057230 */ /* 0x000fe40000004100 */
[----:B------:R-:W-:Y:S02]  /*7230*/  HADD2.F32 R13, -RZ, R13.H0_H0 ;  /* 0x2000000dff0d7230 */ /* 0x000fe40000004100 */
[----:B------:R-:W-:Y:S01]  /*7240*/  FMUL.FTZ R14, R6, R12 ;  /* 0x0000000c060e7220 */ /* 0x000fe20000410000 */
[----:B------:R-:W-:-:S02]  /*7250*/  HADD2.F32 R4, -RZ, R3.H1_H1 ;  /* 0x30000003ff047230 */ /* 0x000fc40000004100 */
[-C--:B------:R-:W-:Y:S01]  /*7260*/  FMUL.FTZ R20, R6, R10.reuse ;  /* 0x0000000a06147220 */ /* 0x080fe20000410000 */
[----:B------:R-:W-:Y:S02]  /*7270*/  HADD2.F32 R3, -RZ, R3.H0_H0 ;  /* 0x20000003ff037230 */ /* 0x000fe40000004100 */
[C---:B------:R-:W-:Y:S01]  /*7280*/  FFMA.FTZ R14, R5.reuse, R10, -R14 ;  /* 0x0000000a050e7223 */ /* 0x040fe2000001080e */
[C---:B------:R-:W-:Y:S01]  /*7290*/  FMUL.FTZ R6, R4.reuse, R13 ;  /* 0x0000000d04067220 */ /* 0x040fe20000410000 */
[-C--:B------:R-:W-:Y:S01]  /*72a0*/  FMUL.FTZ R4, R4, R9.reuse ;  /* 0x0000000904047220 */ /* 0x080fe20000410000 */
[----:B------:R-:W-:Y:S01]  /*72b0*/  FFMA.FTZ R11, R5, R12, R20 ;  /* 0x0000000c050b7223 */ /* 0x000fe20000010014 */
[----:B------:R-:W-:Y:S02]  /*72c0*/  HADD2.F32 R5, -RZ, R34.H1_H1 ;  /* 0x30000022ff057230 */ /* 0x000fe40000004100 */
[C---:B------:R-:W-:Y:S01]  /*72d0*/  FFMA.FTZ R10, R3.reuse, R9, -R6 ;  /* 0x00000009030a7223 */ /* 0x040fe20000010806 */
[----:B------:R-:W-:Y:S01]  /*72e0*/  FFMA.FTZ R13, R3, R13, R4 ;  /* 0x0000000d030d7223 */ /* 0x000fe20000010004 */
[----:B------:R-:W-:-:S02]  /*72f0*/  HADD2.F32 R9, -RZ, R15.H1_H1 ;  /* 0x3000000fff097230 */ /* 0x000fc40000004100 */
        /* <DEDUP_REMOVED lines=17> */
[----:B------:R-:W-:Y:S02]  /*7410*/  F2FP.SATFINITE.E4M3.F32.PACK_AB_MERGE_C R12, R12, R15, RZ ;  /* 0x0000000f0c0c723e */ /* 0x000fe400048070ff */
[----:B------:R-:W-:Y:S02]  /*7420*/  F2FP.SATFINITE.E4M3.F32.PACK_AB_MERGE_C R6, R21, R24, R6 ;  /* 0x000000181506723e */ /* 0x000fe40004807006 */
[----:B------:R-:W-:Y:S02]  /*7430*/  F2FP.SATFINITE.E4M3.F32.PACK_AB_MERGE_C R7, R30, R29, R7 ;  /* 0x0000001d1e07723e */ /* 0x000fe40004807007 */
[----:B------:R-:W-:Y:S02]  /*7440*/  F2FP.SATFINITE.E4M3.F32.PACK_AB_MERGE_C R4, R13, R10, R4 ;  /* 0x0000000a0d04723e */ /* 0x000fe40004807004 */
[----:B------:R-:W-:-:S05]  /*7450*/  F2FP.SATFINITE.E4M3.F32.PACK_AB_MERGE_C R5, R8, R5, R12 ;  /* 0x000000050805723e */ /* 0x000fca000480700c */
[----:B------:R2:W-:Y:S01]  /*7460*/  STS.128 [R0+0xb000], R4 ;  /* 0x00b0000400007388 */ /* 0x0005e20000000c00 */
[----:B------:R-:W-:Y:S05]  /*7470*/  BRA `(.L_x_1136) ;  /* 0x0000001400387947 */ /* 0x000fea0003800000 */
.L_x_1127:
[----:B------:R-:W2:Y:S04]  /*7480*/  LDL R3, [R1+0x38] ;  /* 0x0000380001037983 */ /* 0x000ea80000100800 */
[----:B------:R-:W2:Y:S01]  /*7490*/  LDL R36, [R1+0x54] ;  /* 0x0000540001247983 */ /* 0x000ea20000100800 */
[----:B------:R-:W0:Y:S01]  /*74a0*/  S2R R0, SR_TID.X ;  /* 0x0000000000007919 */ /* 0x000e220000002100 */
[--C-:B------:R-:W-:Y:S01]  /*74b0*/  SHF.R.S32.HI R13, RZ, 0x1f, R22.reuse ;  /* 0x0000001fff0d7819 */ /* 0x100fe20000011416 */
[----:B------:R-:W1:Y:S01]  /*74c0*/  LDC R31, c[0x0][0x3d4] ;  /* 0x0000f500ff1f7b82 */ /* 0x000e620000000800 */
[----:B------:R-:W-:Y:S01]  /*74d0*/  IMAD.MOV.U32 R12, RZ, RZ, R22 ;  /* 0x000000ffff0c7224 */ /* 0x000fe200078e0016 */
[----:B------:R-:W-:Y:S01]  /*74e0*/  ULDC.64 UR4, c[0x0][0x3c8] ;  /* 0x0000f20000047ab9 */ /* 0x000fe20000000a00 */
[----:B------:R-:W-:Y:S01]  /*74f0*/  IMAD R24, R45, R10, RZ ;  /* 0x0000000a2d187224 */ /* 0x000fe200078e02ff */
[----:B------:R-:W-:Y:S01]  /*7500*/  ULDC.64 UR6, c[0x0][0x3e0] ;  /* 0x0000f80000067ab9 */ /* 0x000fe20000000a00 */
[----:B0-----:R-:W-:-:S02]  /*7510*/  VIADD R35, R0, 0xffffff80 ;  /* 0xffffff8000237836 */ /* 0x001fc40000000000 */
[----:B------:R-:W-:-:S05]  /*7520*/  VIADD R34, R0, 0xffffff80 ;  /* 0xffffff8000227836 */ /* 0x000fca0000000000 */
[----:B------:R-:W-:Y:S02]  /*7530*/  LEA.HI R34, R34, R35, RZ, 0x1 ;  /* 0x0000002322227211 */ /* 0x000fe400078f08ff */
[----:B------:R-:W3:Y:S02]  /*7540*/  LDL R35, [R1+0x6c] ;  /* 0x00006c0001237983 */ /* 0x000ee40000100800 */
[----:B------:R-:W-:Y:S01]  /*7550*/  SHF.R.S32.HI R34, RZ, 0x1, R34 ;  /* 0x00000001ff227819 */ /* 0x000fe20000011422 */
[----:B------:R-:W-:-:S04]  /*7560*/  IMAD R0, R45, R8, RZ ;  /* 0x000000082d007224 */ /* 0x000fc800078e02ff */
[----:B------:R-:W-:-:S04]  /*7570*/  IMAD.WIDE.U32 R14, R34, R8, R12 ;  /* 0x00000008220e7225 */ /* 0x000fc800078e000c */
[----:B------:R-:W-:Y:S01]  /*7580*/  IMAD.WIDE.U32 R20, R34, R10, R12 ;  /* 0x0000000a22147225 */ /* 0x000fe200078e000c */
[----:B------:R-:W-:-:S03]  /*7590*/  IADD3 R12, P0, R14, R32, RZ ;  /* 0x000000200e0c7210 */ /* 0x000fc60007f1e0ff */
[----:B------:R-:W-:Y:S01]  /*75a0*/  IMAD R0, R34, R9, R0 ;  /* 0x0000000922007224 */ /* 0x000fe200078e0200 */
[----:B------:R-:W-:Y:S01]  /*75b0*/  IADD3 R14, P1, R20, R30, RZ ;  /* 0x0000001e140e7210 */ /* 0x000fe20007f3e0ff */
[----:B------:R-:W-:-:S03]  /*75c0*/  IMAD R24, R34, R11, R24 ;  /* 0x0000000b22187224 */ /* 0x000fc600078e0218 */
[----:B------:R-:W-:Y:S02]  /*75d0*/  IADD3.X R13, R43, R0, R15, P0, !PT ;  /* 0x000000002b0d7210 */ /* 0x000fe400007fe40f */
[----:B------:R-:W0:Y:S01]  /*75e0*/  LDC R0, c[0x0][0x428] ;  /* 0x00010a00ff007b82 */ /* 0x000e220000000800 */
[----:B------:R-:W-:Y:S01]  /*75f0*/  IADD3.X R15, R29, R24, R21, P1, !PT ;  /* 0x000000181d0f7210 */ /* 0x000fe20000ffe415 */
[----:B------:R-:W-:-:S04]  /*7600*/  IMAD.WIDE.U32 R6, R6, 0xc0, R12 ;  /* 0x000000c006067825 */ /* 0x000fc800078e000c */
[----:B------:R-:W-:Y:S01]  /*7610*/  IMAD.WIDE.U32 R4, R4, 0xc0, R14 ;  /* 0x000000c004047825 */ /* 0x000fe200078e000e */
[----:B------:R-:W-:-:S03]  /*7620*/  IADD3 R12, P1, R6, UR4, RZ ;  /* 0x00000004060c7c10 */ /* 0x000fc6000ff3e0ff */
[----:B------:R-:W-:Y:S01]  /*7630*/  IMAD R15, R42, 0xc0, RZ ;  /* 0x000000c02a0f7824 */ /* 0x000fe200078e02ff */
[----:B------:R-:W-:Y:S02]  /*7640*/  IADD3 R14, P2, R4, UR6, RZ ;  /* 0x00000006040e7c10 */ /* 0x000fe4000ff5e0ff */
[----:B------:R-:W-:Y:S02]  /*7650*/  CS2R R24, SRZ ;  /* 0x0000000000187805 */ /* 0x000fe4000001ff00 */
[----:B------:R-:W-:Y:S02]  /*7660*/  CS2R R26, SRZ ;  /* 0x00000000001a7805 */ /* 0x000fe4000001ff00 */
[----:B------:R-:W-:Y:S02]  /*7670*/  IADD3.X R15, R15, UR7, R5, P2, !PT ;  /* 0x000000070f0f7c10 */ /* 0x000fe400097fe405 */
[----:B------:R-:W-:Y:S01]  /*7680*/  CS2R R4, SRZ ;  /* 0x0000000000047805 */ /* 0x000fe2000001ff00 */
[----:B--2---:R-:W-:-:S05]  /*7690*/  IMAD R3, R36, -0xc0, R3 ;  /* 0xffffff4024037824 */ /* 0x004fca00078e0203 */
[----:B------:R-:W-:-:S04]  /*76a0*/  VIMNMX R20, R3, 0xc0, PT ;  /* 0x000000c003147848 */ /* 0x000fc80003fe0100 */
[----:B------:R-:W-:Y:S01]  /*76b0*/  ISETP.GE.AND P0, PT, R34, R20, PT ;  /* 0x000000142200720c */ /* 0x000fe20003f06270 */
[----:B------:R-:W-:-:S03]  /*76c0*/  IMAD R3, R40, 0xc0, RZ ;  /* 0x000000c028037824 */ /* 0x000fc600078e02ff */
[----:B-1----:R-:W-:Y:S02]  /*76d0*/  ISETP.GE.OR P0, PT, R22, R31, P0 ;  /* 0x0000001f1600720c */ /* 0x002fe40000706670 */
[----:B------:R-:W-:Y:S02]  /*76e0*/  IADD3.X R13, R3, UR5, R7, P1, !PT ;  /* 0x00000005030d7c10 */ /* 0x000fe40008ffe407 */
[----:B------:R-:W-:-:S09]  /*76f0*/  CS2R R6, SRZ ;  /* 0x0000000000067805 */ /* 0x000fd2000001ff00 */
[----:B------:R1:W5:Y:S04]  /*7700*/  @!P0 LDG.E.128 R24, desc[UR44][R12.64] ;  /* 0x0000002c0c188981 */ /* 0x000368000c1e1d00 */
[----:B------:R2:W5:Y:S01]  /*7710*/  @!P0 LDG.E.128 R4, desc[UR44][R14.64] ;  /* 0x0000002c0e048981 */ /* 0x000562000c1e1d00 */
[----:B0-----:R-:W-:-:S13]  /*7720*/  ISETP.NE.AND P0, PT, R0, 0x1, PT ;  /* 0x000000010000780c */ /* 0x001fda0003f05270 */
[----:B------:R-:W0:Y:S08]  /*7730*/  @P0 LDC R0, c[0x0][0x42c] ;  /* 0x00010b00ff000b82 */ /* 0x000e300000000800 */
[----:B------:R-:W4:Y:S01]  /*7740*/  @P0 LDC R21, c[0x0][0x430] ;  /* 0x00010c00ff150b82 */ /* 0x000f220000000800 */
[----:B------:R-:W-:Y:S02]  /*7750*/  IMAD R3, R36, 0xc0, R34 ;  /* 0x000000c024037824 */ /* 0x000fe400078e0222 */
[----:B-1----:R-:W-:-:S02]  /*7760*/  IMAD.MOV.U32 R12, RZ, RZ, R32 ;  /* 0x000000ffff0c7224 */ /* 0x002fc400078e0020 */
[----:B------:R-:W-:Y:S02]  /*7770*/  IMAD.MOV.U32 R13, RZ, RZ, R43 ;  /* 0x000000ffff0d7224 */ /* 0x000fe400078e002b */
[----:B0-----:R-:W-:-:S05]  /*7780*/  @P0 IMAD.HI.U32 R0, R3, R0, RZ ;  /* 0x0000000003000227 */ /* 0x001fca00078e00ff */
[----:B----4-:R-:W-:Y:S01]  /*7790*/  @P0 SHF.R.U32.HI R3, RZ, R21, R0 ;  /* 0x00000015ff030219 */ /* 0x010fe20000011600 */
[----:B--2---:R-:W-:-:S03]  /*77a0*/  IMAD.MOV.U32 R14, RZ, RZ, R30 ;  /* 0x000000ffff0e7224 */ /* 0x004fc600078e001e */
[----:B------:R-:W-:Y:S01]  /*77b0*/  SHF.R.S32.HI R21, RZ, 0x1f, R3 ;  /* 0x0000001fff157819 */ /* 0x000fe20000011403 */
[----:B------:R-:W-:Y:S02]  /*77c0*/  IMAD.MOV.U32 R15, RZ, RZ, R29 ;  /* 0x000000ffff0f7224 */ /* 0x000fe400078e001d */
[----:B------:R-:W-:-:S04]  /*77d0*/  IMAD.WIDE.U32 R12, R3, R8, R12 ;  /* 0x00000008030c7225 */ /* 0x000fc800078e000c */
[C---:B------:R-:W-:Y:S02]  /*77e0*/  IMAD R8, R21.reuse, R8, RZ ;  /* 0x0000000815087224 */ /* 0x040fe400078e02ff */
[-C--:B------:R-:W-:Y:S02]  /*77f0*/  IMAD R0, R21, R10.reuse, RZ ;  /* 0x0000000a15007224 */ /* 0x080fe400078e02ff */
[----:B------:R-:W-:-:S04]  /*7800*/  IMAD.WIDE.U32 R14, R3, R10, R14 ;  /* 0x0000000a030e7225 */ /* 0x000fc800078e000e */
[C---:B------:R-:W-:Y:S01]  /*7810*/  IMAD R9, R3.reuse, R9, R8 ;  /* 0x0000000903097224 */ /* 0x040fe200078e0208 */
[----:B------:R-:W-:Y:S01]  /*7820*/  IADD3 R8, P0, R12, UR4, RZ ;  /* 0x000000040c087c10 */ /* 0x000fe2000ff1e0ff */
[----:B------:R-:W-:Y:S01]  /*7830*/  IMAD R3, R3, R11, R0 ;  /* 0x0000000b03037224 */ /* 0x000fe200078e0200 */
[----:B------:R-:W-:Y:S01]  /*7840*/  IADD3 R0, P1, R14, UR6, RZ ;  /* 0x000000060e007c10 */ /* 0x000fe2000ff3e0ff */
[----:B------:R-:W-:Y:S01]  /*7850*/  UMOV UR4, 0xffffffff ;  /* 0xffffffff00047882 */ /* 0x000fe20000000000 */
[----:B------:R-:W-:Y:S02]  /*7860*/  IADD3.X R13, R13, UR5, R9, P0, !PT ;  /* 0x000000050d0d7c10 */ /* 0x000fe400087fe409 */
[----:B------:R-:W-:Y:S02]  /*7870*/  IADD3.X R3, R15, UR7, R3, P1, !PT ;  /* 0x000000070f037c10 */ /* 0x000fe40008ffe403 */
[----:B---3--:R-:W-:Y:S01]  /*7880*/  LEA.HI R9, R35, R35, RZ, 0x1 ;  /* 0x0000002323097211 */ /* 0x008fe200078f08ff */
[----:B------:R-:W-:Y:S06]  /*7890*/  BRA.DIV UR4, `(.L_x_1139) ;  /* 0x000001ae04307947 */ /* 0x000fec000b800000 */
.L_x_1406:
[----:B------:R-:W-:Y:S01]  /*78a0*/  UMOV UR4, 0xffffffff ;  /* 0xffffffff00047882 */ /* 0x000fe20000000000 */
[----:B------:R-:W-:Y:S02]  /*78b0*/  LOP3.LUT R9, R9, 0xfffffffe, RZ, 0xc0, !PT ;  /* 0xfffffffe09097812 */ /* 0x000fe400078ec0ff */
[----:B------:R-:W-:Y:S05]  /*78c0*/  BRA.DIV UR4, `(.L_x_1140) ;  /* 0x000001ae04487947 */ /* 0x000fea000b800000 */
.L_x_1409:
[----:B------:R-:W-:Y:S01]  /*78d0*/  UMOV UR4, 0xffffffff ;  /* 0xffffffff00047882 */ /* 0x000fe20000000000 */
[----:B------:R-:W-:Y:S02]  /*78e0*/  IMAD.IADD R9, R35, 0x1, -R9 ;  /* 0x0000000123097824 */ /* 0x000fe400078e0a09 */
[----:B------:R-:W-:Y:S05]  /*78f0*/  BRA.DIV UR4, `(.L_x_1141) ;  /* 0x000001ae04647947 */ /* 0x000fea000b800000 */
.L_x_1412:
[----:B------:R-:W-:Y:S01]  /*7900*/  UMOV UR4, 0xffffffff ;  /* 0xffffffff00047882 */ /* 0x000fe20000000000 */
[----:B------:R-:W-:Y:S02]  /*7910*/  SHF.L.U32 R3, R9, 0x1f, RZ ;  /* 0x0000001f09037819 */ /* 0x000fe400000006ff */
[----:B------:R-:W-:Y:S05]  /*7920*/  BRA.DIV UR4, `(.L_x_1142) ;  /* 0x000001ae04807947 */ /* 0x000fea000b800000 */
.L_x_1415:
[----:B------:R-:W0:Y:S01]  /*7930*/  SYNCS.PHASECHK.TRANS64.TRYWAIT P1, [R18+URZ+0x13200], R3 ;  /* 0x01320003120075a7 */ /* 0x000e22000802017f */
[----:B------:R-:W-:Y:S01]  /*7940*/  ISETP.GE.AND P0, PT, R22, R31, PT ;  /* 0x0000001f1600720c */ /* 0x000fe20003f06270 */
[----:B------:R-:W-:Y:S03]  /*7950*/  BSSY B1, `(.L_x_1143) ;  /* 0x0000003000017945 */ /* 0x000fe60003800000 */
[----:B------:R-:W-:Y:S01]  /*7960*/  ISETP.GE.OR P0, PT, R34, R20, P0 ;  /* 0x000000142200720c */ /* 0x000fe20000706670 */
[----:B0-----:R-:W-:-:S12]  /*7970*/  @!P1 BRA `(.L_x_1144) ;  /* 0x000001ac00949947 */ /* 0x001fd80003800000 */
.L_x_1416:
[----:B------:R-:W-:Y:S05]  /*7980*/  BSYNC B1 ;  /* 0x0000000000017941 */ /* 0x000fea0003800000 */
.L_x_1143:
[----:B------:R-:W-:Y:S05]  /*7990*/  @P0 BRA `(.L_x_1136) ;  /* 0x0000000c00f00947 */ /* 0x000fea0003800000 */
[----:B------:R-:W2:Y:S04]  /*79a0*/  LDL R14, [R1+0x4c] ;  /* 0x00004c00010e7983 */ /* 0x000ea80000100800 */
[----:B------:R-:W3:Y:S04]  /*79b0*/  LDL R29, [R1+0x60] ;  /* 0x00006000011d7983 */ /* 0x000ee80000100800 */
[----:B------:R-:W4:Y:S01]  /*79c0*/  LDL R51, [R1+0x74] ;  /* 0x0000740001337983 */ /* 0x000f220000100800 */
[----:B0----5:R-:W-:Y:S02]  /*79d0*/  SHF.R.U32.HI R3, RZ, 0x8, R24 ;  /* 0x00000008ff037819 */ /* 0x021fe40000011618 */
[----:B------:R-:W-:-:S02]  /*79e0*/  SHF.R.U32.HI R9, RZ, 0x8, R25 ;  /* 0x00000008ff097819 */ /* 0x000fc40000011619 */
[----:B------:R-:W-:Y:S02]  /*79f0*/  LOP3.LUT R0, R24, 0xff, RZ, 0xc0, !PT ;  /* 0x000000ff18007812 */ /* 0x000fe400078ec0ff */
[----:B------:R-:W-:Y:S02]  /*7a00*/  LOP3.LUT R3, R3, 0xff, RZ, 0xc0, !PT ;  /* 0x000000ff03037812 */ /* 0x000fe400078ec0ff */
[----:B------:R-:W-:Y:S02]  /*7a10*/  LOP3.LUT R8, R25, 0xff, RZ, 0xc0, !PT ;  /* 0x000000ff19087812 */ /* 0x000fe400078ec0ff */
[----:B------:R-:W-:Y:S02]  /*7a20*/  LOP3.LUT R9, R9, 0xff, RZ, 0xc0, !PT ;  /* 0x000000ff09097812 */ /* 0x000fe400078ec0ff */
[----:B------:R-:W-:Y:S01]  /*7a30*/  PRMT R20, R3, 0x7604, R0 ;  /* 0x0000760403147816 */ /* 0x000fe20000000000 */
[----:B------:R-:W-:Y:S01]  /*7a40*/  IMAD.IADD R0, R22, 0x1, R31 ;  /* 0x0000000116007824 */ /* 0x000fe200078e021f */
[----:B------:R-:W-:-:S02]  /*7a50*/  PRMT R30, R9, 0x7604, R8 ;  /* 0x00007604091e7816 */ /* 0x000fc40000000008 */
[----:B------:R-:W-:Y:S02]  /*7a60*/  SHF.R.U32.HI R8, RZ, 0x8, R26 ;  /* 0x00000008ff087819 */ /* 0x000fe4000001161a */
[----:B------:R-:W-:Y:S02]  /*7a70*/  LOP3.LUT R3, R26, 0xff, RZ, 0xc0, !PT ;  /* 0x000000ff1a037812 */ /* 0x000fe400078ec0ff */
[----:B------:R-:W-:Y:S02]  /*7a80*/  LOP3.LUT R8, R8, 0xff, RZ, 0xc0, !PT ;  /* 0x000000ff08087812 */ /* 0x000fe400078ec0ff */
[----:B------:R-:W-:Y:S02]  /*7a90*/  SHF.R.U32.HI R12, RZ, 0x8, R4 ;  /* 0x00000008ff0c7819 */ /* 0x000fe40000011604 */
[----:B------:R-:W-:Y:S02]  /*7aa0*/  PRMT R32, R8, 0x7604, R3 ;  /* 0x0000760408207816 */ /* 0x000fe40000000003 */
[----:B------:R-:W-:-:S02]  /*7ab0*/  SHF.R.U32.HI R10, RZ, 0x8, R27 ;  /* 0x00000008ff0a7819 */ /* 0x000fc4000001161b */
[----:B------:R-:W-:Y:S02]  /*7ac0*/  LOP3.LUT R11, R4, 0xff, RZ, 0xc0, !PT ;  /* 0x000000ff040b7812 */ /* 0x000fe400078ec0ff */
[----:B------:R-:W-:Y:S02]  /*7ad0*/  LOP3.LUT R12, R12, 0xff, RZ, 0xc0, !PT ;  /* 0x000000ff0c0c7812 */ /* 0x000fe400078ec0ff */
[----:B------:R-:W-:Y:S02]  /*7ae0*/  SHF.R.U32.HI R21, RZ, 0x8, R7 ;  /* 0x00000008ff157819 */ /* 0x000fe40000011607 */
[----:B------:R-:W-:Y:S02]  /*7af0*/  LOP3.LUT R9, R27, 0xff, RZ, 0xc0, !PT ;  /* 0x000000ff1b097812 */ /* 0x000fe400078ec0ff */
[----:B------:R-:W-:Y:S02]  /*7b00*/  LOP3.LUT R10, R10, 0xff, RZ, 0xc0, !PT ;  /* 0x000000ff0a0a7812 */ /* 0x000fe400078ec0ff */
[----:B------:R-:W-:-:S02]  /*7b10*/  PRMT R33, R12, 0x7604, R11 ;  /* 0x000076040c217816 */ /* 0x000fc4000000000b */
[----:B------:R-:W-:Y:S02]  /*7b20*/  LOP3.LUT R12, R6, 0xff, RZ, 0xc0, !PT ;  /* 0x000000ff060c7812 */ /* 0x000fe400078ec0ff */
[----:B------:R-:W-:Y:S02]  /*7b30*/  LOP3.LUT R21, R21, 0xff, RZ, 0xc0, !PT ;  /* 0x000000ff15157812 */ /* 0x000fe400078ec0ff */
[----:B------:R-:W-:Y:S02]  /*7b40*/  PRMT R34, R10, 0x7604, R9 ;  /* 0x000076040a227816 */ /* 0x000fe40000000009 */
[----:B------:R-:W-:-:S04]  /*7b50*/  SHF.R.U32.HI R31, RZ, 0x10, R27 ;  /* 0x00000010ff1f7819 */ /* 0x000fc8000001161b */
[----:B------:R-:W-:-:S04]  /*7b60*/  LOP3.LUT R31, R31, 0xff, RZ, 0xc0, !PT ;  /* 0x000000ff1f1f7812 */ /* 0x000fc800078ec0ff */
[----:B------:R-:W-:Y:S02]  /*7b70*/  PRMT R31, R31, 0x7054, R34 ;  /* 0x000070541f1f7816 */ /* 0x000fe40000000022 */
[----:B------:R-:W-:-:S04]  /*7b80*/  SHF.R.U32.HI R34, RZ, 0x10, R7 ;  /* 0x00000010ff227819 */ /* 0x000fc80000011607 */
[----:B------:R-:W-:Y:S02]  /*7b90*/  LOP3.LUT R34, R34, 0xff, RZ, 0xc0, !PT ;  /* 0x000000ff22227812 */ /* 0x000fe400078ec0ff */
[----:B--2---:R-:W-:Y:S02]  /*7ba0*/  SHF.R.U32.HI R13, RZ, 0x3, R14 ;  /* 0x00000003ff0d7819 */ /* 0x004fe4000001160e */
[----:B------:R-:W-:Y:S02]  /*7bb0*/  LOP3.LUT R0, R14, 0x30, R0, 0xf8, !PT ;  /* 0x000000300e007812 */ /* 0x000fe400078ef800 */
[----:B------:R-:W-:Y:S02]  /*7bc0*/  SHF.R.U32.HI R14, RZ, 0x8, R6 ;  /* 0x00000008ff0e7819 */ /* 0x000fe40000011606 */
[----:B------:R-:W-:Y:S02]  /*7bd0*/  LOP3.LUT R3, R0, R13, RZ, 0x3c, !PT ;  /* 0x0000000d00037212 */ /* 0x000fe400078e3cff */
[----:B------:R-:W-:Y:S01]  /*7be0*/  SHF.R.U32.HI R13, RZ, 0x8, R5 ;  /* 0x00000008ff0d7819 */ /* 0x000fe20000011605 */
[----:B----4-:R-:W0:Y:S01]  /*7bf0*/  LDS.128 R8, [R51+0xb000] ;  /* 0x00b0000033087984 */ /* 0x010e220000000c00 */
[----:B------:R-:W-:-:S02]  /*7c00*/  LOP3.LUT R0, R5, 0xff, RZ, 0xc0, !PT ;  /* 0x000000ff05007812 */ /* 0x000fc400078ec0ff */
[----:B------:R-:W-:Y:S02]  /*7c10*/  LOP3.LUT R13, R13, 0xff, RZ, 0xc0, !PT ;  /* 0x000000ff0d0d7812 */ /* 0x000fe400078ec0ff */
[----:B------:R-:W-:Y:S02]  /*7c20*/  LOP3.LUT R15, R14, 0xff, RZ, 0xc0, !PT ;  /* 0x000000ff0e0f7812 */ /* 0x000fe400078ec0ff */
[----:B------:R-:W-:Y:S02]  /*7c30*/  LOP3.LUT R14, R7, 0xff, RZ, 0xc0, !PT ;  /* 0x000000ff070e7812 */ /* 0x000fe400078ec0ff */
[----:B------:R-:W-:Y:S02]  /*7c40*/  PRMT R35, R13, 0x7604, R0 ;  /* 0x000076040d237816 */ /* 0x000fe40000000000 */
[----:B---3--:R-:W-:Y:S02]  /*7c50*/  IADD3 R0, R18, R29, R3 ;  /* 0x0000001d12007210 */ /* 0x008fe40007ffe003 */
[----:B------:R-:W-:-:S02]  /*7c60*/  PRMT R37, R15, 0x7604, R12 ;  /* 0x000076040f257816 */ /* 0x000fc4000000000c */
[----:B------:R-:W-:Y:S02]  /*7c70*/  PRMT R39, R21, 0x7604, R14 ;  /* 0x0000760415277816 */ /* 0x000fe4000000000e */
[----:B------:R-:W1:Y:S01]  /*7c80*/  LDS.128 R12, [R0+0xb000] ;  /* 0x00b00000000c7984 */ /* 0x000e620000000c00 */
[----:B------:R-:W-:Y:S02]  /*7c90*/  SHF.R.U32.HI R21, RZ, 0x10, R25 ;  /* 0x00000010ff157819 */ /* 0x000fe40000011619 */
[----:B------:R-:W-:Y:S02]  /*7ca0*/  SHF.R.U32.HI R3, RZ, 0x10, R24 ;  /* 0x00000010ff037819 */ /* 0x000fe40000011618 */
[----:B------:R-:W-:Y:S02]  /*7cb0*/  SHF.R.U32.HI R29, RZ, 0x10, R26 ;  /* 0x00000010ff1d7819 */ /* 0x000fe4000001161a */
[----:B------:R-:W-:Y:S02]  /*7cc0*/  LOP3.LUT R21, R21, 0xff, RZ, 0xc0, !PT ;  /* 0x000000ff15157812 */ /* 0x000fe400078ec0ff */
        /* <DEDUP_REMOVED lines=12> */
[----:B------:R-:W-:-:S02]  /*7d90*/  PRMT R33, R20, 0x7054, R33 ;  /* 0x0000705414217816 */ /* 0x000fc40000000021 */
[----:B------:R-:W-:Y:S02]  /*7da0*/  PRMT R41, R32, 0x7054, R37 ;  /* 0x0000705420297816 */ /* 0x000fe40000000025 */
[----:B------:R-:W-:Y:S02]  /*7db0*/  PRMT R43, R34, 0x7054, R39 ;  /* 0x00007054222b7816 */ /* 0x000fe40000000027 */
[----:B------:R-:W-:Y:S02]  /*7dc0*/  LOP3.LUT R37, R35, 0xff000000, R5, 0xf8, !PT ;  /* 0xff00000023257812 */ /* 0x000fe400078ef805 */
[----:B------:R-:W-:Y:S02]  /*7dd0*/  LOP3.LUT R20, R3, 0xff000000, R24, 0xf8, !PT ;  /* 0xff00000003147812 */ /* 0x000fe400078ef818 */
[----:B------:R-:W-:Y:S02]  /*7de0*/  LOP3.LUT R34, R21, 0xff000000, R25, 0xf8, !PT ;  /* 0xff00000015227812 */ /* 0x000fe400078ef819 */
[----:B------:R-:W-:-:S02]  /*7df0*/  LOP3.LUT R3, R29, 0xff000000, R26, 0xf8, !PT ;  /* 0xff0000001d037812 */ /* 0x000fc400078ef81a */
[----:B------:R-:W-:Y:S02]  /*7e00*/  LOP3.LUT R29, R33, 0xff000000, R4, 0xf8, !PT ;  /* 0xff000000211d7812 */ /* 0x000fe400078ef804 */
[-C--:B0-----:R-:W-:Y:S02]  /*7e10*/  F2FP.F16.E4M3.UNPACK_B R25, R8.reuse ;  /* 0x00000008ff19723e */ /* 0x081fe400020006ff */
[----:B------:R-:W-:Y:S02]  /*7e20*/  F2FP.F16.E4M3.UNPACK_B R32, R8.H1 ;  /* 0x00000008ff20723e */ /* 0x000fe400030006ff */
[-C--:B------:R-:W-:Y:S02]  /*7e30*/  F2FP.F16.E4M3.UNPACK_B R30, R11.reuse ;  /* 0x0000000bff1e723e */ /* 0x080fe400020006ff */
[----:B------:R-:W-:Y:S02]  /*7e40*/  F2FP.F16.E4M3.UNPACK_B R33, R11.H1 ;  /* 0x0000000bff21723e */ /* 0x000fe400030006ff */
[----:B------:R-:W-:-:S02]  /*7e50*/  F2FP.F16.E4M3.UNPACK_B R38, R37 ;  /* 0x00000025ff26723e */ /* 0x000fc400020006ff */
[----:B-1----:R-:W-:Y:S02]  /*7e60*/  F2FP.F16.E4M3.UNPACK_B R8, R13 ;  /* 0x0000000dff08723e */ /* 0x002fe400020006ff */
[----:B------:R-:W-:Y:S01]  /*7e70*/  F2FP.F16.E4M3.UNPACK_B R11, R34 ;  /* 0x00000022ff0b723e */ /* 0x000fe200020006ff */
[----:B------:R-:W-:Y:S01]  /*7e80*/  HADD2.F32 R40, -RZ, R38.H0_H0 ;  /* 0x20000026ff287230 */ /* 0x000fe20000004100 */
[----:B------:R-:W-:Y:S01]  /*7e90*/  LOP3.LUT R5, R41, 0xff000000, R6, 0xf8, !PT ;  /* 0xff00000029057812 */ /* 0x000fe200078ef806 */
[--C-:B------:R-:W-:Y:S01]  /*7ea0*/  HADD2.F32 R6, -RZ, R8.reuse.H0_H0 ;  /* 0x20000008ff067230 */ /* 0x100fe20000004100 */
[----:B------:R-:W-:Y:S01]  /*7eb0*/  F2FP.F16.E4M3.UNPACK_B R21, R9 ;  /* 0x00000009ff15723e */ /* 0x000fe200020006ff */
[----:B------:R-:W-:Y:S01]  /*7ec0*/  HADD2.F32 R8, -RZ, R8.H1_H1 ;  /* 0x30000008ff087230 */ /* 0x000fe20000004100 */
[----:B------:R-:W-:Y:S01]  /*7ed0*/  F2FP.F16.E4M3.UNPACK_B R26, R13.H1 ;  /* 0x0000000dff1a723e */ /* 0x000fe200030006ff */
[----:B------:R-:W-:Y:S01]  /*7ee0*/  HADD2.F32 R13, -RZ, R11.H0_H0 ;  /* 0x2000000bff0d7230 */ /* 0x000fe20000004100 */
[----:B------:R-:W-:-:S02]  /*7ef0*/  LOP3.LUT R39, R31, 0xff000000, R27, 0xf8, !PT ;  /* 0xff0000001f277812 */ /* 0x000fc400078ef81b */
[----:B------:R-:W-:Y:S01]  /*7f00*/  F2FP.F16.E4M3.UNPACK_B R24, R9.H1 ;  /* 0x00000009ff18723e */ /* 0x000fe200030006ff */
[--C-:B------:R-:W-:Y:S01]  /*7f10*/  HADD2.F32 R9, -RZ, R21.reuse.H0_H0 ;  /* 0x20000015ff097230 */ /* 0x100fe20000004100 */
[-C--:B------:R-:W-:Y:S01]  /*7f20*/  F2FP.F16.E4M3.UNPACK_B R27, R12.reuse ;  /* 0x0000000cff1b723e */ /* 0x080fe200020006ff */
[----:B------:R-:W-:Y:S01]  /*7f30*/  HADD2.F32 R21, -RZ, R21.H1_H1 ;  /* 0x30000015ff157230 */ /* 0x000fe20000004100 */
[----:B------:R-:W-:Y:S01]  /*7f40*/  F2FP.F16.E4M3.UNPACK_B R35, R12.H1 ;  /* 0x0000000cff23723e */ /* 0x000fe200030006ff */
[C---:B------:R-:W-:Y:S01]  /*7f50*/  FMUL.FTZ R12, R6.reuse, R40 ;  /* 0x00000028060c7220 */ /* 0x040fe20000410000 */
[-C--:B------:R-:W-:Y:S02]  /*7f60*/  F2FP.F16.E4M3.UNPACK_B R31, R15.reuse ;  /* 0x0000000fff1f723e */ /* 0x080fe400020006ff */
[----:B------:R-:W-:Y:S01]  /*7f70*/  F2FP.F16.E4M3.UNPACK_B R36, R15.H1 ;  /* 0x0000000fff24723e */ /* 0x000fe200030006ff */
[-C--:B------:R-:W-:Y:S01]  /*7f80*/  FMUL.FTZ R15, R6, R13.reuse ;  /* 0x0000000d060f7220 */ /* 0x080fe20000410000 */
[----:B------:R-:W-:Y:S01]  /*7f90*/  FFMA.FTZ R6, R9, R13, -R12 ;  /* 0x0000000d09067223 */ /* 0x000fe2000001080c */
[----:B------:R-:W-:Y:S01]  /*7fa0*/  F2FP.F16.E4M3.UNPACK_B R34, R34.H1 ;  /* 0x00000022ff22723e */ /* 0x000fe200030006ff */
[----:B------:R-:W-:-:S02]  /*7fb0*/  HADD2.F32 R12, -RZ, R11.H1_H1 ;  /* 0x3000000bff0c7230 */ /* 0x000fc40000004100 */
[----:B------:R-:W-:Y:S01]  /*7fc0*/  FFMA.FTZ R9, R9, R40, R15 ;  /* 0x0000002809097223 */ /* 0x000fe2000001000f */
[----:B------:R-:W-:Y:S01]  /*7fd0*/  F2FP.F16.E4M3.UNPACK_B R15, R37.H1 ;  /* 0x00000025ff0f723e */ /* 0x000fe200030006ff */
[----:B------:R-:W-:Y:S01]  /*7fe0*/  HADD2.F32 R37, -RZ, R38.H1_H1 ;  /* 0x30000026ff257230 */ /* 0x000fe20000004100 */
[----:B------:R-:W-:Y:S01]  /*7ff0*/  LOP3.LUT R43, R43, 0xff000000, R7, 0xf8, !PT ;  /* 0xff0000002b2b7812 */ /* 0x000fe200078ef807 */
[----:B------:R-:W-:Y:S01]  /*8000*/  HADD2.F32 R11, -RZ, R26.H0_H0 ;  /* 0x2000001aff0b7230 */ /* 0x000fe20000004100 */
[----:B------:R-:W-:Y:S01]  /*8010*/  F2FP.F16.E4M3.UNPACK_B R7, R14 ;  /* 0x0000000eff07723e */ /* 0x000fe200020006ff */
[----:B------:R-:W-:Y:S02]  /*8020*/  HADD2.F32 R40, -RZ, R15.H0_H0 ;  /* 0x2000000fff287230 */ /* 0x000fe40000004100 */
[C---:B------:R-:W-:Y:S01]  /*8030*/  FMUL.FTZ R42, R8.reuse, R37 ;  /* 0x00000025082a7220 */ /* 0x040fe20000410000 */
[----:B------:R-:W-:Y:S02]  /*8040*/  HADD2.F32 R38, -RZ, R34.H0_H0 ;  /* 0x20000022ff267230 */ /* 0x000fe40000004100 */
[----:B------:R-:W-:Y:S01]  /*8050*/  FMUL.FTZ R8, R8, R12 ;  /* 0x0000000c08087220 */ /* 0x000fe20000410000 */
[----:B------:R-:W-:-:S02]  /*8060*/  HADD2.F32 R13, -RZ, R24.H0_H0 ;  /* 0x20000018ff0d7230 */ /* 0x000fc40000004100 */
[C---:B------:R-:W-:Y:S01]  /*8070*/  FMUL.FTZ R44, R11.reuse, R40 ;  /* 0x000000280b2c7220 */ /* 0x040fe20000410000 */
[----:B------:R-:W-:Y:S02]  /*8080*/  HADD2.F32 R26, -RZ, R26.H1_H1 ;  /* 0x3000001aff1a7230 */ /* 0x000fe40000004100 */
[----:B------:R-:W-:Y:S01]  /*8090*/  FMUL.FTZ R41, R11, R38 ;  /* 0x000000260b297220 */ /* 0x000fe20000410000 */
[----:B------:R-:W-:Y:S01]  /*80a0*/  FFMA.FTZ R11, R21, R12, -R42 ;  /* 0x0000000c150b7223 */ /* 0x000fe2000001082a */
[----:B------:R-:W-:Y:S01]  /*80b0*/  FFMA.FTZ R12, R13, R38, -R44 ;  /* 0x000000260d0c7223 */ /* 0x000fe2000001082c */
[----:B------:R-:W-:Y:S01]  /*80c0*/  FFMA.FTZ R8, R21, R37, R8 ;  /* 0x0000002515087223 */ /* 0x000fe20000010008 */
[----:B------:R-:W-:Y:S01]  /*80d0*/  FFMA.FTZ R13, R13, R40, R41 ;  /* 0x000000280d0d7223 */ /* 0x000fe20000010029 */
[----:B------:R-:W-:Y:S01]  /*80e0*/  HADD2.F32 R37, -RZ, R34.H1_H1 ;  /* 0x30000022ff257230 */ /* 0x000fe20000004100 */
[----:B------:R-:W-:Y:S01]  /*80f0*/  F2FP.F16.E4M3.UNPACK_B R40, R43 ;  /* 0x0000002bff28723e */ /* 0x000fe200020006ff */
[----:B------:R-:W-:Y:S01]  /*8100*/  HADD2.F32 R41, -RZ, R15.H1_H1 ;  /* 0x3000000fff297230 */ /* 0x000fe20000004100 */
[----:B------:R-:W-:Y:S01]  /*8110*/  F2FP.F16.E4M3.UNPACK_B R34, R39 ;  /* 0x00000027ff22723e */ /* 0x000fe200020006ff */
[----:B------:R-:W-:Y:S01]  /*8120*/  HADD2.F32 R15, -RZ, R31.H0_H0 ;  /* 0x2000001fff0f7230 */ /* 0x000fe20000004100 */
[----:B------:R-:W-:Y:S01]  /*8130*/  F2FP.F16.E4M3.UNPACK_B R43, R43.H1 ;  /* 0x0000002bff2b723e */ /* 0x000fe200030006ff */
[----:B------:R-:W-:-:S02]  /*8140*/  HADD2.F32 R42, -RZ, R40.H0_H0 ;  /* 0x20000028ff2a7230 */ /* 0x000fc40000004100 */
[C---:B------:R-:W-:Y:S01]  /*8150*/  FMUL.FTZ R45, R26.reuse, R41 ;  /* 0x000000291a2d7220 */ /* 0x040fe20000410000 */
[----:B------:R-:W-:Y:S02]  /*8160*/  HADD2.F32 R38, -RZ, R34.H0_H0 ;  /* 0x20000022ff267230 */ /* 0x000fe40000004100 */
[----:B------:R-:W-:Y:S01]  /*8170*/  FMUL.FTZ R26, R26, R37 ;  /* 0x000000251a1a7220 */ /* 0x000fe20000410000 */
[----:B------:R-:W-:Y:S02]  /*8180*/  HADD2.F32 R24, -RZ, R24.H1_H1 ;  /* 0x30000018ff187230 */ /* 0x000fe40000004100 */
[C---:B------:R-:W-:Y:S01]  /*8190*/  FMUL.FTZ R44, R15.reuse, R42 ;  /* 0x0000002a0f2c7220 */ /* 0x040fe20000410000 */
[----:B------:R-:W-:Y:S02]  /*81a0*/  HADD2.F32 R21, -RZ, R30.H0_H0 ;  /* 0x2000001eff157230 */ /* 0x000fe40000004100 */
[-C--:B------:R-:W-:Y:S01]  /*81b0*/  FMUL.FTZ R47, R15, R38.reuse ;  /* 0x000000260f2f7220 */ /* 0x080fe20000410000 */
[----:B------:R-:W-:Y:S01]  /*81c0*/  F2FP.F16.E4M3.UNPACK_B R39, R39.H1 ;  /* 0x00000027ff27723e */ /* 0x000fe200030006ff */
[C---:B------:R-:W-:Y:S01]  /*81d0*/  FFMA.FTZ R15, R24.reuse, R37, -R45 ;  /* 0x00000025180f7223 */ /* 0x040fe2000001082d */
[----:B------:R-:W-:Y:S01]  /*81e0*/  FFMA.FTZ R26, R24, R41, R26 ;  /* 0x00000029181a7223 */ /* 0x000fe2000001001a */
[----:B------:R-:W-:Y:S01]  /*81f0*/  FFMA.FTZ R24, R21, R38, -R44 ;  /* 0x0000002615187223 */ /* 0x000fe2000001082c */
[----:B------:R-:W-:-:S02]  /*8200*/  HADD2.F32 R41, -RZ, R40.H1_H1 ;  /* 0x30000028ff297230 */ /* 0x000fc40000004100 */
[----:B------:R-:W-:Y:S01]  /*8210*/  FFMA.FTZ R21, R21, R42, R47 ;  /* 0x0000002a15157223 */ /* 0x000fe2000001002f */
[----:B------:R-:W-:Y:S01]  /*8220*/  HADD2.F32 R31, -RZ, R31.H1_H1 ;  /* 0x3000001fff1f7230 */ /* 0x000fe20000004100 */
[----:B------:R-:W-:Y:S01]  /*8230*/  F2FP.F16.E4M3.UNPACK_B R14, R14.H1 ;  /* 0x0000000eff0e723e */ /* 0x000fe200030006ff */
[----:B------:R-:W-:Y:S01]  /*8240*/  HADD2.F32 R38, -RZ, R34.H1_H1 ;  /* 0x30000022ff267230 */ /* 0x000fe20000004100 */
[----:B------:R-:W-:Y:S01]  /*8250*/  F2FP.F16.E4M3.UNPACK_B R4, R10 ;  /* 0x0000000aff04723e */ /* 0x000fe200020006ff */
[----:B------:R-:W-:Y:S02]  /*8260*/  HADD2.F32 R42, -RZ, R43.H0_H0 ;  /* 0x2000002bff2a7230 */ /* 0x000fe40000004100 */
[C---:B------:R-:W-:Y:S01]  /*8270*/  FMUL.FTZ R45, R31.reuse, R41 ;  /* 0x000000291f2d7220 */ /* 0x040fe20000410000 */
[----:B------:R-:W-:Y:S02]  /*8280*/  HADD2.F32 R37, -RZ, R36.H0_H0 ;  /* 0x20000024ff257230 */ /* 0x000fe40000004100 */
[----:B------:R-:W-:Y:S01]  /*8290*/  FMUL.FTZ R44, R31, R38 ;  /* 0x000000261f2c7220 */ /* 0x000fe20000410000 */
[----:B------:R-:W-:Y:S01]  /*82a0*/  HADD2.F32 R40, -RZ, R39.H0_H0 ;  /* 0x20000027ff287230 */ /* 0x000fe20000004100 */
[----:B------:R-:W-:Y:S01]  /*82b0*/  F2FP.F16.E4M3.UNPACK_B R10, R10.H1 ;  /* 0x0000000aff0a723e */ /* 0x000fe200030006ff */
[----:B------:R-:W-:-:S02]  /*82c0*/  HADD2.F32 R30, -RZ, R30.H1_H1 ;  /* 0x3000001eff1e7230 */ /* 0x000fc40000004100 */
[C---:B------:R-:W-:Y:S01]  /*82d0*/  FMUL.FTZ R47, R37.reuse, R42 ;  /* 0x0000002a252f7220 */ /* 0x040fe20000410000 */
[----:B------:R-:W-:Y:S02]  /*82e0*/  HADD2.F32 R34, -RZ, R33.H0_H0 ;  /* 0x20000021ff227230 */ /* 0x000fe40000004100 */
[----:B------:R-:W-:Y:S01]  /*82f0*/  FMUL.FTZ R37, R37, R40 ;  /* 0x0000002825257220 */ /* 0x000fe20000410000 */
[----:B------:R-:W-:Y:S02]  /*8300*/  HADD2.F32 R43, -RZ, R43.H1_H1 ;  /* 0x3000002bff2b7230 */ /* 0x000fe40000004100 */
[C---:B------:R-:W-:Y:S01]  /*8310*/  FFMA.FTZ R31, R30.reuse, R38, -R45 ;  /* 0x000000261e1f7223 */ /* 0x040fe2000001082d */
[----:B------:R-:W-:Y:S01]  /*8320*/  FFMA.FTZ R30, R30, R41, R44 ;  /* 0x000000291e1e7223 */ /* 0x000fe2000001002c */
[----:B------:R-:W-:Y:S01]  /*8330*/  F2FP.F16.E4M3.UNPACK_B R41, R29.H1 ;  /* 0x0000001dff29723e */ /* 0x000fe200030006ff */
[C---:B------:R-:W-:Y:S01]  /*8340*/  FFMA.FTZ R47, R34.reuse, R40, -R47 ;  /* 0x00000028222f7223 */ /* 0x040fe2000001082f */
[----:B------:R-:W-:Y:S01]  /*8350*/  F2FP.F16.E4M3.UNPACK_B R38, R20.H1 ;  /* 0x00000014ff26723e */ /* 0x000fe200030006ff */
[----:B------:R-:W-:Y:S01]  /*8360*/  FFMA.FTZ R45, R34, R42, R37 ;  /* 0x0000002a222d7223 */ /* 0x000fe20000010025 */
[----:B------:R-:W-:Y:S01]  /*8370*/  HADD2.F32 R40, -RZ, R39.H1_H1 ;  /* 0x30000027ff287230 */ /* 0x000fe20000004100 */
[----:B------:R-:W-:Y:S01]  /*8380*/  F2FP.SATFINITE.E4M3.F32.PACK_AB_MERGE_C R13, R26, R13, RZ ;  /* 0x0000000d1a0d723e */ /* 0x000fe200048070ff */
[----:B------:R-:W-:-:S02]  /*8390*/  HADD2.F32 R37, -RZ, R36.H1_H1 ;  /* 0x30000024ff257230 */ /* 0x000fc40000004100 */
[----:B------:R-:W-:Y:S01]  /*83a0*/  HADD2.F32 R42, -RZ, R41.H0_H0 ;  /* 0x20000029ff2a7230 */ /* 0x000fe20000004100 */
[----:B------:R-:W-:Y:S01]  /*83b0*/  F2FP.SATFINITE.E4M3.F32.PACK_AB_MERGE_C R9, R8, R9, R13 ;  /* 0x000000090809723e */ /* 0x000fe2000480700d */
        /* <DEDUP_REMOVED lines=10> */
[----:B------:R-:W-:Y:S01]  /*8460*/  FFMA.FTZ R50, R34, R43, R46 ;  /* 0x0000002b22327223 */ /* 0x000fe2000001002e */
[----:B------:R-:W-:Y:S01]  /*8470*/  HADD2.F32 R35, -RZ, R35.H1_H1 ;  /* 0x30000023ff237230 */ /* 0x000fe20000004100 */
[----:B------:R-:W-:Y:S01]  /*8480*/  F2FP.F16.E4M3.UNPACK_B R34, R29 ;  /* 0x0000001dff22723e */ /* 0x000fe200020006ff */
[----:B------:R-:W-:Y:S02]  /*8490*/  HADD2.F32 R38, -RZ, R38.H1_H1 ;  /* 0x30000026ff267230 */ /* 0x000fe40000004100 */
[C---:B------:R-:W-:Y:S01]  /*84a0*/  FFMA.FTZ R44, R33.reuse, R39, -R44 ;  /* 0x00000027212c7223 */ /* 0x040fe2000001082c */
[----:B------:R-:W-:Y:S01]  /*84b0*/  FFMA.FTZ R42, R33, R42, R37 ;  /* 0x0000002a212a7223 */ /* 0x000fe20000010025 */
[----:B------:R-:W-:Y:S01]  /*84c0*/  HADD2.F32 R32, -RZ, R32.H1_H1 ;  /* 0x30000020ff207230 */ /* 0x000fe20000004100 */
[----:B------:R-:W-:Y:S01]  /*84d0*/  F2FP.F16.E4M3.UNPACK_B R33, R20 ;  /* 0x00000014ff21723e */ /* 0x000fe200020006ff */
[C---:B------:R-:W-:Y:S01]  /*84e0*/  FMUL.FTZ R37, R35.reuse, R41 ;  /* 0x0000002923257220 */ /* 0x040fe20000410000 */
[----:B------:R-:W-:Y:S01]  /*84f0*/  FMUL.FTZ R20, R35, R38 ;  /* 0x0000002623147220 */ /* 0x000fe20000410000 */
[----:B------:R-:W-:Y:S01]  /*8500*/  HADD2.F32 R35, -RZ, R34.H0_H0 ;  /* 0x20000022ff237230 */ /* 0x000fe20000004100 */
[----:B------:R-:W-:Y:S01]  /*8510*/  F2FP.SATFINITE.E4M3.F32.PACK_AB_MERGE_C R45, R50, R45, RZ ;  /* 0x0000002d322d723e */ /* 0x000fe200048070ff */
[----:B------:R-:W-:-:S02]  /*8520*/  HADD2.F32 R29, -RZ, R27.H0_H0 ;  /* 0x2000001bff1d7230 */ /* 0x000fc40000004100 */
[C---:B------:R-:W-:Y:S01]  /*8530*/  FFMA.FTZ R39, R32.reuse, R38, -R37 ;  /* 0x0000002620277223 */ /* 0x040fe20000010825 */
[----:B------:R-:W-:Y:S01]  /*8540*/  FFMA.FTZ R41, R32, R41, R20 ;  /* 0x0000002920297223 */ /* 0x000fe20000010014 */
[----:B------:R-:W-:Y:S02]  /*8550*/  HADD2.F32 R32, -RZ, R33.H0_H0 ;  /* 0x20000021ff207230 */ /* 0x000fe40000004100 */
[----:B------:R-:W-:Y:S02]  /*8560*/  HADD2.F32 R20, -RZ, R25.H0_H0 ;  /* 0x20000019ff147230 */ /* 0x000fe40000004100 */
[C---:B------:R-:W-:Y:S01]  /*8570*/  FMUL.FTZ R37, R29.reuse, R35 ;  /* 0x000000231d257220 */ /* 0x040fe20000410000 */
[----:B------:R-:W-:Y:S02]  /*8580*/  HADD2.F32 R34, -RZ, R34.H1_H1 ;  /* 0x30000022ff227230 */ /* 0x000fe40000004100 */
[----:B------:R-:W-:Y:S01]  /*8590*/  FMUL.FTZ R29, R29, R32 ;  /* 0x000000201d1d7220 */ /* 0x000fe20000410000 */
[----:B------:R-:W-:-:S02]  /*85a0*/  HADD2.F32 R27, -RZ, R27.H1_H1 ;  /* 0x3000001bff1b7230 */ /* 0x000fc40000004100 */
[C---:B------:R-:W-:Y:S01]  /*85b0*/  FFMA.FTZ R37, R20.reuse, R32, -R37 ;  /* 0x0000002014257223 */ /* 0x040fe20000010825 */
[----:B------:R-:W-:Y:S01]  /*85c0*/  HADD2.F32 R32, -RZ, R33.H1_H1 ;  /* 0x30000021ff207230 */ /* 0x000fe20000004100 */
[----:B------:R-:W-:Y:S01]  /*85d0*/  F2FP.F16.E4M3.UNPACK_B R33, R5.H1 ;  /* 0x00000005ff21723e */ /* 0x000fe200030006ff */
[----:B------:R-:W-:Y:S02]  /*85e0*/  HADD2.F32 R25, -RZ, R25.H1_H1 ;  /* 0x30000019ff197230 */ /* 0x000fe40000004100 */
        /* <DEDUP_REMOVED lines=55> */
.L_x_1136:
[----:B------:R-:W-:Y:S05]  /*8960*/  BSYNC B0 ;  /* 0x0000000000007941 */ /* 0x000fea0003800000 */
.L_x_1126:
        /* <DEDUP_REMOVED lines=8> */
.L_x_1123:
[----:B-12---:R-:W2:Y:S02]  /*89f0*/  LDL R0, [R1+0x10] ;  /* 0x0000100001007983 */ /* 0x006ea40000100800 */
[----:B--2---:R-:W-:-:S13]  /*8a00*/  ISETP.NE.AND P0, PT, R0, 0x3, PT ;  /* 0x000000030000780c */ /* 0x004fda0003f05270 */
[----:B------:R-:W-:Y:S05]  /*8a10*/  @!P0 BRA `(.L_x_1145) ;  /* 0x0000000000048947 */ /* 0x000fea0003800000 */
[----:B------:R-:W-:Y:S01]  /*8a20*/  BPT.TRAP 0x1 ;  /* 0x000000040000795c */ /* 0x000fe20000300000 */
.L_x_1145:
[----:B------:R-:W-:Y:S01]  /*8a30*/  IMAD R13, R19, 0x8, R18 ;  /* 0x00000008130d7824 */ /* 0x000fe200078e0212 */
[----:B-----5:R-:W-:-:S04]  /*8a40*/  SHF.L.U32 R4, R156, 0x1f, RZ ;  /* 0x0000001f9c047819 */ /* 0x020fc800000006ff */
[----:B------:R1:W2:Y:S01]  /*8a50*/  SYNCS.PHASECHK.TRANS64.TRYWAIT P1, [R13+URZ+0x13230], R4 ;  /* 0x013230040d0075a7 */ /* 0x0002a2000802017f */
[----:B------:R-:W-:Y:S05]  /*8a60*/  @!P0 BRA `(.L_x_1146) ;  /* 0x0000000000048947 */ /* 0x000fea0003800000 */
[----:B------:R-:W-:Y:S01]  /*8a70*/  BPT.TRAP 0x1 ;  /* 0x000000040000795c */ /* 0x000fe20000300000 */
.L_x_1146:
[----:B------:R-:W3:Y:S01]  /*8a80*/  S2R R0, SR_TID.X ;  /* 0x0000000000007919 */ /* 0x000ee20000002100 */
[----:B------:R-:W-:Y:S02]  /*8a90*/  LOP3.LUT R17, R17, 0xfffffffb, RZ, 0xc0, !PT ;  /* 0xfffffffb11117812 */ /* 0x000fe400078ec0ff */
[----:B---3--:R-:W-:-:S04]  /*8aa0*/  LOP3.LUT R0, R0, 0x7f, RZ, 0xc0, !PT ;  /* 0x0000007f00007812 */ /* 0x008fc800078ec0ff */
[----:B------:R-:W-:Y:S01]  /*8ab0*/  ISETP.NE.AND P2, PT, R0, RZ, PT ;  /* 0x000000ff0000720c */ /* 0x000fe20003f45270 */
[----:B------:R-:W-:-:S05]  /*8ac0*/  VIADD R0, R18, 0xe000 ;  /* 0x0000e00012007836 */ /* 0x000fca0000000000 */
[----:B------:R-:W-:-:S07]  /*8ad0*/  SHF.R.U32.HI R0, RZ, 0x4, R0 ;  /* 0x00000004ff007819 */ /* 0x000fce0000011600 */
[----:B------:R-:W-:Y:S01]  /*8ae0*/  @P2 LOP3.LUT R17, R17, 0x4, RZ, 0xfc, !PT ;  /* 0x0000000411112812 */ /* 0x000fe200078efcff */
[----:B--2---:R-:W-:Y:S06]  /*8af0*/  @P1 BRA `(.L_x_1147) ;  /* 0x0000000000081947 */ /* 0x004fec0003800000 */
[----:B------:R-:W2:Y:S02]  /*8b00*/  SYNCS.PHASECHK.TRANS64.TRYWAIT P1, [R13+URZ+0x13230], R4 ;  /* 0x013230040d0075a7 */ /* 0x000ea4000802017f */
[----:B--2---:R-:W-:Y:S05]  /*8b10*/  @!P1 BRA `(.L_x_1148) ;  /* 0x0000019c00409947 */ /* 0x004fea0003800000 */
.L_x_1147:
[----:B------:R-:W-:Y:S01]  /*8b20*/  LOP3.LUT R0, R0, 0x3fff, RZ, 0xc0, !PT ;  /* 0x00003fff00007812 */ /* 0x000fe200078ec0ff */
[----:B------:R-:W-:Y:S05]  /*8b30*/  WARPSYNC.ALL ;  /* 0x0000000000007948 */ /* 0x000fea0003800000 */
[----:B0-----:R-:W-:-:S05]  /*8b40*/  LOP3.LUT R3, R0, 0x10000, RZ, 0xfc, !PT ;  /* 0x0001000000037812 */ /* 0x001fca00078efcff */
[----:B------:R0:W-:Y:S01]  /*8b50*/  STL [R1+0x2c], R3 ;  /* 0x00002c0301007387 */ /* 0x0001e20000100800 */
[----:B------:R-:W-:Y:S01]  /*8b60*/  IMAD R8, R19, 0x280, R3 ;  /* 0x0000028013087824 */ /* 0x000fe200078e0203 */
[----:B-12---:R-:W-:Y:S01]  /*8b70*/  LOP3.LUT R4, R28, 0x10000, RZ, 0xfc, !PT ;  /* 0x000100001c047812 */ /* 0x006fe200078efcff */
[----:B------:R-:W-:Y:S01]  /*8b80*/  IMAD.MOV.U32 R9, RZ, RZ, -0x7fffffe0 ;  /* 0x80000020ff097424 */ /* 0x000fe200078e00ff */
[----:B------:R-:W2:Y:S01]  /*8b90*/  LDL R109, [R1+0x78] ;  /* 0x00007800016d7983 */ /* 0x000ea20000100800 */
[----:B------:R-:W-:Y:S01]  /*8ba0*/  IMAD.MOV.U32 R5, RZ, RZ, -0x7fffffe0 ;  /* 0x80000020ff057424 */ /* 0x000fe200078e00ff */
[C---:B------:R-:W-:Y:S01]  /*8bb0*/  R2UR UR6, R8.reuse ;  /* 0x00000000080672ca */ /* 0x040fe200000e0000 */
[----:B------:R-:W-:Y:S01]  /*8bc0*/  WARPGROUP.ARRIVE ;  /* 0x00000000000079c5 */ /* 0x000fe20000000000 */
[----:B------:R-:W-:Y:S01]  /*8bd0*/  R2UR UR7, R9 ;  /* 0x00000000090772ca */ /* 0x000fe200000e0000 */
[----:B------:R-:W-:Y:S01]  /*8be0*/  VIADD R6, R8, 0x80 ;  /* 0x0000008008067836 */ /* 0x000fe20000000000 */
[----:B------:R-:W-:Y:S01]  /*8bf0*/  R2UR UR4, R4 ;  /* 0x00000000040472ca */ /* 0x000fe200000e0000 */
[----:B------:R-:W-:Y:S01]  /*8c00*/  IMAD.MOV.U32 R7, RZ, RZ, -0x7fffffe0 ;  /* 0x80000020ff077424 */ /* 0x000fe200078e00ff */
[----:B------:R-:W-:Y:S01]  /*8c10*/  R2UR UR5, R5 ;  /* 0x00000000050572ca */ /* 0x000fe200000e0000 */
[----:B------:R-:W-:-:S02]  /*8c20*/  VIADD R10, R8, 0x100 ;  /* 0x00000100080a7836 */ /* 0x000fc40000000000 */
[----:B------:R-:W-:Y:S01]  /*8c30*/  IMAD.MOV.U32 R11, RZ, RZ, -0x7fffffe0 ;  /* 0x80000020ff0b7424 */ /* 0x000fe200078e00ff */
[----:B------:R-:W-:Y:S01]  /*8c40*/  R2UR UR8, R4 ;  /* 0x00000000040872ca */ /* 0x000fe200000e0000 */
[----:B------:R-:W-:Y:S01]  /*8c50*/  VIADD R14, R8, 0x2 ;  /* 0x00000002080e7836 */ /* 0x000fe20000000000 */
[C---:B------:R-:W-:Y:S01]  /*8c60*/  R2UR UR12, R4.reuse ;  /* 0x00000000040c72ca */ /* 0x040fe200000e0000 */
[----:B------:R-:W-:Y:S01]  /*8c70*/  IMAD.MOV.U32 R15, RZ, RZ, -0x7fffffe0 ;  /* 0x80000020ff0f7424 */ /* 0x000fe200078e00ff */
[----:B------:R-:W-:Y:S01]  /*8c80*/  R2UR UR16, R4 ;  /* 0x00000000041072ca */ /* 0x000fe200000e0000 */
[----:B------:R-:W2:Y:S01]  /*8c90*/  LDL.LU R108, [R1+0x54] ;  /* 0x00005400016c7983 */ /* 0x000ea20000300800 */
[----:B------:R-:W-:-:S03]  /*8ca0*/  ULDC UR43, c[0x0][0x9dc] ;  /* 0x00027700002b7ab9 */ /* 0x000fc60000000800 */
[----:B------:R-:W-:Y:S01]  /*8cb0*/  QGMMA.64x32x32.F32.E4M3.E4M3 R88, gdesc[UR4], RZ, !UPT, gsb0 ;  /* 0x00600000045879f3 */ /* 0x000fe2000c0008ff */
[----:B------:R-:W-:Y:S01]  /*8cc0*/  R2UR UR6, R6 ;  /* 0x00000000060672ca */ /* 0x000fe200000e0000 */
[----:B------:R-:W3:Y:S01]  /*8cd0*/  LDL R114, [R1+0x3c] ;  /* 0x00003c0001727983 */ /* 0x000ee20000100800 */
[----:B------:R-:W-:Y:S02]  /*8ce0*/  R2UR UR7, R7 ;  /* 0x00000000070772ca */ /* 0x000fe400000e0000 */
[----:B------:R-:W-:Y:S01]  /*8cf0*/  R2UR UR4, R4 ;  /* 0x00000000040472ca */ /* 0x000fe200000e0000 */
[----:B------:R-:W4:Y:S01]  /*8d00*/  LDL R112, [R1+0x38] ;  /* 0x0000380001707983 */ /* 0x000f220000100800 */
[----:B------:R-:W-:Y:S02]  /*8d10*/  R2UR UR5, R5 ;  /* 0x00000000050572ca */ /* 0x000fe400000e0000 */
[----:B------:R-:W-:Y:S01]  /*8d20*/  R2UR UR10, R10 ;  /* 0x000000000a0a72ca */ /* 0x000fe200000e0000 */
[----:B------:R-:W5:Y:S01]  /*8d30*/  LDL R107, [R1+0x28] ;  /* 0x00002800016b7983 */ /* 0x000f620000100800 */
[----:B------:R-:W-:-:S02]  /*8d40*/  WARPGROUP.DEPBAR.LE gsb0, 0x0 ;  /* 0x00008000000079c5 */ /* 0x000fc40000010000 */
[----:B------:R-:W-:-:S07]  /*8d50*/  WARPGROUP.ARRIVE ;  /* 0x00000000000079c5 */ /* 0x000fce0000000000 */
[----:B------:R-:W-:Y:S01]  /*8d60*/  QGMMA.64x32x32.F32.E4M3.E4M3 R72, gdesc[UR4], RZ, !UPT, gsb0 ;  /* 0x00600000044879f3 */ /* 0x000fe2000c0008ff */
[----:B------:R-:W-:Y:S02]  /*8d70*/  R2UR UR11, R11 ;  /* 0x000000000b0b72ca */ /* 0x000fe400000e0000 */
[----:B------:R-:W-:Y:S01]  /*8d80*/  R2UR UR9, R5 ;  /* 0x00000000050972ca */ /* 0x000fe200000e0000 */
[----:B------:R-:W-:Y:S01]  /*8d90*/  VIADD R6, R8, 0x180 ;  /* 0x0000018008067836 */ /* 0x000fe20000000000 */
[----:B------:R-:W-:Y:S02]  /*8da0*/  WARPGROUP.DEPBAR.LE gsb0, 0x0 ;  /* 0x00008000000079c5 */ /* 0x000fe40000010000 */
[----:B------:R-:W-:-:S09]  /*8db0*/  WARPGROUP.ARRIVE ;  /* 0x00000000000079c5 */ /* 0x000fd20000000000 */
[----:B------:R-:W-:Y:S01]  /*8dc0*/  QGMMA.64x32x32.F32.E4M3.E4M3 R56, gdesc[UR8], RZ, !UPT, gsb0 ;  /* 0x00600000083879f3 */ /* 0x000fe2000c0008ff */
[----:B------:R-:W-:Y:S01]  /*8dd0*/  IMAD.MOV.U32 R7, RZ, RZ, -0x7fffffe0 ;  /* 0x80000020ff077424 */ /* 0x000fe200078e00ff */
[----:B------:R-:W-:Y:S02]  /*8de0*/  R2UR UR14, R6 ;  /* 0x00000000060e72ca */ /* 0x000fe400000e0000 */
[----:B------:R-:W-:Y:S02]  /*8df0*/  R2UR UR13, R5 ;  /* 0x00000000050d72ca */ /* 0x000fe400000e0000 */
[----:B------:R-:W-:Y:S01]  /*8e00*/  R2UR UR15, R7 ;  /* 0x00000000070f72ca */ /* 0x000fe200000e0000 */
[----:B------:R-:W-:Y:S02]  /*8e10*/  WARPGROUP.DEPBAR.LE gsb0, 0x0 ;  /* 0x00008000000079c5 */ /* 0x000fe40000010000 */
[----:B------:R-:W-:-:S10]  /*8e20*/  WARPGROUP.ARRIVE ;  /* 0x00000000000079c5 */ /* 0x000fd40000000000 */
[----:B------:R-:W-:Y:S01]  /*8e30*/  QGMMA.64x32x32.F32.E4M3.E4M3 R40, gdesc[UR12], RZ, !UPT, gsb0 ;  /* 0x006000000c2879f3 */ /* 0x000fe2000c0008ff */
[----:B------:R-:W-:Y:S02]  /*8e40*/  VIADD R10, R8, 0x200 ;  /* 0x00000200080a7836 */ /* 0x000fe40000000000 */
        /* <DEDUP_REMOVED lines=11> */
[----:B------:R-:W-:Y:S02]  /*8f00*/  R2UR UR20, R6 ;  /* 0x00000000061472ca */ /* 0x000fe400000e0000 */
[----:B------:R-:W-:Y:S01]  /*8f10*/  R2UR UR21, R7 ;  /* 0x00000000071572ca */ /* 0x000fe200000e0000 */
[----:B------:R-:W-:-:S02]  /*8f20*/  WARPGROUP.DEPBAR.LE gsb0, 0x0 ;  /* 0x00008000000079c5 */ /* 0x000fc40000010000 */
[----:B------:R-:W-:-:S10]  /*8f30*/  WARPGROUP.ARRIVE ;  /* 0x00000000000079c5 */ /* 0x000fd40000000000 */
[----:B------:R-:W-:Y:S01]  /*8f40*/  QGMMA.64x32x32.F32.E4M3.E4M3 R88, gdesc[UR20], R88, gsb0 ;  /* 0x00600000145879f3 */ /* 0x000fe20008000858 */
        /* <DEDUP_REMOVED lines=33> */
[----:B------:R-:W1:Y:S01]  /*9160*/  S2R R110, SR_TID.X ;  /* 0x00000000006e7919 */ /* 0x000e620000002100 */
[----:B------:R-:W-:Y:S01]  /*9170*/  FMUL.FTZ R0, R2, R88 ;  /* 0x0000005802007220 */ /* 0x000fe20000410000 */
[----:B------:R-:W-:-:S02]  /*9180*/  WARPGROUP.DEPBAR.LE gsb0, 0x0 ;  /* 0x00008000000079c5 */ /* 0x000fc40000010000 */
[----:B------:R-:W-:Y:S01]  /*9190*/  WARPGROUP.ARRIVE ;  /* 0x00000000000079c5 */ /* 0x000fe20000000000 */
[----:B------:R-:W3:Y:S07]  /*91a0*/  LDC.64 R10, c[0x0][0x9e0] ;  /* 0x00027800ff0a7b82 */ /* 0x000eee0000000a00 */
[----:B------:R-:W-:Y:S01]  /*91b0*/  QGMMA.64x32x32.F32.E4M3.E4M3 R24, gdesc[UR4], R24, gsb0 ;  /* 0x00600000041879f3 */ /* 0x000fe20008000818 */
[C---:B------:R-:W-:Y:S01]  /*91c0*/  FMUL.FTZ R88, R2.reuse, R96 ;  /* 0x0000006002587220 */ /* 0x040fe20000410000 */
[C---:B------:R-:W-:Y:S01]  /*91d0*/  FMUL.FTZ R96, R2.reuse, R77 ;  /* 0x0000004d02607220 */ /* 0x040fe20000410000 */
[C---:B------:R-:W-:Y:S01]  /*91e0*/  FMUL.FTZ R77, R2.reuse, R78 ;  /* 0x0000004e024d7220 */ /* 0x040fe20000410000 */
[C---:B------:R-:W-:Y:S01]  /*91f0*/  FMUL.FTZ R78, R2.reuse, R79 ;  /* 0x0000004f024e7220 */ /* 0x040fe20000410000 */
[----:B------:R-:W-:Y:S01]  /*9200*/  FMUL.FTZ R79, R2, R80 ;  /* 0x00000050024f7220 */ /* 0x000fe20000410000 */
[----:B-1----:R-:W-:Y:S01]  /*9210*/  LOP3.LUT R110, R110, 0x7f, RZ, 0xc0, !PT ;  /* 0x0000007f6e6e7812 */ /* 0x002fe200078ec0ff */
[C---:B------:R-:W-:Y:S01]  /*9220*/  FMUL.FTZ R80, R2.reuse, R82 ;  /* 0x0000005202507220 */ /* 0x040fe20000410000 */
[C---:B------:R-:W-:Y:S01]  /*9230*/  FMUL.FTZ R82, R2.reuse, R86 ;  /* 0x0000005602527220 */ /* 0x040fe20000410000 */
[C---:B------:R-:W-:Y:S01]  /*9240*/  FMUL.FTZ R86, R2.reuse, R56 ;  /* 0x0000003802567220 */ /* 0x040fe20000410000 */
[----:B------:R-:W-:Y:S01]  /*9250*/  FMUL.FTZ R56, R2, R58 ;  /* 0x0000003a02387220 */ /* 0x000fe20000410000 */
[----:B------:R-:W-:Y:S01]  /*9260*/  ISETP.NE.AND P1, PT, R110, RZ, PT ;  /* 0x000000ff6e00720c */ /* 0x000fe20003f25270 */
[C---:B------:R-:W-:Y:S01]  /*9270*/  FMUL.FTZ R58, R2.reuse, R62 ;  /* 0x0000003e023a7220 */ /* 0x040fe20000410000 */
[C---:B------:R-:W-:Y:S01]  /*9280*/  FMUL.FTZ R62, R2.reuse, R67 ;  /* 0x00000043023e7220 */ /* 0x040fe20000410000 */
[C---:B------:R-:W-:Y:S01]  /*9290*/  FMUL.FTZ R67, R2.reuse, R68 ;  /* 0x0000004402437220 */ /* 0x040fe20000410000 */
[C---:B------:R-:W-:Y:S01]  /*92a0*/  FMUL.FTZ R68, R2.reuse, R69 ;  /* 0x0000004502447220 */ /* 0x040fe20000410000 */
[C---:B------:R-:W-:Y:S01]  /*92b0*/  FMUL.FTZ R9, R2.reuse, R90 ;  /* 0x0000005a02097220 */ /* 0x040fe20000410000 */
[C---:B------:R-:W-:Y:S01]  /*92c0*/  FMUL.FTZ R69, R2.reuse, R41 ;  /* 0x0000002902457220 */ /* 0x040fe20000410000 */
[C---:B0-----:R-:W-:Y:S01]  /*92d0*/  FMUL.FTZ R3, R2.reuse, R89 ;  /* 0x0000005902037220 */ /* 0x041fe20000410000 */
        /* <DEDUP_REMOVED lines=18> */
[----:B------:R-:W-:-:S02]  /*9400*/  @!P1 VIADD R13, R13, 0x13240 ;  /* 0x000132400d0d9836 */ /* 0x000fc40000000000 */
[----:B------:R-:W-:Y:S01]  /*9410*/  FMUL.FTZ R64, R2, R70 ;  /* 0x0000004602407220 */ /* 0x000fe20000410000 */
[----:B--2---:R-:W-:Y:S02]  /*9420*/  IMAD R110, R108, 0xc0, R109 ;  /* 0x000000c06c6e7824 */ /* 0x004fe400078e026d */
        /* <DEDUP_REMOVED lines=10> */
[----:B------:R0:W-:Y:S01]  /*94d0*/  STL [R1+0x14], R110 ;  /* 0x0000146e01007387 */ /* 0x0001e20000100800 */
[----:B------:R-:W-:Y:S01]  /*94e0*/  FMUL.FTZ R14, R2, R92 ;  /* 0x0000005c020e7220 */ /* 0x000fe20000410000 */
[----:B------:R-:W-:-:S02]  /*94f0*/  WARPGROUP.DEPBAR.LE gsb0, 0x0 ;  /* 0x00008000000079c5 */ /* 0x000fc40000010000 */
[C---:B------:R-:W-:Y:S01]  /*9500*/  FMUL.FTZ R54, R2.reuse, R25 ;  /* 0x0000001902367220 */ /* 0x040fe20000410000 */
        /* <DEDUP_REMOVED lines=8> */
[----:B------:R-:W-:Y:S01]  /*9590*/  @!P1 PRMT R24, RZ, 0x654, R13 ;  /* 0x00000654ff189816 */ /* 0x000fe2000000000d */
[C---:B------:R-:W-:Y:S01]  /*95a0*/  FMUL.FTZ R20, R2.reuse, R93 ;  /* 0x0000005d02147220 */ /* 0x040fe20000410000 */
[C---:B------:R-:W-:Y:S01]  /*95b0*/  FMUL.FTZ R15, R2.reuse, R94 ;  /* 0x0000005e020f7220 */ /* 0x040fe20000410000 */
[C---:B------:R-:W-:Y:S01]  /*95c0*/  FMUL.FTZ R28, R2.reuse, R30 ;  /* 0x0000001e021c7220 */ /* 0x040fe20000410000 */
[----:B------:R-:W-:Y:S01]  /*95d0*/  FMUL.FTZ R99, R2, R33 ;  /* 0x0000002102637220 */ /* 0x000fe20000410000 */
[----:B---3--:R-:W-:-:S02]  /*95e0*/  IMAD.IADD R103, R114, 0x1, R36 ;  /* 0x0000000172677824 */ /* 0x008fc400078e0224 */
        /* <DEDUP_REMOVED lines=21> */
[----:B------:R4:W-:Y:S01]  /*9740*/  @!P1 SYNCS.ARRIVE.TRANS64.RED.A1T0 RZ, [R24+URZ], RZ ;  /* 0x000000ff18ff99a7 */ /* 0x0009e2000810043f */
[----:B------:R-:W-:Y:S01]  /*9750*/  ISETP.GE.AND P1, PT, R11, 0x1, PT ;  /* 0x000000010b00780c */ /* 0x000fe20003f26270 */
[----:B------:R-:W1:Y:S01]  /*9760*/  MUFU.TANH R0, R0 ;  /* 0x0000000000007308 */ /* 0x000e620000002400 */
[----:B------:R-:W-:Y:S01]  /*9770*/  FMUL.FTZ R38, R2, R38 ;  /* 0x0000002602267220 */ /* 0x000fe20000410000 */
[----:B------:R-:W-:Y:S01]  /*9780*/  ULOP3.LUT UR43, URZ, UR43, URZ, 0x33, !UPT ;  /* 0x0000002b3f2b7292 */ /* 0x000fe2000f8e333f */
[----:B----4-:R-:W-:-:S05]  /*9790*/  IADD3 R24, -R112, 0x1, R103 ;  /* 0x0000000170187810 */ /* 0x010fca0007ffe167 */
[----:B------:R-:W2:Y:S01]  /*97a0*/  MUFU.TANH R3, R3 ;  /* 0x0000000300037308 */ /* 0x000ea20000002400 */
[----:B-----5:R-:W-:-:S07]  /*97b0*/  IMAD R25, R107, -0x2, R24 ;  /* 0xfffffffe6b197824 */ /* 0x020fce00078e0218 */
[----:B------:R-:W3:Y:S01]  /*97c0*/  MUFU.TANH R9, R9 ;  /* 0x0000000900097308 */ /* 0x000ee20000002400 */
[----:B------:R-:W-:-:S07]  /*97d0*/  IMAD R103, R107, -0x2, R103 ;  /* 0xfffffffe6b677824 */ /* 0x000fce00078e0267 */
[----:B------:R-:W4:Y:S08]  /*97e0*/  MUFU.TANH R12, R12 ;  /* 0x0000000c000c7308 */ /* 0x000f300000002400 */
        /* <DEDUP_REMOVED lines=75> */
[----:B------:R-:W-:Y:S01]  /*9ca0*/  VIADD R100, R25, UR43 ;  /* 0x0000002b19647c36 */ /* 0x000fe20008000000 */
[----:B------:R-:W-:-:S06]  /*9cb0*/  LOP3.LUT R17, R17, 0xffffffef, RZ, 0xc0, !PT ;  /* 0xffffffef11117812 */ /* 0x000fcc00078ec0ff */
[----:B------:R5:W0:Y:S01]  /*9cc0*/  MUFU.TANH R13, R38 ;  /* 0x00000026000d7308 */ /* 0x000a220000002400 */
[----:B------:R-:W-:Y:S01]  /*9cd0*/  @P1 LOP3.LUT R17, R17, 0x10, RZ, 0xfc, !PT ;  /* 0x0000001011111812 */ /* 0x000fe200078efcff */
[----:B------:R-:W-:Y:S02]  /*9ce0*/  IMAD R34, R107, -0x2, R36 ;  /* 0xfffffffe6b227824 */ /* 0x000fe400078e0224 */
[----:B------:R-:W-:Y:S02]  /*9cf0*/  IMAD.IADD R108, R100, 0x1, R110 ;  /* 0x00000001646c7824 */ /* 0x000fe400078e026e */
[----:B-----5:R-:W-:-:S05]  /*9d00*/  IMAD.IADD R38, R25, 0x1, R10 ;  /* 0x0000000119267824 */ /* 0x020fca00078e020a */
[----:B------:R-:W-:Y:S01]  /*9d10*/  VIADDMNMX R102, R110, R38, R103, PT ;  /* 0x000000266e667246 */ /* 0x000fe20003800167 */
[----:B-1234-:R-:W-:Y:S06]  /*9d20*/  @!P1 BRA `(.L_x_1149) ;  /* 0x00000000004c9947 */ /* 0x01efec0003800000 */
[----:B------:R-:W-:Y:S01]  /*9d30*/  IADD3 R39, -R112, R114, R110 ;  /* 0x0000007270277210 */ /* 0x000fe20007ffe16e */
[----:B------:R-:W-:Y:S03]  /*9d40*/  BSSY B0, `(.L_x_1150) ;  /* 0x000000e000007945 */ /* 0x000fe60003800000 */
        /* <DEDUP_REMOVED lines=9> */
.L_x_1151:
[----:B------:R-:W-:-:S13]  /*9de0*/  ISETP.NE.AND P1, PT, R11, 0x1, PT ;  /* 0x000000010b00780c */ /* 0x000fda0003f25270 */
[----:B------:R-:W1:Y:S02]  /*9df0*/  @P1 LDC.64 R24, c[0x0][0x9e8] ;  /* 0x00027a00ff181b82 */ /* 0x000e640000000a00 */
[----:B-1----:R-:W-:-:S05]  /*9e00*/  @P1 IMAD.HI.U32 R24, R39, R24, RZ ;  /* 0x0000001827181227 */ /* 0x002fca00078e00ff */
[----:B------:R-:W-:-:S07]  /*9e10*/  @P1 SHF.R.U32.HI R39, RZ, R25, R24 ;  /* 0x00000019ff271219 */ /* 0x000fce0000011618 */
.L_x_1152:
[----:B------:R-:W-:Y:S05]  /*9e20*/  BSYNC B0 ;  /* 0x0000000000007941 */ /* 0x000fea0003800000 */
.L_x_1150:
[----:B------:R-:W-:-:S05]  /*9e30*/  IMAD R39, R39, R11, R34 ;  /* 0x0000000b27277224 */ /* 0x000fca00078e0222 */
[----:B------:R-:W-:Y:S02]  /*9e40*/  VIMNMX R108, R108, R39, !PT ;  /* 0x000000276c6c7248 */ /* 0x000fe40007fe0100 */
[----:B------:R-:W-:-:S07]  /*9e50*/  VIADDMNMX R102, R39, R11, R102, PT ;  /* 0x0000000b27667246 */ /* 0x000fce0003800166 */
.L_x_1149:
[----:B------:R-:W-:Y:S01]  /*9e60*/  ISETP.GE.AND P1, PT, R36, 0x2, PT ;  /* 0x000000022400780c */ /* 0x000fe20003f26270 */
[----:B------:R-:W-:Y:S01]  /*9e70*/  VIADD R24, R110, 0x8 ;  /* 0x000000086e187836 */ /* 0x000fe20000000000 */
[----:B------:R-:W-:Y:S02]  /*9e80*/  ISETP.GE.AND P2, PT, R36, 0x9, PT ;  /* 0x000000092400780c */ /* 0x000fe40003f46270 */
[----:B------:R-:W-:Y:S01]  /*9e90*/  ISETP.GT.AND P4, PT, R108, 0x1, !P1 ;  /* 0x000000016c00780c */ /* 0x000fe20004f84270 */
[----:B------:R-:W-:Y:S01]  /*9ea0*/  IMAD.IADD R100, R100, 0x1, R24 ;  /* 0x0000000164647824 */ /* 0x000fe200078e0218 */
[----:B------:R-:W-:Y:S01]  /*9eb0*/  ISETP.GT.AND P3, PT, R108, 0x8, !P2 ;  /* 0x000000086c00780c */ /* 0x000fe20005764270 */
[----:B------:R1:W-:Y:S01]  /*9ec0*/  STL [R1+0x20], R24 ;  /* 0x0000201801007387 */ /* 0x0003e20000100800 */
[C---:B------:R-:W-:Y:S02]  /*9ed0*/  ISETP.LT.OR P4, PT, R102.reuse, 0x2, P4 ;  /* 0x000000026600780c */ /* 0x040fe40002781670 */
[----:B------:R-:W-:-:S02]  /*9ee0*/  ISETP.LT.OR P3, PT, R102, 0x9, P3 ;  /* 0x000000096600780c */ /* 0x000fc40001f61670 */
[----:B------:R-:W-:Y:S02]  /*9ef0*/  FSEL R39, R3, -INF , !P4 ;  /* 0xff80000003277808 */ /* 0x000fe40006000000 */
[C---:B------:R-:W-:Y:S02]  /*9f00*/  ISETP.GE.AND P5, PT, R36.reuse, 0xa, PT ;  /* 0x0000000a2400780c */ /* 0x040fe40003fa6270 */
[----:B------:R-:W-:Y:S02]  /*9f10*/  ISETP.GE.AND P4, PT, R36, 0x11, PT ;  /* 0x000000112400780c */ /* 0x000fe40003f86270 */
[----:B0-----:R-:W-:Y:S02]  /*9f20*/  FSEL R101, R14, -INF , !P3 ;  /* 0xff8000000e657808 */ /* 0x001fe40005800000 */
[----:B------:R-:W-:Y:S02]  /*9f30*/  ISETP.GT.AND P3, PT, R108, 0x9, !P5 ;  /* 0x000000096c00780c */ /* 0x000fe40006f64270 */
[----:B------:R-:W-:-:S02]  /*9f40*/  LOP3.LUT R17, R17, 0xfffffffe, RZ, 0xc0, !PT ;  /* 0xfffffffe11117812 */ /* 0x000fc400078ec0ff */
[----:B------:R-:W-:Y:S02]  /*9f50*/  ISETP.LT.OR P3, PT, R102, 0xa, P3 ;  /* 0x0000000a6600780c */ /* 0x000fe40001f61670 */
[----:B------:R-:W-:Y:S02]  /*9f60*/  LOP3.LUT R16, R16, 0xfffffffe, RZ, 0xc0, !PT ;  /* 0xfffffffe10107812 */ /* 0x000fe400078ec0ff */
[----:B------:R-:W-:Y:S02]  /*9f70*/  FSEL R107, R20, -INF , !P3 ;  /* 0xff800000146b7808 */ /* 0x000fe40005800000 */
[----:B------:R-:W-:Y:S02]  /*9f80*/  @P4 LOP3.LUT R17, R17, 0x1, RZ, 0xfc, !PT ;  /* 0x0000000111114812 */ /* 0x000fe400078efcff */
[----:B------:R-:W-:Y:S02]  /*9f90*/  ISETP.GT.AND P3, PT, R108, 0x10, !P4 ;  /* 0x000000106c00780c */ /* 0x000fe40006764270 */
[----:B------:R-:W-:-:S02]  /*9fa0*/  ISETP.GE.AND P4, PT, R36, 0x12, PT ;  /* 0x000000122400780c */ /* 0x000fc40003f86270 */
[----:B------:R-:W-:Y:S02]  /*9fb0*/  @P5 LOP3.LUT R16, R16, 0x1, RZ, 0xfc, !PT ;  /* 0x0000000110105812 */ /* 0x000fe400078efcff */
[----:B------:R-:W-:Y:S02]  /*9fc0*/  ISETP.LT.OR P3, PT, R102, 0x11, P3 ;  /* 0x000000116600780c */ /* 0x000fe40001f61670 */
[----:B------:R-:W-:Y:S02]  /*9fd0*/  LOP3.LUT R16, R16, 0x7fffffff, RZ, 0xc0, !PT ;  /* 0x7fffffff10107812 */ /* 0x000fe400078ec0ff */
[----:B------:R-:W-:Y:S02]  /*9fe0*/  FSEL R109, R88, -INF , !P3 ;  /* 0xff800000586d7808 */ /* 0x000fe40005800000 */
[----:B------:R-:W-:Y:S02]  /*9ff0*/  ISETP.GT.AND P3, PT, R108, 0x11, !P4 ;  /* 0x000000116c00780c */ /* 0x000fe40006764270 */
[----:B------:R-:W-:-:S02]  /*a000*/  LOP3.LUT R17, R17, 0xfffffffd, RZ, 0xc0, !PT ;  /* 0xfffffffd11117812 */ /* 0x000fc400078ec0ff */
[----:B------:R-:W-:Y:S02]  /*a010*/  @P4 LOP3.LUT R16, R16, 0x80000000, RZ, 0xfc, !PT ;  /* 0x8000000010104812 */ /* 0x000fe400078efcff */
[----:B------:R-:W-:Y:S02]  /*a020*/  ISETP.GE.AND P4, PT, R36, 0x19, PT ;  /* 0x000000192400780c */ /* 0x000fe40003f86270 */
[----:B------:R-:W-:Y:S02]  /*a030*/  ISETP.LT.OR P3, PT, R102, 0x12, P3 ;  /* 0x000000126600780c */ /* 0x000fe40001f61670 */
[----:B------:R-:W-:Y:S02]  /*a040*/  LOP3.LUT R16, R16, 0xbfffffff, RZ, 0xc0, !PT ;  /* 0xbfffffff10107812 */ /* 0x000fe400078ec0ff */
[----:B------:R-:W-:Y:S02]  /*a050*/  FSEL R111, R90, -INF , !P3 ;  /* 0xff8000005a6f7808 */ /* 0x000fe40005800000 */
[----:B------:R-:W-:-:S02]  /*a060*/  ISETP.GT.AND P3, PT, R108, 0x18, !P4 ;  /* 0x000000186c00780c */ /* 0x000fc40006764270 */
[----:B------:R-:W-:Y:S02]  /*a070*/  ISETP.GE.AND P6, PT, R36, 0x1, PT ;  /* 0x000000012400780c */ /* 0x000fe40003fc6270 */
[----:B------:R-:W-:Y:S02]  /*a080*/  ISETP.LT.OR P3, PT, R102, 0x19, P3 ;  /* 0x000000196600780c */ /* 0x000fe40001f61670 */
[----:B------:R-:W-:Y:S02]  /*a090*/  @P4 LOP3.LUT R16, R16, 0x40000000, RZ, 0xfc, !PT ;  /* 0x4000000010104812 */ /* 0x000fe400078efcff */
[----:B------:R-:W-:Y:S02]  /*a0a0*/  ISETP.GE.AND P4, PT, R36, 0x1a, PT ;  /* 0x0000001a2400780c */ /* 0x000fe40003f86270 */
[----:B------:R-:W-:Y:S02]  /*a0b0*/  LOP3.LUT R16, R16, 0xdfffffff, RZ, 0xc0, !PT ;  /* 0xdfffffff10107812 */ /* 0x000fe400078ec0ff */
[----:B------:R-:W-:-:S02]  /*a0c0*/  FSEL R113, R92, -INF , !P3 ;  /* 0xff8000005c717808 */ /* 0x000fc40005800000 */
[----:B------:R-:W-:Y:S02]  /*a0d0*/  ISETP.GT.AND P3, PT, R108, 0x19, !P4 ;  /* 0x000000196c00780c */ /* 0x000fe40006764270 */
[----:B------:R-:W-:Y:S02]  /*a0e0*/  VIADDMNMX R38, R24, R38, R103, PT ;  /* 0x0000002618267246 */ /* 0x000fe40003800167 */
        /* <DEDUP_REMOVED lines=194> */
[----:B-1----:R-:W-:Y:S05]  /*ad10*/  @!P5 BRA `(.L_x_1153) ;  /* 0x000000000050d947 */ /* 0x002fea0003800000 */
[----:B------:R-:W-:Y:S01]  /*ad20*/  IADD3 R3, R114, 0x8, R110 ;  /* 0x0000000872037810 */ /* 0x000fe20007ffe06e */
[----:B------:R-:W-:Y:S04]  /*ad30*/  BSSY B0, `(.L_x_1154) ;  /* 0x000000f000007945 */ /* 0x000fe80003800000 */
[----:B------:R-:W-:-:S05]  /*ad40*/  IMAD.IADD R3, R3, 0x1, -R112 ;  /* 0x0000000103037824 */ /* 0x000fca00078e0a70 */
        /* <DEDUP_REMOVED lines=9> */
.L_x_1155:
[----:B------:R-:W-:-:S13]  /*ade0*/  ISETP.NE.AND P5, PT, R11, 0x1, PT ;  /* 0x000000010b00780c */ /* 0x000fda0003fa5270 */
[----:B------:R-:W0:Y:S02]  /*adf0*/  @P5 LDC.64 R24, c[0x0][0x9e8] ;  /* 0x00027a00ff185b82 */ /* 0x000e240000000a00 */
[----:B0-----:R-:W-:-:S05]  /*ae00*/  @P5 IMAD.HI.U32 R24, R3, R24, RZ ;  /* 0x0000001803185227 */ /* 0x001fca00078e00ff */
[----:B------:R-:W-:-:S07]  /*ae10*/  @P5 SHF.R.U32.HI R3, RZ, R25, R24 ;  /* 0x00000019ff035219 */ /* 0x000fce0000011618 */
.L_x_1156:
[----:B------:R-:W-:Y:S05]  /*ae20*/  BSYNC B0 ;  /* 0x0000000000007941 */ /* 0x000fea0003800000 */
.L_x_1154:
[----:B------:R-:W-:-:S05]  /*ae30*/  IMAD R3, R3, R11, R34 ;  /* 0x0000000b03037224 */ /* 0x000fca00078e0222 */
[----:B------:R-:W-:Y:S02]  /*ae40*/  VIMNMX R100, R100, R3, !PT ;  /* 0x0000000364647248 */ /* 0x000fe40007fe0100 */
[----:B------:R-:W-:-:S07]  /*ae50*/  VIADDMNMX R38, R3, R11, R38, PT ;  /* 0x0000000b03267246 */ /* 0x000fce0003800126 */
.L_x_1153:
[C---:B------:R-:W-:Y:S01]  /*ae60*/  ISETP.GT.AND P1, PT, R100.reuse, 0x1, !P1 ;  /* 0x000000016400780c */ /* 0x040fe20004f24270 */
[----:B------:R-:W-:Y:S01]  /*ae70*/  ULDC UR4, c[0x0][0x988] ;  /* 0x0002620000047ab9 */ /* 0x000fe20000000800 */
[----:B------:R-:W-:Y:S01]  /*ae80*/  ISETP.GT.AND P2, PT, R100, 0x8, !P2 ;  /* 0x000000086400780c */ /* 0x000fe20005744270 */
[----:B------:R-:W-:Y:S01]  /*ae90*/  IMAD.IADD R10, R105, 0x1, R10 ;  /* 0x00000001690a7824 */ /* 0x000fe200078e020a */
        /* <DEDUP_REMOVED lines=66> */
[----:B------:R-:W-:Y:S02]  /*b2c0*/  ISETP.GT.AND P1, PT, R100, 0x30, !P2 ;  /* 0x000000306400780c */ /* 0x000fe40005724270 */
[----:B------:R-:W-:Y:S02]  /*b2d0*/  LOP3.LUT P2, RZ, R16, 0x2000, RZ, 0xc0, !PT ;  /* 0x0000200010ff7812 */ /* 0x000fe4000784c0ff */
[----:B------:R-:W-:Y:S02]  /*b2e0*/  ISETP.LT.OR P1, PT, R38, 0x31, P1 ;  /* 0x000000312600780c */ /* 0x000fe40000f21670 */
[----:B------:R-:W-:-:S02]  /*b2f0*/  FMNMX.FTZ R12, R69, R12, !PT ;  /* 0x0000000c450c7209 */ /* 0x000fc40007810000 */
[----:B------:R-:W-:Y:S02]  /*b300*/  FSEL R147, R80, -INF , !P1 ;  /* 0xff80000050937808 */ /* 0x000fe40004800000 */
[----:B------:R-:W-:Y:S02]  /*b310*/  ISETP.GT.AND P1, PT, R100, 0x31, !P5 ;  /* 0x000000316400780c */ /* 0x000fe40006f24270 */
[----:B------:R-:W-:Y:S02]  /*b320*/  FMNMX.FTZ R12, R135, R12, !PT ;  /* 0x0000000c870c7209 */ /* 0x000fe40007810000 */
        /* <DEDUP_REMOVED lines=23> */
[----:B------:R-:W-:Y:S01]  /*b4a0*/  FSEL R151, R56, -INF , !P1 ;  /* 0xff80000038977808 */ /* 0x000fe20004800000 */
[----:B------:R-:W-:Y:S01]  /*b4b0*/  IMAD.U32 R56, RZ, RZ, UR4 ;  /* 0x00000004ff387e24 */ /* 0x000fe2000f8e00ff */
        /* <DEDUP_REMOVED lines=10> */
[----:B------:R-:W-:Y:S01]  /*b560*/  ISETP.GT.AND P6, PT, R100, RZ, !P6 ;  /* 0x000000ff6400720c */ /* 0x000fe200077c4270 */
[----:B------:R-:W0:Y:S01]  /*b570*/  SHFL.BFLY PT, R3, R14, 0x2, 0x1f ;  /* 0x0c401f000e037f89 */ /* 0x000e2200000e0000 */
[C---:B------:R-:W-:Y:S02]  /*b580*/  ISETP.LT.OR P1, PT, R38.reuse, 0x49, P1 ;  /* 0x000000492600780c */ /* 0x040fe40000f21670 */
[----:B------:R-:W-:Y:S02]  /*b590*/  ISETP.LT.OR P6, PT, R38, 0x1, P6 ;  /* 0x000000012600780c */ /* 0x000fe400037c1670 */
[----:B------:R-:W-:Y:S02]  /*b5a0*/  FSEL R153, R58, -INF , !P1 ;  /* 0xff8000003a997808 */ /* 0x000fe40004800000 */
[----:B------:R-:W-:-:S02]  /*b5b0*/  LOP3.LUT P1, RZ, R16, 0x20000, RZ, 0xc0, !PT ;  /* 0x0002000010ff7812 */ /* 0x000fc4000782c0ff */
[C---:B------:R-:W-:Y:S02]  /*b5c0*/  ISETP.GT.AND P3, PT, R100.reuse, 0x91, !P3 ;  /* 0x000000916400780c */ /* 0x040fe40005f64270 */
[C---:B------:R-:W-:Y:S02]  /*b5d0*/  ISETP.GT.AND P1, PT, R100.reuse, 0x49, !P1 ;  /* 0x000000496400780c */ /* 0x040fe40004f24270 */
[----:B------:R-:W-:Y:S02]  /*b5e0*/  ISETP.GT.AND P4, PT, R100, 0x98, !P4 ;  /* 0x000000986400780c */ /* 0x000fe40006784270 */
[C---:B------:R-:W-:Y:S02]  /*b5f0*/  ISETP.LT.OR P1, PT, R38.reuse, 0x4a, P1 ;  /* 0x0000004a2600780c */ /* 0x040fe40000f21670 */
[----:B------:R-:W-:Y:S02]  /*b600*/  ISETP.LT.OR P3, PT, R38, 0x92, P3 ;  /* 0x000000922600780c */ /* 0x000fe40001f61670 */
[----:B------:R-:W-:-:S02]  /*b610*/  FSEL R59, R59, -INF , !P1 ;  /* 0xff8000003b3b7808 */ /* 0x000fc40004800000 */
[----:B------:R-:W-:Y:S02]  /*b620*/  LOP3.LUT P1, RZ, R16, 0x10000, RZ, 0xc0, !PT ;  /* 0x0001000010ff7812 */ /* 0x000fe4000782c0ff */
[----:B------:R-:W-:Y:S02]  /*b630*/  ISETP.LT.OR P4, PT, R38, 0x99, P4 ;  /* 0x000000992600780c */ /* 0x000fe40002781670 */
[----:B------:R-:W-:Y:S02]  /*b640*/  ISETP.GT.AND P1, PT, R100, 0x50, !P1 ;  /* 0x000000506400780c */ /* 0x000fe40004f24270 */
[----:B0-----:R-:W-:Y:S02]  /*b650*/  FMNMX.FTZ R20, R14, R3, !PT ;  /* 0x000000030e147209 */ /* 0x001fe40007810000 */
[----:B------:R-:W-:Y:S02]  /*b660*/  ISETP.LT.OR P1, PT, R38, 0x51, P1 ;  /* 0x000000512600780c */ /* 0x000fe40000f21670 */
[----:B------:R-:W-:Y:S01]  /*b670*/  FSEL R14, R9, -INF , !P6 ;  /* 0xff800000090e7808 */ /* 0x000fe20007000000 */
[----:B------:R-:W0:Y:S01]  /*b680*/  SHFL.BFLY PT, R3, R20, 0x1, 0x1f ;  /* 0x0c201f0014037f89 */ /* 0x000e2200000e0000 */
        /* <DEDUP_REMOVED lines=16> */
[----:B------:R-:W-:Y:S02]  /*b790*/  FMNMX.FTZ R40, R95, R40, !PT ;  /* 0x000000285f287209 */ /* 0x000fe40007810000 */
[----:B------:R-:W-:Y:S02]  /*b7a0*/  ISETP.LT.OR P1, PT, R38, 0x5a, P1 ;  /* 0x0000005a2600780c */ /* 0x000fe40000f21670 */
[----:B------:R-:W-:-:S02]  /*b7b0*/  FMNMX.FTZ R40, R103, R40, !PT ;  /* 0x0000002867287209 */ /* 0x000fc40007810000 */
[----:B------:R-:W-:Y:S02]  /*b7c0*/  FSEL R66, R66, -INF , !P1 ;  /* 0xff80000042427808 */ /* 0x000fe40004800000 */
        /* <DEDUP_REMOVED lines=8> */
[----:B------:R-:W-:Y:S02]  /*b850*/  LOP3.LUT P2, RZ, R16, 0x4, RZ, 0xc0, !PT ;  /* 0x0000000410ff7812 */ /* 0x000fe4000784c0ff */
        /* <DEDUP_REMOVED lines=8> */
[----:B------:R-:W-:Y:S02]  /*b8e0*/  LOP3.LUT P5, RZ, R16, 0x2, RZ, 0xc0, !PT ;  /* 0x0000000210ff7812 */ /* 0x000fe400078ac0ff */
[----:B------:R-:W-:Y:S02]  /*b8f0*/  FSEL R42, R42, -INF , !P1 ;  /* 0xff8000002a2a7808 */ /* 0x000fe40004800000 */
[----:B------:R-:W-:Y:S02]  /*b900*/  LOP3.LUT P1, RZ, R16, 0x200, RZ, 0xc0, !PT ;  /* 0x0000020010ff7812 */ /* 0x000fe4000782c0ff */
[----:B------:R-:W-:Y:S02]  /*b910*/  FMNMX.FTZ R52, R83, R52, !PT ;  /* 0x0000003453347209 */ /* 0x000fe40007810000 */
[----:B------:R-:W-:Y:S02]  /*b920*/  ISETP.GT.AND P1, PT, R100, 0x69, !P1 ;  /* 0x000000696400780c */ /* 0x000fe40004f24270 */
[----:B0-----:R-:W-:-:S02]  /*b930*/  FMNMX.FTZ R3, R20, R3, !PT ;  /* 0x0000000314037209 */ /* 0x001fc40007810000 */
[----:B------:R-:W-:Y:S02]  /*b940*/  ISETP.LT.OR P1, PT, R38, 0x6a, P1 ;  /* 0x0000006a2600780c */ /* 0x000fe40000f21670 */
[----:B------:R-:W-:Y:S01]  /*b950*/  FMNMX.FTZ R52, R151, R52, !PT ;  /* 0x0000003497347209 */ /* 0x000fe20007810000 */
[----:B------:R-:W-:-:S01]  /*b960*/  FFMA.FTZ R12, R3, R56, -8 ;  /* 0xc1000000030c7423 */ /* 0x000fc20000010038 */
        /* <DEDUP_REMOVED lines=11> */
[----:B------:R-:W-:Y:S02]  /*ba20*/  FSEL R31, R31, -INF , !P3 ;  /* 0xff8000001f1f7808 */ /* 0x000fe40005800000 */
[----:B------:R-:W-:Y:S02]  /*ba30*/  ISETP.LT.OR P1, PT, R38, 0x72, P1 ;  /* 0x000000722600780c */ /* 0x000fe40000f21670 */
[----:B------:R-:W-:Y:S02]  /*ba40*/  FSEL R13, R13, -INF , !P4 ;  /* 0xff8000000d0d7808 */ /* 0x000fe40006000000 */
        /* <DEDUP_REMOVED lines=27> */
[C---:B------:R-:W-:Y:S02]  /*bc00*/  ISETP.GT.AND P1, PT, R100.reuse, 0x90, !P2 ;  /* 0x000000906400780c */ /* 0x040fe40005724270 */
[----:B------:R-:W-:Y:S01]  /*bc10*/  ISETP.GT.AND P2, PT, R100, 0x99, !P5 ;  /* 0x000000996400780c */ /* 0x000fe20006f44270 */
[----:B------:R-:W-:-:S01]  /*bc20*/  FFMA.FTZ R9, R79, R56, -R12 ;  /* 0x000000384f097223 */ /* 0x000fc2000001080c */
[----:B------:R-:W-:Y:S01]  /*bc30*/  ISETP.LT.OR P1, PT, R38, 0x91, P1 ;  /* 0x000000912600780c */ /* 0x000fe20000f21670 */
[----:B------:R-:W-:-:S01]  /*bc40*/  FFMA.FTZ R0, R0, R56, -R12 ;  /* 0x0000003800007223 */ /* 0x000fc2000001080c */
[----:B------:R-:W-:Y:S01]  /*bc50*/  ISETP.LT.OR P2, PT, R38, 0x9a, P2 ;  /* 0x0000009a2600780c */ /* 0x000fe20001741670 */
[----:B------:R0:W-:Y:S01]  /*bc60*/  MUFU.EX2 R40, R9 ;  /* 0x0000000900287308 */ /* 0x0001e20000000800 */
[----:B------:R-:W-:-:S01]  /*bc70*/  FFMA.FTZ R39, R39, R56, -R12 ;  /* 0x0000003827277223 */ /* 0x000fc2000001080c */
[-CC-:B------:R-:W-:Y:S01]  /*bc80*/  FFMA.FTZ R72, R71, R56.reuse, -R12.reuse ;  /* 0x0000003847487223 */ /* 0x180fe2000001080c */
[----:B------:R-:W-:Y:S01]  /*bc90*/  FSEL R33, R33, -INF , !P2 ;  /* 0xff80000021217808 */ /* 0x000fe20005000000 */
[-CC-:B------:R-:W-:Y:S01]  /*bca0*/  FFMA.FTZ R20, R101, R56.reuse, -R12.reuse ;  /* 0x0000003865147223 */ /* 0x180fe2000001080c */
[----:B------:R-:W-:-:S01]  /*bcb0*/  FFMA.FTZ R101, R107, R56, -R12 ;  /* 0x000000386b657223 */ /* 0x000fc2000001080c */
[-CC-:B------:R-:W-:Y:S01]  /*bcc0*/  FFMA.FTZ R24, R109, R56.reuse, -R12.reuse ;  /* 0x000000386d187223 */ /* 0x180fe2000001080c */
[----:B------:R-:W-:-:S01]  /*bcd0*/  FFMA.FTZ R107, R111, R56, -R12 ;  /* 0x000000386f6b7223 */ /* 0x000fc2000001080c */
[----:B------:R-:W-:Y:S01]  /*bce0*/  MUFU.EX2 R0, R0 ;  /* 0x0000000000007308 */ /* 0x000fe20000000800 */
[----:B0-----:R-:W-:Y:S01]  /*bcf0*/  FMNMX.FTZ R9, R155, R54, !PT ;  /* 0x000000369b097209 */ /* 0x001fe20007810000 */
[-CC-:B------:R-:W-:Y:S01]  /*bd00*/  FFMA.FTZ R32, R113, R56.reuse, -R12.reuse ;  /* 0x0000003871207223 */ /* 0x180fe2000001080c */
[----:B------:R-:W-:-:S01]  /*bd10*/  FFMA.FTZ R79, R97, R56, -R12 ;  /* 0x00000038614f7223 */ /* 0x000fc2000001080c */
[-CC-:B------:R-:W-:Y:S01]  /*bd20*/  FFMA.FTZ R109, R115, R56.reuse, -R12.reuse ;  /* 0x00000038736d7223 */ /* 0x180fe2000001080c */
[----:B------:R-:W-:Y:S01]  /*bd30*/  FMNMX.FTZ R9, R64, R9, !PT ;  /* 0x0000000940097209 */ /* 0x000fe20007810000 */
[-CC-:B------:R-:W-:Y:S01]  /*bd40*/  FFMA.FTZ R117, R117, R56.reuse, -R12.reuse ;  /* 0x0000003875757223 */ /* 0x180fe2000001080c */
[----:B------:R-:W-:-:S01]  /*bd50*/  FFMA.FTZ R73, R73, R56, -R12 ;  /* 0x0000003849497223 */ /* 0x000fc2000001080c */
[----:B------:R-:W-:Y:S01]  /*bd60*/  MUFU.EX2 R39, R39 ;  /* 0x0000002700277308 */ /* 0x000fe20000000800 */
[----:B------:R-:W-:Y:S01]  /*bd70*/  FMNMX.FTZ R9, R66, R9, !PT ;  /* 0x0000000942097209 */ /* 0x000fe20007810000 */
[-CC-:B------:R-:W-:Y:S01]  /*bd80*/  FFMA.FTZ R119, R119, R56.reuse, -R12.reuse ;  /* 0x0000003877777223 */ /* 0x180fe2000001080c */
[----:B------:R-:W-:-:S01]  /*bd90*/  FFMA.FTZ R111, R121, R56, -R12 ;  /* 0x00000038796f7223 */ /* 0x000fc2000001080c */
[-CC-:B------:R-:W-:Y:S01]  /*bda0*/  FFMA.FTZ R123, R123, R56.reuse, -R12.reuse ;  /* 0x000000387b7b7223 */ /* 0x180fe2000001080c */
[----:B------:R-:W-:Y:S01]  /*bdb0*/  FMNMX.FTZ R58, R8, R9, !PT ;  /* 0x00000009083a7209 */ /* 0x000fe20007810000 */
[-CC-:B------:R-:W-:Y:S01]  /*bdc0*/  FFMA.FTZ R85, R85, R56.reuse, -R12.reuse ;  /* 0x0000003855557223 */ /* 0x180fe2000001080c */
[----:B------:R-:W-:-:S01]  /*bdd0*/  FFMA.FTZ R125, R125, R56, -R12 ;  /* 0x000000387d7d7223 */ /* 0x000fc2000001080c */
[--C-:B------:R-:W-:Y:S01]  /*bde0*/  FFMA.FTZ R87, R87, R56, -R12.reuse ;  /* 0x0000003857577223 */ /* 0x100fe2000001080c */
        /* <DEDUP_REMOVED lines=11> */
[--C-:B------:R-:W-:Y:S01]  /*bea0*/  FFMA.FTZ R113, R137, R56, -R12.reuse ;  /* 0x0000003889717223 */ /* 0x100fe2000001080c */
[----:B------:R-:W-:Y:S01]  /*beb0*/  FMNMX.FTZ R9, R45, R60, !PT ;  /* 0x0000003c2d097209 */ /* 0x000fe20007810000 */
[-CC-:B------:R-:W-:Y:S01]  /*bec0*/  FFMA.FTZ R60, R67, R56.reuse, -R12.reuse ;  /* 0x00000038433c7223 */ /* 0x180fe2000001080c */
[----:B------:R-:W-:Y:S01]  /*bed0*/  FSEL R67, R30, -INF , !P1 ;  /* 0xff8000001e437808 */ /* 0x000fe20004800000 */
[-CC-:B------:R-:W-:Y:S01]  /*bee0*/  FFMA.FTZ R47, R47, R56.reuse, -R12.reuse ;  /* 0x000000382f2f7223 */ /* 0x180fe2000001080c */
[----:B------:R-:W-:Y:S01]  /*bef0*/  FMNMX.FTZ R9, R46, R9, !PT ;  /* 0x000000092e097209 */ /* 0x000fe20007810000 */
[-CC-:B------:R-:W-:Y:S01]  /*bf00*/  FFMA.FTZ R68, R139, R56.reuse, -R12.reuse ;  /* 0x000000388b447223 */ /* 0x180fe2000001080c */
[----:B------:R-:W-:-:S01]  /*bf10*/  FFMA.FTZ R74, R99, R56, -R12 ;  /* 0x00000038634a7223 */ /* 0x000fc2000001080c */
[----:B------:R-:W-:Y:S01]  /*bf20*/  FFMA.FTZ R35, R35, R56, -R12 ;  /* 0x0000003823237223 */ /* 0x000fe2000001080c */
[----:B------:R-:W-:Y:S01]  /*bf30*/  FMNMX.FTZ R9, R48, R9, !PT ;  /* 0x0000000930097209 */ /* 0x000fe20007810000 */
[----:B------:R-:W-:Y:S01]  /*bf40*/  MUFU.EX2 R20, R20 ;  /* 0x0000001400147308 */ /* 0x000fe20000000800 */
[----:B------:R-:W-:-:S02]  /*bf50*/  ISETP.GE.AND P5, PT, R11, 0x1, PT ;  /* 0x000000010b00780c */ /* 0x000fc40003fa6270 */
        /* <DEDUP_REMOVED lines=15> */
[-CC-:B------:R-:W-:Y:S01]  /*c050*/  FFMA.FTZ R62, R49, R56.reuse, -R12.reuse ;  /* 0x00000038313e7223 */ /* 0x180fe2000001080c */
[----:B------:R-:W-:-:S01]  /*c060*/  FFMA.FTZ R49, R51, R56, -R12 ;  /* 0x0000003833317223 */ /* 0x000fc2000001080c */
[-CC-:B------:R-:W-:Y:S01]  /*c070*/  FFMA.FTZ R51, R53, R56.reuse, -R12.reuse ;  /* 0x0000003835337223 */ /* 0x180fe2000001080c */
[----:B------:R-:W-:-:S01]  /*c080*/  FFMA.FTZ R53, R55, R56, -R12 ;  /* 0x0000003837357223 */ /* 0x000fc2000001080c */
[----:B------:R-:W0:Y:S01]  /*c090*/  SHFL.BFLY PT, R70, R9, 0x2, 0x1f ;  /* 0x0c401f0009467f89 */ /* 0x000e2200000e0000 */
[----:B------:R-:W-:-:S01]  /*c0a0*/  FFMA.FTZ R55, R143, R56, -R12 ;  /* 0x000000388f377223 */ /* 0x000fc2000001080c */
[----:B------:R-:W1:Y:S08]  /*c0b0*/  MUFU.EX2 R109, R109 ;  /* 0x0000006d006d7308 */ /* 0x000e700000000800 */
[----:B------:R-:W-:Y:S08]  /*c0c0*/  MUFU.EX2 R34, R117 ;  /* 0x0000007500227308 */ /* 0x000ff00000000800 */
[----:B------:R-:W-:Y:S01]  /*c0d0*/  MUFU.EX2 R73, R73 ;  /* 0x0000004900497308 */ /* 0x000fe20000000800 */
[----:B-1----:R-:W-:-:S04]  /*c0e0*/  F2FP.SATFINITE.E4M3.F32.PACK_AB_MERGE_C R154, R109, R32, RZ ;  /* 0x000000206d9a723e */ /* 0x002fc800048070ff */
[----:B------:R-:W-:Y:S02]  /*c0f0*/  F2FP.SATFINITE.E4M3.F32.PACK_AB_MERGE_C R154, R107, R24, R154 ;  /* 0x000000186b9a723e */ /* 0x000fe4000480709a */
[----:B0-----:R-:W-:Y:S01]  /*c100*/  FMNMX.FTZ R76, R9, R70, !PT ;  /* 0x00000046094c7209 */ /* 0x001fe20007810000 */
[----:B------:R-:W-:Y:S01]  /*c110*/  FFMA.FTZ R70, R141, R56, -R12 ;  /* 0x000000388d467223 */ /* 0x000fe2000001080c */
[----:B------:R-:W-:Y:S03]  /*c120*/  MUFU.EX2 R36, R119 ;  /* 0x0000007700247308 */ /* 0x000fe60000000800 */
[----:B------:R-:W0:Y:S05]  /*c130*/  SHFL.BFLY PT, R9, R76, 0x1, 0x1f ;  /* 0x0c201f004c097f89 */ /* 0x000e2a00000e0000 */
[----:B------:R-:W1:Y:S08]  /*c140*/  MUFU.EX2 R111, R111 ;  /* 0x0000006f006f7308 */ /* 0x000e700000000800 */
[----:B------:R-:W-:Y:S08]  /*c150*/  MUFU.EX2 R79, R79 ;  /* 0x0000004f004f7308 */ /* 0x000ff00000000800 */
[----:B------:R-:W-:Y:S01]  /*c160*/  MUFU.EX2 R44, R123 ;  /* 0x0000007b002c7308 */ /* 0x000fe20000000800 */
[----:B-1----:R-:W-:-:S02]  /*c170*/  F2FP.SATFINITE.E4M3.F32.PACK_AB_MERGE_C R148, R111, R36, RZ ;  /* 0x000000246f94723e */ /* 0x002fc400048070ff */
[----:B0-----:R-:W-:Y:S01]  /*c180*/  FMNMX.FTZ R9, R76, R9, !PT ;  /* 0x000000094c097209 */ /* 0x001fe20007810000 */
[----:B------:R-:W-:-:S01]  /*c190*/  FFMA.FTZ R76, R37, R56, -R12 ;  /* 0x00000038254c7223 */ /* 0x000fc2000001080c */
[----:B------:R-:W-:Y:S02]  /*c1a0*/  F2FP.SATFINITE.E4M3.F32.PACK_AB_MERGE_C R148, R73, R34, R148 ;  /* 0x000000224994723e */ /* 0x000fe40004807094 */
[C---:B------:R-:W-:Y:S01]  /*c1b0*/  FSETP.NEU.FTZ.AND P1, PT, R9.reuse, -INF , PT ;  /* 0xff8000000900780b */ /* 0x040fe20003f3d000 */
[----:B------:R-:W-:Y:S01]  /*c1c0*/  FFMA.FTZ R71, R9, R56, -8 ;  /* 0xc100000009477423 */ /* 0x000fe20000010038 */
[----:B------:R-:W-:Y:S04]  /*c1d0*/  MUFU.EX2 R85, R85 ;  /* 0x0000005500557308 */ /* 0x000fe80000000800 */
[----:B------:R-:W-:-:S04]  /*c1e0*/  FSEL R12, R71, RZ, P1 ;  /* 0x000000ff470c7208 */ /* 0x000fc80000800000 */
        /* <DEDUP_REMOVED lines=8> */
[----:B------:R-:W-:Y:S01]  /*c270*/  MUFU.EX2 R14, R14 ;  /* 0x0000000e000e7308 */ /* 0x000fe20000000800 */
[----:B------:R-:W-:-:S01]  /*c280*/  FFMA.FTZ R59, R61, R56, -R12 ;  /* 0x000000383d3b7223 */ /* 0x000fc2000001080c */
[----:B------:R-:W-:Y:S01]  /*c290*/  FFMA.FTZ R61, R64, R56, -R12 ;  /* 0x00000038403d7223 */ /* 0x000fe2000001080c */
[----:B------:R-:W-:-:S01]  /*c2a0*/  FADD.FTZ R64, R20, R89 ;  /* 0x0000005914407221 */ /* 0x000fc20000010000 */
[-CC-:B------:R-:W-:Y:S01]  /*c2b0*/  FFMA.FTZ R80, R91, R56.reuse, -R12.reuse ;  /* 0x000000385b507223 */ /* 0x180fe2000001080c */
[----:B------:R-:W-:-:S01]  /*c2c0*/  FFMA.FTZ R37, R93, R56, -R12 ;  /* 0x000000385d257223 */ /* 0x000fc2000001080c */
[----:B------:R-:W-:Y:S01]  /*c2d0*/  FFMA.FTZ R82, R95, R56, -R12 ;  /* 0x000000385f527223 */ /* 0x000fe2000001080c */
[----:B------:R-:W-:-:S01]  /*c2e0*/  FADD.FTZ R89, R101, R64 ;  /* 0x0000004065597221 */ /* 0x000fc20000010000 */
[----:B------:R-:W0:Y:S01]  /*c2f0*/  MUFU.EX2 R25, R25 ;  /* 0x0000001900197308 */ /* 0x000e220000000800 */
[----:B------:R-:W-:-:S01]  /*c300*/  FFMA.FTZ R64, R66, R56, -R12 ;  /* 0x0000003842407223 */ /* 0x000fc2000001080c */
[----:B------:R-:W-:Y:S01]  /*c310*/  FFMA.FTZ R71, R103, R56, -R12 ;  /* 0x0000003867477223 */ /* 0x000fe2000001080c */
[----:B------:R-:W-:-:S01]  /*c320*/  FADD.FTZ R98, R24, R89 ;  /* 0x0000005918627221 */ /* 0x000fc20000010000 */
[-CC-:B------:R-:W-:Y:S01]  /*c330*/  FFMA.FTZ R84, R75, R56.reuse, -R12.reuse ;  /* 0x000000384b547223 */ /* 0x180fe2000001080c */
[----:B------:R-:W-:-:S01]  /*c340*/  FFMA.FTZ R75, R77, R56, -R12 ;  /* 0x000000384d4b7223 */ /* 0x000fc2000001080c */
[----:B------:R-:W-:Y:S01]  /*c350*/  FFMA.FTZ R86, R145, R56, -R12 ;  /* 0x0000003891567223 */ /* 0x000fe2000001080c */
[----:B------:R-:W-:-:S01]  /*c360*/  FADD.FTZ R91, R107, R98 ;  /* 0x000000626b5b7221 */ /* 0x000fc20000010000 */
[----:B------:R-:W1:Y:S01]  /*c370*/  MUFU.EX2 R15, R15 ;  /* 0x0000000f000f7308 */ /* 0x000e620000000800 */
[----:B------:R-:W-:-:S01]  /*c380*/  FFMA.FTZ R77, R147, R56, -R12 ;  /* 0x00000038934d7223 */ /* 0x000fc2000001080c */
[----:B------:R-:W-:Y:S01]  /*c390*/  FFMA.FTZ R88, R81, R56, -R12 ;  /* 0x0000003851587223 */ /* 0x000fe2000001080c */
[----:B------:R-:W-:-:S01]  /*c3a0*/  FADD.FTZ R98, R32, R91 ;  /* 0x0000005b20627221 */ /* 0x000fc20000010000 */
[-CC-:B------:R-:W-:Y:S01]  /*c3b0*/  FFMA.FTZ R81, R149, R56.reuse, -R12.reuse ;  /* 0x0000003895517223 */ /* 0x180fe2000001080c */
[----:B------:R-:W-:-:S01]  /*c3c0*/  FFMA.FTZ R90, R83, R56, -R12 ;  /* 0x00000038535a7223 */ /* 0x000fc2000001080c */
[----:B------:R-:W-:Y:S01]  /*c3d0*/  FFMA.FTZ R83, R151, R56, -R12 ;  /* 0x0000003897537223 */ /* 0x000fe2000001080c */
[----:B------:R-:W-:-:S01]  /*c3e0*/  FADD.FTZ R91, R109, R98 ;  /* 0x000000626d5b7221 */ /* 0x000fc20000010000 */
[----:B------:R-:W2:Y:S01]  /*c3f0*/  MUFU.EX2 R78, R78 ;  /* 0x0000004e004e7308 */ /* 0x000ea20000000800 */
[----:B0-----:R-:W-:-:S01]  /*c400*/  FADD.FTZ R66, R14, R25 ;  /* 0x000000190e427221 */ /* 0x001fc20000010000 */
[----:B------:R-:W-:Y:S01]  /*c410*/  FFMA.FTZ R92, R57, R56, -R12 ;  /* 0x00000038395c7223 */ /* 0x000fe2000001080c */
[----:B------:R-:W-:-:S01]  /*c420*/  FADD.FTZ R98, R34, R91 ;  /* 0x0000005b22627221 */ /* 0x000fc20000010000 */
[----:B------:R-:W-:Y:S01]  /*c430*/  F2FP.SATFINITE.E4M3.F32.PACK_AB_MERGE_C R150, R85, R44, RZ ;  /* 0x0000002c5596723e */ /* 0x000fe200048070ff */
[----:B------:R-:W-:-:S01]  /*c440*/  FFMA.FTZ R57, R153, R56, -R12 ;  /* 0x0000003899397223 */ /* 0x000fc2000001080c */
[----:B------:R-:W-:Y:S01]  /*c450*/  FFMA.FTZ R45, R45, R56, -R12 ;  /* 0x000000382d2d7223 */ /* 0x000fe2000001080c */
[----:B------:R-:W-:-:S01]  /*c460*/  FADD.FTZ R91, R73, R98 ;  /* 0x00000062495b7221 */ /* 0x000fc20000010000 */
[----:B------:R-:W0:Y:S01]  /*c470*/  MUFU.EX2 R21, R21 ;  /* 0x0000001500157308 */ /* 0x000e220000000800 */
[----:B-1----:R-:W-:-:S01]  /*c480*/  FADD.FTZ R89, R15, R66 ;  /* 0x000000420f597221 */ /* 0x002fc20000010000 */
[----:B------:R-:W-:Y:S01]  /*c490*/  FFMA.FTZ R96, R155, R56, -R12 ;  /* 0x000000389b607223 */ /* 0x000fe2000001080c */
[----:B------:R-:W-:-:S01]  /*c4a0*/  FADD.FTZ R98, R36, R91 ;  /* 0x0000005b24627221 */ /* 0x000fc20000010000 */
[-CC-:B------:R-:W-:Y:S01]  /*c4b0*/  FFMA.FTZ R8, R8, R56.reuse, -R12.reuse ;  /* 0x0000003808087223 */ /* 0x180fe2000001080c */
[----:B------:R-:W-:-:S01]  /*c4c0*/  FFMA.FTZ R41, R41, R56, -R12 ;  /* 0x0000003829297223 */ /* 0x000fc2000001080c */
[----:B------:R-:W-:Y:S01]  /*c4d0*/  F2FP.SATFINITE.E4M3.F32.PACK_AB_MERGE_C R150, R79, R40, R150 ;  /* 0x000000284f96723e */ /* 0x000fe20004807096 */
[----:B------:R-:W-:-:S01]  /*c4e0*/  FADD.FTZ R91, R111, R98 ;  /* 0x000000626f5b7221 */ /* 0x000fc20000010000 */
[----:B------:R-:W1:Y:S01]  /*c4f0*/  MUFU.EX2 R80, R80 ;  /* 0x0000005000507308 */ /* 0x000e620000000800 */
[----:B--2---:R-:W-:-:S01]  /*c500*/  FADD.FTZ R66, R78, R89 ;  /* 0x000000594e427221 */ /* 0x004fc20000010000 */
        /* <DEDUP_REMOVED lines=10> */
[-CC-:B------:R-:W-:Y:S01]  /*c5b0*/  FFMA.FTZ R29, R29, R56.reuse, -R12.reuse ;  /* 0x000000381d1d7223 */ /* 0x180fe2000001080c */
[----:B------:R-:W-:-:S01]  /*c5c0*/  FFMA.FTZ R67, R67, R56, -R12 ;  /* 0x0000003843437223 */ /* 0x000fc2000001080c */
[-CC-:B------:R-:W-:Y:S01]  /*c5d0*/  FFMA.FTZ R31, R31, R56.reuse, -R12.reuse ;  /* 0x000000381f1f7223 */ /* 0x180fe2000001080c */
[----:B------:R-:W-:-:S01]  /*c5e0*/  FFMA.FTZ R13, R13, R56, -R12 ;  /* 0x000000380d0d7223 */ /* 0x000fc2000001080c */
[----:B------:R-:W0:Y:S01]  /*c5f0*/  MUFU.EX2 R82, R82 ;  /* 0x0000005200527308 */ /* 0x000e220000000800 */
[----:B-1----:R-:W-:-:S01]  /*c600*/  FADD.FTZ R66, R80, R89 ;  /* 0x0000005950427221 */ /* 0x002fc20000010000 */
[----:B------:R-:W-:Y:S01]  /*c610*/  FFMA.FTZ R33, R33, R56, -R12 ;  /* 0x0000003821217223 */ /* 0x000fe2000001080c */
[----:B------:R-:W-:-:S04]  /*c620*/  F2FP.SATFINITE.E4M3.F32.PACK_AB_MERGE_C R78, R78, R15, RZ ;  /* 0x0000000f4e4e723e */ /* 0x000fc800048070ff */
[----:B------:R-:W-:Y:S01]  /*c630*/  F2FP.SATFINITE.E4M3.F32.PACK_AB_MERGE_C R153, R25, R14, R78 ;  /* 0x0000000e1999723e */ /* 0x000fe2000480704e */
[----:B------:R-:W1:Y:S01]  /*c640*/  MUFU.EX2 R71, R71 ;  /* 0x0000004700477308 */ /* 0x000e620000000800 */
[----:B--2---:R-:W-:-:S07]  /*c650*/  FADD.FTZ R89, R37, R66 ;  /* 0x0000004225597221 */ /* 0x004fce0000010000 */
        /* <DEDUP_REMOVED lines=12> */
[----:B------:R-:W-:Y:S01]  /*c720*/  FADD.FTZ R89, R85, R32 ;  /* 0x0000002055597221 */ /* 0x000fe20000010000 */
[----:B------:R-:W-:-:S03]  /*c730*/  F2FP.SATFINITE.E4M3.F32.PACK_AB_MERGE_C R75, R86, R75, RZ ;  /* 0x0000004b564b723e */ /* 0x000fc600048070ff */
[----:B------:R-:W-:Y:S01]  /*c740*/  FADD.FTZ R24, R52, R89 ;  /* 0x0000005934187221 */ /* 0x000fe20000010000 */
[----:B------:R-:W-:Y:S01]  /*c750*/  F2FP.SATFINITE.E4M3.F32.PACK_AB_MERGE_C R149, R84, R71, R75 ;  /* 0x000000475495723e */ /* 0x000fe2000480704b */
[----:B------:R-:W-:Y:S01]  /*c760*/  MUFU.EX2 R81, R81 ;  /* 0x0000005100517308 */ /* 0x000fe20000000800 */
[----:B--2---:R-:W-:-:S07]  /*c770*/  FADD.FTZ R85, R77, R20 ;  /* 0x000000144d557221 */ /* 0x004fce0000010000 */
[----:B------:R-:W1:Y:S01]  /*c780*/  MUFU.EX2 R87, R87 ;  /* 0x0000005700577308 */ /* 0x000e620000000800 */
[----:B0-----:R-:W-:-:S07]  /*c790*/  FADD.FTZ R20, R88, R85 ;  /* 0x0000005558147221 */ /* 0x001fce0000010000 */
[----:B------:R-:W-:Y:S08]  /*c7a0*/  MUFU.EX2 R90, R90 ;  /* 0x0000005a005a7308 */ /* 0x000ff00000000800 */
[----:B------:R-:W0:Y:S01]  /*c7b0*/  MUFU.EX2 R54, R54 ;  /* 0x0000003600367308 */ /* 0x000e220000000800 */
[----:B-1----:R-:W-:-:S07]  /*c7c0*/  FADD.FTZ R73, R87, R24 ;  /* 0x0000001857497221 */ /* 0x002fce0000010000 */
[----:B------:R-:W-:Y:S08]  /*c7d0*/  MUFU.EX2 R83, R83 ;  /* 0x0000005300537308 */ /* 0x000ff00000000800 */
[----:B------:R-:W-:Y:S01]  /*c7e0*/  MUFU.EX2 R92, R92 ;  /* 0x0000005c005c7308 */ /* 0x000fe20000000800 */
[----:B0-----:R-:W-:-:S07]  /*c7f0*/  FADD.FTZ R32, R54, R73 ;  /* 0x0000004936207221 */ /* 0x001fce0000010000 */
[----:B------:R-:W0:Y:S08]  /*c800*/  MUFU.EX2 R97, R97 ;  /* 0x0000006100617308 */ /* 0x000e300000000800 */
[----:B------:R-:W1:Y:S08]  /*c810*/  MUFU.EX2 R57, R57 ;  /* 0x0000003900397308 */ /* 0x000e700000000800 */
[----:B------:R2:W-:Y:S01]  /*c820*/  MUFU.EX2 R0, R45 ;  /* 0x0000002d00007308 */ /* 0x0005e20000000800 */
[C---:B0-----:R-:W-:Y:S01]  /*c830*/  F2FP.SATFINITE.E4M3.F32.PACK_AB_MERGE_C R144, R97.reuse, R54, RZ ;  /* 0x000000366190723e */ /* 0x041fe200048070ff */
[----:B------:R-:W-:-:S03]  /*c840*/  FADD.FTZ R97, R97, R32 ;  /* 0x0000002061617221 */ /* 0x000fc60000010000 */
[----:B------:R-:W-:-:S03]  /*c850*/  F2FP.SATFINITE.E4M3.F32.PACK_AB_MERGE_C R144, R87, R52, R144 ;  /* 0x000000345790723e */ /* 0x000fc60004807090 */
[----:B------:R-:W0:Y:S01]  /*c860*/  MUFU.EX2 R58, R58 ;  /* 0x0000003a003a7308 */ /* 0x000e220000000800 */
[----:B--2---:R-:W-:-:S01]  /*c870*/  FADD.FTZ R45, R81, R20 ;  /* 0x00000014512d7221 */ /* 0x004fc20000010000 */
[-CC-:B------:R-:W-:Y:S01]  /*c880*/  FFMA.FTZ R20, R48, R56.reuse, -R12.reuse ;  /* 0x0000003830147223 */ /* 0x180fe2000001080c */
[C---:B------:R-:W-:Y:S02]  /*c890*/  F2FP.SATFINITE.E4M3.F32.PACK_AB_MERGE_C R81, R90.reuse, R81, RZ ;  /* 0x000000515a51723e */ /* 0x040fe400048070ff */
[----:B------:R-:W-:Y:S01]  /*c8a0*/  FADD.FTZ R24, R90, R45 ;  /* 0x0000002d5a187221 */ /* 0x000fe20000010000 */
[----:B------:R-:W-:-:S01]  /*c8b0*/  FFMA.FTZ R45, R50, R56, -R12 ;  /* 0x00000038322d7223 */ /* 0x000fc2000001080c */
[----:B------:R-:W-:Y:S01]  /*c8c0*/  F2FP.SATFINITE.E4M3.F32.PACK_AB_MERGE_C R151, R88, R77, R81 ;  /* 0x0000004d5897723e */ /* 0x000fe20004807051 */
[----:B------:R-:W-:Y:S01]  /*c8d0*/  MUFU.EX2 R60, R60 ;  /* 0x0000003c003c7308 */ /* 0x000fe20000000800 */
[----:B------:R-:W-:-:S04]  /*c8e0*/  FADD.FTZ R73, R83, R24 ;  /* 0x0000001853497221 */ /* 0x000fc80000010000 */
[----:B------:R-:W-:-:S03]  /*c8f0*/  FADD.FTZ R24, R92, R73 ;  /* 0x000000495c187221 */ /* 0x000fc60000010000 */
[----:B------:R-:W2:Y:S01]  /*c900*/  MUFU.EX2 R65, R65 ;  /* 0x0000004100417308 */ /* 0x000ea20000000800 */
[----:B-1----:R-:W-:-:S01]  /*c910*/  FADD.FTZ R73, R57, R24 ;  /* 0x0000001839497221 */ /* 0x002fc20000010000 */
[----:B0-----:R-:W-:Y:S01]  /*c920*/  FADD.FTZ R32, R58, R97 ;  /* 0x000000613a207221 */ /* 0x001fe20000010000 */
[----:B------:R-:W-:-:S05]  /*c930*/  FFMA.FTZ R24, R26, R56, -R12 ;  /* 0x000000381a187223 */ /* 0x000fca000001080c */
[----:B------:R-:W0:Y:S08]  /*c940*/  MUFU.EX2 R94, R94 ;  /* 0x0000005e005e7308 */ /* 0x000e300000000800 */
[----:B------:R-:W1:Y:S01]  /*c950*/  MUFU.EX2 R63, R63 ;  /* 0x0000003f003f7308 */ /* 0x000e620000000800 */
[----:B--2---:R-:W-:-:S07]  /*c960*/  F2FP.SATFINITE.E4M3.F32.PACK_AB_MERGE_C R146, R65, R60, RZ ;  /* 0x0000003c4192723e */ /* 0x004fce00048070ff */
[----:B------:R-:W2:Y:S01]  /*c970*/  MUFU.EX2 R59, R59 ;  /* 0x0000003b003b7308 */ /* 0x000ea20000000800 */
[----:B0-----:R-:W-:-:S01]  /*c980*/  FADD.FTZ R26, R94, R73 ;  /* 0x000000495e1a7221 */ /* 0x001fc20000010000 */
[----:B------:R-:W-:-:S04]  /*c990*/  F2FP.SATFINITE.E4M3.F32.PACK_AB_MERGE_C R57, R94, R57, RZ ;  /* 0x000000395e39723e */ /* 0x000fc800048070ff */
[----:B------:R-:W-:Y:S02]  /*c9a0*/  F2FP.SATFINITE.E4M3.F32.PACK_AB_MERGE_C R145, R92, R83, R57 ;  /* 0x000000535c91723e */ /* 0x000fe40004807039 */
[----:B------:R-:W0:Y:S01]  /*c9b0*/  MUFU.EX2 R96, R96 ;  /* 0x0000006000607308 */ /* 0x000e220000000800 */
[----:B-1----:R-:W-:-:S01]  /*c9c0*/  FADD.FTZ R79, R63, R32 ;  /* 0x000000203f4f7221 */ /* 0x002fc20000010000 */
[----:B------:R-:W-:-:S03]  /*c9d0*/  F2FP.SATFINITE.E4M3.F32.PACK_AB_MERGE_C R146, R63, R58, R146 ;  /* 0x0000003a3f92723e */ /* 0x000fc60004807092 */
[----:B------:R-:W-:-:S03]  /*c9e0*/  FADD.FTZ R60, R60, R79 ;  /* 0x0000004f3c3c7221 */ /* 0x000fc60000010000 */
[----:B------:R-:W1:Y:S01]  /*c9f0*/  MUFU.EX2 R61, R61 ;  /* 0x0000003d003d7308 */ /* 0x000e620000000800 */
[----:B--2---:R-:W-:-:S01]  /*ca00*/  FADD.FTZ R63, R59, R26 ;  /* 0x0000001a3b3f7221 */ /* 0x004fc20000010000 */
[----:B------:R-:W-:-:S06]  /*ca10*/  FADD.FTZ R65, R65, R60 ;  /* 0x0000003c41417221 */ /* 0x000fcc0000010000 */
[----:B------:R-:W-:Y:S01]  /*ca20*/  MUFU.EX2 R38, R38 ;  /* 0x0000002600267308 */ /* 0x000fe20000000800 */
[----:B0-----:R-:W-:-:S07]  /*ca30*/  FADD.FTZ R26, R96, R63 ;  /* 0x0000003f601a7221 */ /* 0x001fce0000010000 */
[----:B------:R-:W0:Y:S01]  /*ca40*/  MUFU.EX2 R113, R113 ;  /* 0x0000007100717308 */ /* 0x000e220000000800 */
[----:B-1----:R-:W-:-:S07]  /*ca50*/  FADD.FTZ R63, R61, R26 ;  /* 0x0000001a3d3f7221 */ /* 0x002fce0000010000 */
[----:B------:R-:W1:Y:S08]  /*ca60*/  MUFU.EX2 R64, R64 ;  /* 0x0000004000407308 */ /* 0x000e700000000800 */
[----:B------:R-:W-:Y:S01]  /*ca70*/  MUFU.EX2 R30, R133 ;  /* 0x00000085001e7308 */ /* 0x000fe20000000800 */
[----:B0-----:R-:W-:-:S07]  /*ca80*/  F2FP.SATFINITE.E4M3.F32.PACK_AB_MERGE_C R140, R113, R38, RZ ;  /* 0x00000026718c723e */ /* 0x001fce00048070ff */
[----:B------:R-:W0:Y:S01]  /*ca90*/  MUFU.EX2 R69, R69 ;  /* 0x0000004500457308 */ /* 0x000e220000000800 */
[----:B-1----:R-:W-:-:S01]  /*caa0*/  FADD.FTZ R63, R64, R63 ;  /* 0x0000003f403f7221 */ /* 0x002fc20000010000 */
[----:B------:R-:W-:-:S04]  /*cab0*/  F2FP.SATFINITE.E4M3.F32.PACK_AB_MERGE_C R61, R64, R61, RZ ;  /* 0x0000003d403d723e */ /* 0x000fc800048070ff */
[----:B------:R-:W-:Y:S02]  /*cac0*/  F2FP.SATFINITE.E4M3.F32.PACK_AB_MERGE_C R147, R96, R59, R61 ;  /* 0x0000003b6093723e */ /* 0x000fe4000480703d */
[----:B------:R-:W1:Y:S08]  /*cad0*/  MUFU.EX2 R8, R8 ;  /* 0x0000000800087308 */ /* 0x000e700000000800 */
[----:B------:R-:W2:Y:S01]  /*cae0*/  MUFU.EX2 R41, R41 ;  /* 0x0000002900297308 */ /* 0x000ea20000000800 */
[----:B0-----:R-:W-:Y:S01]  /*caf0*/  F2FP.SATFINITE.E4M3.F32.PACK_AB_MERGE_C R140, R69, R30, R140 ;  /* 0x0000001e458c723e */ /* 0x001fe2000480708c */
[----:B------:R-:W-:-:S04]  /*cb00*/  FADD.FTZ R30, R30, R65 ;  /* 0x000000411e1e7221 */ /* 0x000fc80000010000 */
[----:B------:R-:W-:Y:S02]  /*cb10*/  FADD.FTZ R69, R69, R30 ;  /* 0x0000001e45457221 */ /* 0x000fe40000010000 */
[----:B------:R-:W0:Y:S01]  /*cb20*/  MUFU.EX2 R42, R42 ;  /* 0x0000002a002a7308 */ /* 0x000e220000000800 */
[----:B-1----:R-:W-:-:S01]  /*cb30*/  FADD.FTZ R12, R8, R63 ;  /* 0x0000003f080c7221 */ /* 0x002fc20000010000 */
[----:B------:R-:W-:-:S04]  /*cb40*/  FADD.FTZ R38, R38, R69 ;  /* 0x0000004526267221 */ /* 0x000fc80000010000 */
[----:B------:R-:W-:Y:S02]  /*cb50*/  FADD.FTZ R38, R113, R38 ;  /* 0x0000002671267221 */ /* 0x000fe40000010000 */
[----:B------:R-:W-:Y:S01]  /*cb60*/  MUFU.EX2 R49, R49 ;  /* 0x0000003100317308 */ /* 0x000fe20000000800 */
[----:B--2---:R-:W-:-:S07]  /*cb70*/  FADD.FTZ R15, R41, R12 ;  /* 0x0000000c290f7221 */ /* 0x004fce0000010000 */
[----:B------:R-:W1:Y:S01]  /*cb80*/  MUFU.EX2 R68, R68 ;  /* 0x0000004400447308 */ /* 0x000e620000000800 */
[----:B0-----:R-:W-:-:S07]  /*cb90*/  FADD.FTZ R12, R42, R15 ;  /* 0x0000000f2a0c7221 */ /* 0x001fce0000010000 */
[----:B------:R-:W0:Y:S08]  /*cba0*/  MUFU.EX2 R43, R43 ;  /* 0x0000002b002b7308 */ /* 0x000e300000000800 */
[----:B------:R-:W-:Y:S01]  /*cbb0*/  MUFU.EX2 R47, R47 ;  /* 0x0000002f002f7308 */ /* 0x000fe20000000800 */
[----:B-1----:R-:W-:-:S07]  /*cbc0*/  F2FP.SATFINITE.E4M3.F32.PACK_AB_MERGE_C R142, R68, R49, RZ ;  /* 0x00000031448e723e */ /* 0x002fce00048070ff */
[----:B------:R-:W1:Y:S01]  /*cbd0*/  MUFU.EX2 R62, R62 ;  /* 0x0000003e003e7308 */ /* 0x000e620000000800 */
[----:B0-----:R-:W-:-:S01]  /*cbe0*/  FADD.FTZ R15, R43, R12 ;  /* 0x0000000c2b0f7221 */ /* 0x001fc20000010000 */
[----:B------:R-:W-:-:S03]  /*cbf0*/  F2FP.SATFINITE.E4M3.F32.PACK_AB_MERGE_C R42, R43, R42, RZ ;  /* 0x0000002a2b2a723e */ /* 0x000fc600048070ff */
[----:B------:R-:W-:Y:S01]  /*cc00*/  FADD.FTZ R12, R0, R15 ;  /* 0x0000000f000c7221 */ /* 0x000fe20000010000 */
[----:B------:R-:W-:Y:S02]  /*cc10*/  F2FP.SATFINITE.E4M3.F32.PACK_AB_MERGE_C R141, R41, R8, R42 ;  /* 0x00000008298d723e */ /* 0x000fe4000480702a */
[----:B------:R-:W0:Y:S08]  /*cc20*/  MUFU.EX2 R39, R39 ;  /* 0x0000002700277308 */ /* 0x000e300000000800 */
[----:B------:R-:W2:Y:S01]  /*cc30*/  MUFU.EX2 R20, R20 ;  /* 0x0000001400147308 */ /* 0x000ea20000000800 */
[----:B-1----:R-:W-:Y:S01]  /*cc40*/  F2FP.SATFINITE.E4M3.F32.PACK_AB_MERGE_C R142, R62, R47, R142 ;  /* 0x0000002f3e8e723e */ /* 0x002fe2000480708e */
[----:B------:R-:W-:-:S04]  /*cc50*/  FADD.FTZ R47, R47, R38 ;  /* 0x000000262f2f7221 */ /* 0x000fc80000010000 */
[----:B------:R-:W-:Y:S02]  /*cc60*/  FADD.FTZ R62, R62, R47 ;  /* 0x0000002f3e3e7221 */ /* 0x000fe40000010000 */
[----:B------:R-:W-:Y:S01]  /*cc70*/  MUFU.EX2 R53, R53 ;  /* 0x0000003500357308 */ /* 0x000fe20000000800 */
[----:B0-----:R-:W-:-:S01]  /*cc80*/  FADD.FTZ R15, R39, R12 ;  /* 0x0000000c270f7221 */ /* 0x001fc20000010000 */
[----:B------:R-:W-:-:S04]  /*cc90*/  FADD.FTZ R49, R49, R62 ;  /* 0x0000003e31317221 */ /* 0x000fc80000010000 */
[----:B------:R-:W-:Y:S02]  /*cca0*/  FADD.FTZ R68, R68, R49 ;  /* 0x0000003144447221 */ /* 0x000fe40000010000 */
[----:B------:R-:W0:Y:S01]  /*ccb0*/  MUFU.EX2 R72, R72 ;  /* 0x0000004800487308 */ /* 0x000e220000000800 */
[----:B--2---:R-:W-:-:S07]  /*ccc0*/  FADD.FTZ R26, R20, R15 ;  /* 0x0000000f141a7221 */ /* 0x004fce0000010000 */
        /* <DEDUP_REMOVED lines=25> */
[----:B------:R-:W-:-:S04]  /*ce60*/  F2FP.SATFINITE.E4M3.F32.PACK_AB_MERGE_C R28, R29, R28, RZ ;  /* 0x0000001c1d1c723e */ /* 0x000fc800048070ff */
        /* <DEDUP_REMOVED lines=8> */
[----:B------:R-:W-:-:S06]  /*cef0*/  FADD.FTZ R35, R35, R74 ;  /* 0x0000004a23237221 */ /* 0x000fcc0000010000 */
[----:B------:R-:W0:Y:S01]  /*cf00*/  MUFU.EX2 R14, R33 ;  /* 0x00000021000e7308 */ /* 0x000e220000000800 */
[----:B--2---:R-:W-:-:S01]  /*cf10*/  FADD.FTZ R8, R12, R15 ;  /* 0x0000000f0c087221 */ /* 0x004fc20000010000 */
[----:B0-----:R-:W-:-:S03]  /*cf20*/  F2FP.SATFINITE.E4M3.F32.PACK_AB_MERGE_C R0, R14, R13, RZ ;  /* 0x0000000d0e00723e */ /* 0x001fc600048070ff */
[----:B------:R-:W-:Y:S01]  /*cf30*/  FADD.FTZ R13, R13, R8 ;  /* 0x000000080d0d7221 */ /* 0x000fe20000010000 */
[----:B------:R-:W-:Y:S01]  /*cf40*/  F2FP.SATFINITE.E4M3.F32.PACK_AB_MERGE_C R139, R12, R67, R0 ;  /* 0x000000430c8b723e */ /* 0x000fe20004807000 */
[----:B------:R-:W-:Y:S02]  /*cf50*/  FADD.FTZ R12, R76, R35 ;  /* 0x000000234c0c7221 */ /* 0x000fe40000010000 */
[----:B------:R-:W-:-:S01]  /*cf60*/  FADD.FTZ R8, R14, R13 ;  /* 0x0000000d0e087221 */ /* 0x000fc20000010000 */
[----:B------:R-:W-:Y:S02]  /*cf70*/  VIADD R0, R106, 0xfffffffe ;  /* 0xfffffffe6a007836 */ /* 0x000fe40000000000 */
[----:B------:R0:W-:Y:S04]  /*cf80*/  STL [R1+0x8], R12 ;  /* 0x0000080c01007387 */ /* 0x0001e80000100800 */
[----:B------:R0:W-:Y:S01]  /*cf90*/  STL [R1+0x4], R8 ;  /* 0x0000040801007387 */ /* 0x0001e20000100800 */
[----:B------:R-:W-:Y:S05]  /*cfa0*/  @!P5 BRA `(.L_x_1157) ;  /* 0x000000000048d947 */ /* 0x000fea0003800000 */
[C---:B------:R-:W-:Y:S01]  /*cfb0*/  ISETP.GT.AND P1, PT, R105.reuse, RZ, PT ;  /* 0x000000ff6900720c */ /* 0x040fe20003f24270 */
[----:B------:R-:W-:Y:S01]  /*cfc0*/  BSSY B0, `(.L_x_1158) ;  /* 0x000000e000007945 */ /* 0x000fe20003800000 */
[----:B0-----:R-:W-:-:S11]  /*cfd0*/  VIADD R8, R105, 0xffffffff ;  /* 0xffffffff69087836 */ /* 0x001fd60000000000 */
        /* <DEDUP_REMOVED lines=8> */
.L_x_1159:
[----:B------:R-:W-:-:S13]  /*d060*/  ISETP.NE.AND P1, PT, R11, 0x1, PT ;  /* 0x000000010b00780c */ /* 0x000fda0003f25270 */
[----:B------:R-:W0:Y:S02]  /*d070*/  @P1 LDC.64 R12, c[0x0][0x9e8] ;  /* 0x00027a00ff0c1b82 */ /* 0x000e240000000a00 */
[----:B0-----:R-:W-:-:S05]  /*d080*/  @P1 IMAD.HI.U32 R12, R8, R12, RZ ;  /* 0x0000000c080c1227 */ /* 0x001fca00078e00ff */
[----:B------:R-:W-:-:S07]  /*d090*/  @P1 SHF.R.U32.HI R8, RZ, R13, R12 ;  /* 0x0000000dff081219 */ /* 0x000fce000001160c */
.L_x_1160:
[----:B------:R-:W-:Y:S05]  /*d0a0*/  BSYNC B0 ;  /* 0x0000000000007941 */ /* 0x000fea0003800000 */
.L_x_1158:
[----:B------:R-:W-:-:S05]  /*d0b0*/  IMAD R11, R8, R11, R11 ;  /* 0x0000000b080b7224 */ /* 0x000fca00078e020b */
[----:B------:R-:W-:-:S07]  /*d0c0*/  VIMNMX R10, R10, R11, PT ;  /* 0x0000000b0a0a7248 */ /* 0x000fce0003fe0100 */
.L_x_1157:
[----:B0-----:R-:W2:Y:S01]  /*d0d0*/  LDL R8, [R1+0x48] ;  /* 0x0000480001087983 */ /* 0x001ea20000100800 */
[----:B------:R-:W-:Y:S01]  /*d0e0*/  IMAD.HI R10, R10, 0x66666667, RZ ;  /* 0x666666670a0a7827 */ /* 0x000fe200078e02ff */
[----:B------:R-:W-:Y:S01]  /*d0f0*/  ULDC UR40, c[0x0][0x9e4] ;  /* 0x0002790000287ab9 */ /* 0x000fe20000000800 */
[----:B------:R-:W-:Y:S01]  /*d100*/  ULDC UR37, c[0x0][0x9e4] ;  /* 0x0002790000257ab9 */ /* 0x000fe20000000800 */
[----:B------:R-:W-:Y:S01]  /*d110*/  ULDC UR36, c[0x0][0x988] ;  /* 0x0002620000247ab9 */ /* 0x000fe20000000800 */
[----:B------:R-:W-:Y:S01]  /*d120*/  ULDC UR39, c[0x0][0x988] ;  /* 0x0002620000277ab9 */ /* 0x000fe20000000800 */
[----:B------:R-:W-:Y:S01]  /*d130*/  SHF.R.U32.HI R11, RZ, 0x1f, R10 ;  /* 0x0000001fff0b7819 */ /* 0x000fe2000001160a */
[----:B------:R-:W-:Y:S01]  /*d140*/  ULDC UR38, c[0x0][0x988] ;  /* 0x0002620000267ab9 */ /* 0x000fe20000000800 */
[----:B------:R-:W-:Y:S01]  /*d150*/  ULDC UR42, c[0x0][0x9e0] ;  /* 0x00027800002a7ab9 */ /* 0x000fe20000000800 */
[----:B------:R-:W-:Y:S01]  /*d160*/  ULDC UR41, c[0x0][0x9e0] ;  /* 0x0002780000297ab9 */ /* 0x000fe20000000800 */
[----:B------:R-:W-:Y:S01]  /*d170*/  LEA.HI.SX32 R11, R10, R11, 0x1a ;  /* 0x0000000b0a0b7211 */ /* 0x000fe200078fd2ff */
[----:B------:R-:W-:Y:S01]  /*d180*/  BSSY B1, `(.L_x_1161) ;  /* 0x00004eb000017945 */ /* 0x000fe20003800000 */
        /* <DEDUP_REMOVED lines=16> */
[----:B--2---:R-:W-:-:S04]  /*d290*/  VIMNMX R8, R8, R11, !PT ;  /* 0x0000000b08087248 */ /* 0x004fc80007fe0100 */
[----:B------:R-:W-:Y:S01]  /*d2a0*/  ISETP.GE.AND P1, PT, R0, R8, PT ;  /* 0x000000080000720c */ /* 0x000fe20003f26270 */
[----:B------:R0:W-:-:S12]  /*d2b0*/  STL [R1+0x34], R8 ;  /* 0x0000340801007387 */ /* 0x0001d80000100800 */
[----:B0-----:R-:W-:Y:S05]  /*d2c0*/  @!P1 BRA `(.L_x_1162) ;  /* 0x0000004c00589947 */ /* 0x001fea0003800000 */
[----:B------:R-:W-:Y:S01]  /*d2d0*/  IMAD.IADD R15, R104, 0x1, R110 ;  /* 0x00000001680f7824 */ /* 0x000fe200078e026e */
[----:B------:R-:W-:Y:S01]  /*d2e0*/  BSSY B0, `(.L_x_1163) ;  /* 0x00004d0000007945 */ /* 0x000fe20003800000 */
[----:B------:R-:W-:Y:S02]  /*d2f0*/  IMAD.MOV.U32 R55, RZ, RZ, RZ ;  /* 0x000000ffff377224 */ /* 0x000fe400078e00ff */
[----:B------:R-:W-:Y:S01]  /*d300*/  VIADD R21, R15, 0x8 ;  /* 0x000000080f157836 */ /* 0x000fe20000000000 */
[----:B------:R-:W-:-:S04]  /*d310*/  LOP3.LUT R10, RZ, R15, RZ, 0x33, !PT ;  /* 0x0000000fff0a7212 */ /* 0x000fc800078e33ff */
[----:B------:R-:W-:-:S05]  /*d320*/  LOP3.LUT R8, RZ, R21, RZ, 0x33, !PT ;  /* 0x00000015ff087212 */ /* 0x000fca00078e33ff */
[----:B------:R0:W-:Y:S04]  /*d330*/  STL [R1+0x18], R8 ;  /* 0x0000180801007387 */ /* 0x0001e80000100800 */
[----:B------:R0:W-:Y:S02]  /*d340*/  STL [R1+0x1c], R10 ;  /* 0x00001c0a01007387 */ /* 0x0001e40000100800 */
.L_x_1183:
[----:B------:R-:W-:-:S05]  /*d350*/  VIADD R14, R19, 0x1 ;  /* 0x00000001130e7836 */ /* 0x000fca0000000000 */
[----:B------:R-:W-:-:S04]  /*d360*/  ISETP.NE.AND P1, PT, R14, 0x2, PT ;  /* 0x000000020e00780c */ /* 0x000fc80003f25270 */
[----:B------:R-:W-:Y:S02]  /*d370*/  SEL R11, RZ, 0x1, P1 ;  /* 0x00000001ff0b7807 */ /* 0x000fe40000800000 */
[----:B------:R-:W-:Y:S02]  /*d380*/  SEL R14, R14, RZ, P1 ;  /* 0x000000ff0e0e7207 */ /* 0x000fe40000800000 */
[----:B0-----:R-:W-:-:S05]  /*d390*/  LOP3.LUT R10, R156, R11, RZ, 0x3c, !PT ;  /* 0x0000000b9c0a7212 */ /* 0x001fca00078e3cff */
[----:B------:R0:W-:Y:S01]  /*d3a0*/  STL [R1], R10 ;  /* 0x0000000a01007387 */ /* 0x0001e20000100800 */
[----:B------:R-:W-:Y:S05]  /*d3b0*/  @!P0 BRA `(.L_x_1164) ;  /* 0x0000000000048947 */ /* 0x000fea0003800000 */
[----:B------:R-:W-:Y:S01]  /*d3c0*/  BPT.TRAP 0x1 ;  /* 0x000000040000795c */ /* 0x000fe20000300000 */
.L_x_1164:
[----:B------:R-:W-:Y:S01]  /*d3d0*/  IMAD R8, R14, 0x8, R18 ;  /* 0x000000080e087824 */ /* 0x000fe200078e0212 */
[----:B------:R-:W-:-:S04]  /*d3e0*/  SHF.L.U32 R11, R10, 0x1f, RZ ;  /* 0x0000001f0a0b7819 */ /* 0x000fc800000006ff */
[----:B------:R1:W2:Y:S01]  /*d3f0*/  SYNCS.PHASECHK.TRANS64.TRYWAIT P1, [R8+URZ+0x13230], R11 ;  /* 0x0132300b080075a7 */ /* 0x0002a2000802017f */
[----:B------:R-:W-:Y:S05]  /*d400*/  @!P0 BRA `(.L_x_1165) ;  /* 0x0000000000048947 */ /* 0x000fea0003800000 */
[----:B------:R-:W-:Y:S01]  /*d410*/  BPT.TRAP 0x1 ;  /* 0x000000040000795c */ /* 0x000fe20000300000 */
.L_x_1165:
[----:B0-----:R-:W3:Y:S01]  /*d420*/  LDL R10, [R1+0x2c] ;  /* 0x00002c00010a7983 */ /* 0x001ee20000100800 */
[----:B------:R-:W-:Y:S01]  /*d430*/  BSSY B2, `(.L_x_1166) ;  /* 0x0000007000027945 */ /* 0x000fe20003800000 */
[----:B---3--:R-:W-:-:S04]  /*d440*/  IMAD R20, R14, 0x280, R10 ;  /* 0x000002800e147824 */ /* 0x008fc800078e020a */
[C---:B------:R-:W-:Y:S02]  /*d450*/  VIADD R12, R20.reuse, 0x80 ;  /* 0x00000080140c7836 */ /* 0x040fe40000000000 */
[----:B------:R-:W-:Y:S01]  /*d460*/  VIADD R56, R20, 0x100 ;  /* 0x0000010014387836 */ /* 0x000fe20000000000 */
[----:B--2---:R-:W-:Y:S06]  /*d470*/  @P1 BRA `(.L_x_1167) ;  /* 0x0000000000081947 */ /* 0x004fec0003800000 */
[----:B------:R-:W0:Y:S02]  /*d480*/  SYNCS.PHASECHK.TRANS64.TRYWAIT P1, [R8+URZ+0x13230], R11 ;  /* 0x0132300b080075a7 */ /* 0x000e24000802017f */
[----:B0-----:R-:W-:Y:S05]  /*d490*/  @!P1 BRA `(.L_x_1168) ;  /* 0x0000015000f49947 */ /* 0x001fea0003800000 */
.L_x_1167:
[----:B------:R-:W-:Y:S05]  /*d4a0*/  BSYNC B2 ;  /* 0x0000000000027941 */ /* 0x000fea0003800000 */
.L_x_1166:
[----:B------:R-:W-:Y:S01]  /*d4b0*/  IMAD.MOV.U32 R10, RZ, RZ, R20 ;  /* 0x000000ffff0a7224 */ /* 0x000fe200078e0014 */
[----:B------:R-:W-:Y:S01]  /*d4c0*/  R2UR UR12, R4 ;  /* 0x00000000040c72ca */ /* 0x000fe200000e0000 */
[----:B01----:R-:W-:Y:S01]  /*d4d0*/  IMAD.MOV.U32 R11, RZ, RZ, -0x7fffffe0 ;  /* 0x80000020ff0b7424 */ /* 0x003fe200078e00ff */
[----:B------:R-:W-:Y:S01]  /*d4e0*/  R2UR UR13, R5 ;  /* 0x00000000050d72ca */ /* 0x000fe200000e0000 */
[----:B------:R-:W-:Y:S01]  /*d4f0*/  WARPGROUP.ARRIVE ;  /* 0x00000000000079c5 */ /* 0x000fe20000000000 */
[----:B------:R-:W-:Y:S01]  /*d500*/  R2UR UR14, R10 ;  /* 0x000000000a0e72ca */ /* 0x000fe200000e0000 */
[----:B------:R-:W-:Y:S01]  /*d510*/  IMAD.MOV.U32 R13, RZ, RZ, -0x7fffffe0 ;  /* 0x80000020ff0d7424 */ /* 0x000fe200078e00ff */
[----:B------:R-:W-:Y:S01]  /*d520*/  R2UR UR15, R11 ;  /* 0x000000000b0f72ca */ /* 0x000fe200000e0000 */
[----:B------:R-:W-:Y:S01]  /*d530*/  IMAD.MOV.U32 R10, RZ, RZ, R56 ;  /* 0x000000ffff0a7224 */ /* 0x000fe200078e0038 */
[----:B------:R-:W-:Y:S01]  /*d540*/  R2UR UR22, R12 ;  /* 0x000000000c1672ca */ /* 0x000fe200000e0000 */
[C---:B------:R-:W-:Y:S01]  /*d550*/  VIADD R12, R20.reuse, 0x180 ;  /* 0x00000180140c7836 */ /* 0x040fe20000000000 */
[----:B------:R-:W-:Y:S01]  /*d560*/  R2UR UR23, R13 ;  /* 0x000000000d1772ca */ /* 0x000fe200000e0000 */
[----:B------:R-:W-:Y:S01]  /*d570*/  VIADD R56, R20, 0x182 ;  /* 0x0000018214387836 */ /* 0x000fe20000000000 */
[----:B------:R-:W-:Y:S01]  /*d580*/  R2UR UR20, R4 ;  /* 0x00000000041472ca */ /* 0x000fe200000e0000 */
[----:B------:R-:W-:Y:S01]  /*d590*/  IMAD.MOV.U32 R57, RZ, RZ, -0x7fffffe0 ;  /* 0x80000020ff397424 */ /* 0x000fe200078e00ff */
[----:B------:R-:W-:-:S02]  /*d5a0*/  R2UR UR21, R5 ;  /* 0x00000000051572ca */ /* 0x000fc400000e0000 */
[----:B------:R-:W-:Y:S01]  /*d5b0*/  R2UR UR26, R10 ;  /* 0x000000000a1a72ca */ /* 0x000fe200000e0000 */
[----:B------:R-:W-:Y:S01]  /*d5c0*/  VIADD R10, R20, 0x200 ;  /* 0x00000200140a7836 */ /* 0x000fe20000000000 */
[----:B------:R-:W-:Y:S01]  /*d5d0*/  R2UR UR27, R11 ;  /* 0x000000000b1b72ca */ /* 0x000fe200000e0000 */
[----:B------:R-:W-:Y:S01]  /*d5e0*/  QGMMA.64x32x32.F32.E4M3.E4M3 R120, gdesc[UR12], RZ, !UPT, gsb0 ;  /* 0x006000000c7879f3 */ /* 0x000fe2000c0008ff */
[----:B------:R-:W-:Y:S02]  /*d5f0*/  R2UR UR24, R4 ;  /* 0x00000000041872ca */ /* 0x000fe400000e0000 */
[----:B------:R-:W-:Y:S02]  /*d600*/  R2UR UR25, R5 ;  /* 0x00000000051972ca */ /* 0x000fe400000e0000 */
        /* <DEDUP_REMOVED lines=8> */
[----:B------:R-:W-:Y:S01]  /*d690*/  IMAD.MOV.U32 R11, RZ, RZ, -0x7fffffe0 ;  /* 0x80000020ff0b7424 */ /* 0x000fe200078e00ff */
[----:B------:R-:W-:Y:S02]  /*d6a0*/  R2UR UR4, R4 ;  /* 0x00000000040472ca */ /* 0x000fe400000e0000 */
[----:B------:R-:W-:-:S02]  /*d6b0*/  R2UR UR5, R5 ;  /* 0x00000000050572ca */ /* 0x000fc400000e0000 */
[----:B------:R-:W-:Y:S01]  /*d6c0*/  R2UR UR18, R12 ;  /* 0x000000000c1272ca */ /* 0x000fe200000e0000 */
[----:B------:R-:W-:Y:S01]  /*d6d0*/  VIADD R12, R20, 0x102 ;  /* 0x00000102140c7836 */ /* 0x000fe20000000000 */
[----:B------:R-:W-:Y:S01]  /*d6e0*/  R2UR UR19, R13 ;  /* 0x000000000d1372ca */ /* 0x000fe200000e0000 */
[----:B------:R-:W-:Y:S01]  /*d6f0*/  IMAD.MOV.U32 R13, RZ, RZ, -0x7fffffe0 ;  /* 0x80000020ff0d7424 */ /* 0x000fe200078e00ff */
[----:B------:R-:W-:Y:S02]  /*d700*/  R2UR UR16, R6 ;  /* 0x00000000061072ca */ /* 0x000fe400000e0000 */
[----:B------:R-:W-:Y:S02]  /*d710*/  R2UR UR17, R7 ;  /* 0x00000000071172ca */ /* 0x000fe400000e0000 */
[----:B------:R-:W-:Y:S01]  /*d720*/  R2UR UR14, R10 ;  /* 0x000000000a0e72ca */ /* 0x000fe200000e0000 */
[----:B------:R-:W-:Y:S01]  /*d730*/  VIADD R10, R20, 0x202 ;  /* 0x00000202140a7836 */ /* 0x000fe20000000000 */
[----:B------:R-:W-:Y:S01]  /*d740*/  R2UR UR15, R11 ;  /* 0x000000000b0f72ca */ /* 0x000fe200000e0000 */
[----:B------:R-:W-:Y:S01]  /*d750*/  IMAD.MOV.U32 R11, RZ, RZ, -0x7fffffe0 ;  /* 0x80000020ff0b7424 */ /* 0x000fe200078e00ff */
[----:B------:R-:W-:-:S02]  /*d760*/  R2UR UR12, R6 ;  /* 0x00000000060c72ca */ /* 0x000fc400000e0000 */
        /* <DEDUP_REMOVED lines=43> */
.L_x_1169:
[----:B------:R-:W-:Y:S01]  /*da20*/  SHF.L.U32 R10, R156, 0x1f, RZ ;  /* 0x0000001f9c0a7819 */ /* 0x000fe200000006ff */
[----:B------:R-:W-:-:S04]  /*da30*/  IMAD R20, R19, 0x8, R18 ;  /* 0x0000000813147824 */ /* 0x000fc800078e0212 */
[----:B------:R0:W1:Y:S01]  /*da40*/  SYNCS.PHASECHK.TRANS64.TRYWAIT P1, [R20+URZ+0x13250], R10 ;  /* 0x0132500a140075a7 */ /* 0x000062000802017f */
[----:B------:R-:W-:Y:S05]  /*da50*/  @!P0 BRA `(.L_x_1170) ;  /* 0x0000000000048947 */ /* 0x000fea0003800000 */
[----:B------:R-:W-:Y:S01]  /*da60*/  BPT.TRAP 0x1 ;  /* 0x000000040000795c */ /* 0x000fe20000300000 */
.L_x_1170:
[----:B------:R-:W-:Y:S04]  /*da70*/  BSSY B2, `(.L_x_1171) ;  /* 0x0000004000027945 */ /* 0x000fe80003800000 */
[----:B-1----:R-:W-:Y:S05]  /*da80*/  @P1 BRA `(.L_x_1172) ;  /* 0x0000000000081947 */ /* 0x002fea0003800000 */
[----:B------:R-:W1:Y:S02]  /*da90*/  SYNCS.PHASECHK.TRANS64.TRYWAIT P1, [R20+URZ+0x13250], R10 ;  /* 0x0132500a140075a7 */ /* 0x000e64000802017f */
[----:B-1----:R-:W-:Y:S05]  /*daa0*/  @!P1 BRA `(.L_x_1173) ;  /* 0x0000014c00849947 */ /* 0x002fea0003800000 */
.L_x_1172:
[----:B------:R-:W-:Y:S05]  /*dab0*/  BSYNC B2 ;  /* 0x0000000000027941 */ /* 0x000fea0003800000 */
.L_x_1171:
[----:B01----:R-:W-:Y:S01]  /*dac0*/  VIADD R10, R18, 0x1000 ;  /* 0x00001000120a7836 */ /* 0x003fe20000000000 */
[----:B------:R-:W-:Y:S01]  /*dad0*/  WARPGROUP.ARRIVE ;  /* 0x00000000000079c5 */ /* 0x000fe20000000000 */
[----:B------:R-:W-:Y:S01]  /*dae0*/  IMAD.MOV.U32 R11, RZ, RZ, -0x3ffffff0 ;  /* 0xc0000010ff0b7424 */ /* 0x000fe200078e00ff */
[----:B------:R-:W-:Y:S02]  /*daf0*/  LOP3.LUT P1, RZ, R17, 0x10, RZ, 0xc0, !PT ;  /* 0x0000001011ff7812 */ /* 0x000fe4000782c0ff */
[----:B------:R-:W-:Y:S02]  /*db00*/  SHF.R.U32.HI R10, RZ, 0x4, R10 ;  /* 0x00000004ff0a7819 */ /* 0x000fe4000001160a */
[----:B------:R-:W-:Y:S02]  /*db10*/  R2UR UR7, R11 ;  /* 0x000000000b0772ca */ /* 0x000fe400000e0000 */
[----:B------:R-:W-:-:S04]  /*db20*/  LOP3.LUT R10, R10, 0x3fff, RZ, 0xc0, !PT ;  /* 0x00003fff0a0a7812 */ /* 0x000fc800078ec0ff */
[----:B------:R-:W-:-:S05]  /*db30*/  LOP3.LUT R10, R10, 0x10000, RZ, 0xfc, !PT ;  /* 0x000100000a0a7812 */ /* 0x000fca00078efcff */
[----:B------:R-:W-:-:S05]  /*db40*/  IMAD R10, R19, 0x280, R10 ;  /* 0x00000280130a7824 */ /* 0x000fca00078e020a */
[----:B------:R-:W-:-:S13]  /*db50*/  R2UR UR6, R10 ;  /* 0x000000000a0672ca */ /* 0x000fda00000e0000 */
[----:B------:R-:W-:Y:S01]  /*db60*/  QGMMA.64x64x32.F32.E4M3.E4M3 R24, R152, gdesc[UR4], R24, gsb0 ;  /* 0x00e0000498187df3 */ /* 0x000fe20008000818 */
[----:B------:R-:W-:Y:S02]  /*db70*/  VIADD R12, R10, 0x80 ;  /* 0x000000800a0c7836 */ /* 0x000fe40000000000 */
[----:B------:R-:W-:-:S03]  /*db80*/  IMAD.MOV.U32 R13, RZ, RZ, -0x3ffffff0 ;  /* 0xc0000010ff0d7424 */ /* 0x000fc600078e00ff */
[----:B------:R-:W-:Y:S02]  /*db90*/  R2UR UR6, R12 ;  /* 0x000000000c0672ca */ /* 0x000fe400000e0000 */
[----:B------:R-:W-:Y:S01]  /*dba0*/  R2UR UR7, R13 ;  /* 0x000000000d0772ca */ /* 0x000fe200000e0000 */
[----:B------:R-:W-:Y:S02]  /*dbb0*/  WARPGROUP.DEPBAR.LE gsb0, 0x0 ;  /* 0x00008000000079c5 */ /* 0x000fe40000010000 */
[----:B------:R-:W2:Y:S04]  /*dbc0*/  LDL R152, [R1+0x3c] ;  /* 0x00003c0001987983 */ /* 0x000ea80000100800 */
[----:B------:R-:W3:Y:S04]  /*dbd0*/  LDL R153, [R1+0x38] ;  /* 0x0000380001997983 */ /* 0x000ee80000100800 */
[----:B------:R-:W4:Y:S04]  /*dbe0*/  LDL R154, [R1+0x28] ;  /* 0x00002800019a7983 */ /* 0x000f280000100800 */
[----:B------:R-:W5:Y:S01]  /*dbf0*/  LDL R155, [R1+0x14] ;  /* 0x00001400019b7983 */ /* 0x000f620000100800 */
[----:B------:R-:W-:Y:S01]  /*dc00*/  WARPGROUP.ARRIVE ;  /* 0x00000000000079c5 */ /* 0x000fe20000000000 */
[----:B------:R-:W-:-:S02]  /*dc10*/  VIADD R12, R10, 0x100 ;  /* 0x000001000a0c7836 */ /* 0x000fc40000000000 */
[C---:B------:R-:W-:Y:S01]  /*dc20*/  FMUL.FTZ R11, R2.reuse, R120 ;  /* 0x00000078020b7220 */ /* 0x040fe20000410000 */
[----:B------:R-:W-:Y:S02]  /*dc30*/  IMAD.MOV.U32 R13, RZ, RZ, -0x3ffffff0 ;  /* 0xc0000010ff0d7424 */ /* 0x000fe400078e00ff */
[C---:B------:R-:W-:Y:S01]  /*dc40*/  FMUL.FTZ R120, R2.reuse, R124 ;  /* 0x0000007c02787220 */ /* 0x040fe20000410000 */
[----:B------:R-:W-:Y:S01]  /*dc50*/  FMUL.FTZ R124, R2, R128 ;  /* 0x00000080027c7220 */ /* 0x000fe20000410000 */
[----:B------:R-:W-:Y:S01]  /*dc60*/  QGMMA.64x64x32.F32.E4M3.E4M3 R24, R148, gdesc[UR4], R24, gsb0 ;  /* 0x00e0000494187df3 */ /* 0x000fe20008000818 */
[----:B------:R-:W-:Y:S01]  /*dc70*/  R2UR UR6, R12 ;  /* 0x000000000c0672ca */ /* 0x000fe200000e0000 */
[----:B------:R-:W-:Y:S01]  /*dc80*/  VIADD R12, R10, 0x180 ;  /* 0x000001800a0c7836 */ /* 0x000fe20000000000 */
[----:B------:R-:W-:Y:S01]  /*dc90*/  R2UR UR7, R13 ;  /* 0x000000000d0772ca */ /* 0x000fe200000e0000 */
[----:B------:R-:W-:Y:S02]  /*dca0*/  IMAD.MOV.U32 R13, RZ, RZ, -0x3ffffff0 ;  /* 0xc0000010ff0d7424 */ /* 0x000fe400078e00ff */
[C---:B------:R-:W-:Y:S01]  /*dcb0*/  FMUL.FTZ R128, R2.reuse, R132 ;  /* 0x0000008402807220 */ /* 0x040fe20000410000 */
[----:B------:R-:W-:Y:S01]  /*dcc0*/  FMUL.FTZ R132, R2, R56 ;  /* 0x0000003802847220 */ /* 0x000fe20000410000 */
[----:B------:R-:W-:-:S02]  /*dcd0*/  VIADD R56, R10, 0x200 ;  /* 0x000002000a387836 */ /* 0x000fc40000000000 */
[C---:B------:R-:W-:Y:S01]  /*dce0*/  FMUL.FTZ R61, R2.reuse, R61 ;  /* 0x0000003d023d7220 */ /* 0x040fe20000410000 */
[C---:B------:R-:W-:Y:S01]  /*dcf0*/  FMUL.FTZ R19, R2.reuse, R123 ;  /* 0x0000007b02137220 */ /* 0x040fe20000410000 */
[C---:B------:R-:W-:Y:S01]  /*dd00*/  FMUL.FTZ R123, R2.reuse, R127 ;  /* 0x0000007f027b7220 */ /* 0x040fe20000410000 */
[C---:B------:R-:W-:Y:S01]  /*dd10*/  FMUL.FTZ R127, R2.reuse, R131 ;  /* 0x00000083027f7220 */ /* 0x040fe20000410000 */
[----:B------:R0:W1:Y:S01]  /*dd20*/  MUFU.TANH R10, R61 ;  /* 0x0000003d000a7308 */ /* 0x0000620000002400 */
        /* <DEDUP_REMOVED lines=59> */
[----:B------:R-:W0:Y:S01]  /*e0e0*/  MUFU.TANH R11, R11 ;  /* 0x0000000b000b7308 */ /* 0x000e220000002400 */
[----:B------:R-:W-:-:S02]  /*e0f0*/  WARPGROUP.DEPBAR.LE gsb0, 0x0 ;  /* 0x00008000000079c5 */ /* 0x000fc40000010000 */
[----:B------:R-:W-:-:S06]  /*e100*/  WARPGROUP.ARRIVE ;  /* 0x00000000000079c5 */ /* 0x000fcc0000000000 */
[----:B------:R-:W1:Y:S01]  /*e110*/  S2R R151, SR_TID.X ;  /* 0x0000000000977919 */ /* 0x000e620000002100 */
[----:B------:R-:W0:Y:S01]  /*e120*/  MUFU.TANH R19, R19 ;  /* 0x0000001300137308 */ /* 0x000e220000002400 */
[----:B------:R-:W-:Y:S01]  /*e130*/  QGMMA.64x64x32.F32.E4M3.E4M3 R24, R144, gdesc[UR4], R24, gsb0 ;  /* 0x00e0000490187df3 */ /* 0x000fe20008000818 */
[----:B------:R-:W-:Y:S01]  /*e140*/  R2UR UR6, R12 ;  /* 0x000000000c0672ca */ /* 0x000fe200000e0000 */
[C---:B------:R-:W-:Y:S01]  /*e150*/  FMUL.FTZ R12, R2.reuse, R121 ;  /* 0x00000079020c7220 */ /* 0x040fe20000410000 */
[----:B------:R-:W-:Y:S01]  /*e160*/  R2UR UR7, R13 ;  /* 0x000000000d0772ca */ /* 0x000fe200000e0000 */
[C---:B------:R-:W-:Y:S01]  /*e170*/  FMUL.FTZ R121, R2.reuse, R125 ;  /* 0x0000007d02797220 */ /* 0x040fe20000410000 */
[C---:B------:R-:W-:Y:S01]  /*e180*/  FMUL.FTZ R125, R2.reuse, R129 ;  /* 0x00000081027d7220 */ /* 0x040fe20000410000 */
[C---:B------:R-:W-:Y:S01]  /*e190*/  FMUL.FTZ R129, R2.reuse, R133 ;  /* 0x0000008502817220 */ /* 0x040fe20000410000 */
[----:B------:R-:W-:Y:S01]  /*e1a0*/  FMUL.FTZ R133, R2, R57 ;  /* 0x0000003902857220 */ /* 0x000fe20000410000 */
[----:B------:R-:W-:-:S02]  /*e1b0*/  IMAD.MOV.U32 R57, RZ, RZ, -0x3ffffff0 ;  /* 0xc0000010ff397424 */ /* 0x000fc400078e00ff */
[C---:B------:R-:W-:Y:S01]  /*e1c0*/  FMUL.FTZ R13, R2.reuse, R122 ;  /* 0x0000007a020d7220 */ /* 0x040fe20000410000 */
[C---:B------:R-:W-:Y:S01]  /*e1d0*/  FMUL.FTZ R122, R2.reuse, R126 ;  /* 0x0000007e027a7220 */ /* 0x040fe20000410000 */
[C---:B------:R-:W-:Y:S01]  /*e1e0*/  FMUL.FTZ R126, R2.reuse, R130 ;  /* 0x00000082027e7220 */ /* 0x040fe20000410000 */
[C---:B------:R-:W-:Y:S01]  /*e1f0*/  FMUL.FTZ R130, R2.reuse, R134 ;  /* 0x0000008602827220 */ /* 0x040fe20000410000 */
[C---:B------:R-:W-:Y:S01]  /*e200*/  FMUL.FTZ R134, R2.reuse, R64 ;  /* 0x0000004002867220 */ /* 0x040fe20000410000 */
[----:B------:R-:W-:Y:S01]  /*e210*/  FMUL.FTZ R64, R2, R67 ;  /* 0x0000004302407220 */ /* 0x000fe20000410000 */
[----:B------:R-:W0:Y:S08]  /*e220*/  MUFU.TANH R12, R12 ;  /* 0x0000000c000c7308 */ /* 0x000e300000002400 */
[----:B------:R-:W0:Y:S01]  /*e230*/  MUFU.TANH R13, R13 ;  /* 0x0000000d000d7308 */ /* 0x000e220000002400 */
[----:B-1----:R-:W-:-:S04]  /*e240*/  LOP3.LUT R151, R151, 0x7f, RZ, 0xc0, !PT ;  /* 0x0000007f97977812 */ /* 0x002fc800078ec0ff */
[----:B------:R-:W-:-:S03]  /*e250*/  ISETP.NE.AND P2, PT, R151, RZ, PT ;  /* 0x000000ff9700720c */ /* 0x000fc60003f45270 */
[----:B------:R-:W1:Y:S08]  /*e260*/  MUFU.TANH R120, R120 ;  /* 0x0000007800787308 */ /* 0x000e700000002400 */
        /* <DEDUP_REMOVED lines=9> */
[----:B------:R-:W-:Y:S01]  /*e300*/  R2UR UR6, R56 ;  /* 0x00000000380672ca */ /* 0x000fe200000e0000 */
[----:B------:R-:W-:Y:S01]  /*e310*/  @!P2 VIADD R56, R8, 0x13240 ;  /* 0x000132400838a836 */ /* 0x000fe20000000000 */
[----:B------:R-:W-:Y:S01]  /*e320*/  R2UR UR7, R57 ;  /* 0x00000000390772ca */ /* 0x000fe200000e0000 */
[----:B------:R-:W-:Y:S01]  /*e330*/  FMUL.FTZ R57, R2, R70 ;  /* 0x0000004602397220 */ /* 0x000fe20000410000 */
[----:B------:R-:W-:Y:S02]  /*e340*/  IMAD R70, R0, -0xa0, RZ ;  /* 0xffffff6000467824 */ /* 0x000fe400078e02ff */
[----:B------:R-:W0:Y:S01]  /*e350*/  MUFU.TANH R127, R127 ;  /* 0x0000007f007f7308 */ /* 0x000e220000002400 */
[----:B------:R-:W-:-:S07]  /*e360*/  @!P2 PRMT R56, RZ, 0x654, R56 ;  /* 0x00000654ff38a816 */ /* 0x000fce0000000038 */
[----:B------:R2:W0:Y:S08]  /*e370*/  MUFU.TANH R8, R57 ;  /* 0x0000003900087308 */ /* 0x0004300000002400 */
        /* <DEDUP_REMOVED lines=10> */
[----:B------:R-:W-:Y:S07]  /*e420*/  QGMMA.64x64x32.F32.E4M3.E4M3 R24, R136, gdesc[UR4], R24, gsb0 ;  /* 0x00e0000488187df3 */ /* 0x000fee0008000818 */
[----:B------:R-:W0:Y:S08]  /*e430*/  MUFU.TANH R108, R108 ;  /* 0x0000006c006c7308 */ /* 0x000e300000002400 */
[----:B------:R-:W0:Y:S08]  /*e440*/  MUFU.TANH R109, R109 ;  /* 0x0000006d006d7308 */ /* 0x000e300000002400 */
[----:B------:R-:W0:Y:S01]  /*e450*/  MUFU.TANH R110, R110 ;  /* 0x0000006e006e7308 */ /* 0x000e220000002400 */
[----:B--2---:R-:W-:-:S07]  /*e460*/  IADD3 R57, R70, 0x1, R152 ;  /* 0x0000000146397810 */ /* 0x004fce0007ffe098 */
[----:B------:R-:W2:Y:S01]  /*e470*/  MUFU.TANH R111, R111 ;  /* 0x0000006f006f7308 */ /* 0x000ea20000002400 */
[----:B---3--:R-:W-:Y:S02]  /*e480*/  IMAD.IADD R57, R57, 0x1, -R153 ;  /* 0x0000000139397824 */ /* 0x008fe400078e0a99 */
[C---:B----4-:R-:W-:Y:S02]  /*e490*/  IMAD R67, R154.reuse, -0x2, R70 ;  /* 0xfffffffe9a437824 */ /* 0x050fe400078e0246 */
[----:B------:R-:W-:-:S03]  /*e4a0*/  IMAD R57, R154, -0x2, R57 ;  /* 0xfffffffe9a397824 */ /* 0x000fc600078e0239 */
[----:B------:R-:W3:Y:S08]  /*e4b0*/  MUFU.TANH R112, R112 ;  /* 0x0000007000707308 */ /* 0x000ef00000002400 */
[----:B------:R-:W4:Y:S08]  /*e4c0*/  MUFU.TANH R113, R113 ;  /* 0x0000007100717308 */ /* 0x000f300000002400 */
[----:B------:R-:W0:Y:S08]  /*e4d0*/  MUFU.TANH R114, R114 ;  /* 0x0000007200727308 */ /* 0x000e300000002400 */
[----:B------:R-:W0:Y:S08]  /*e4e0*/  MUFU.TANH R115, R115 ;  /* 0x0000007300737308 */ /* 0x000e300000002400 */
[----:B------:R-:W0:Y:S08]  /*e4f0*/  MUFU.TANH R116, R116 ;  /* 0x0000007400747308 */ /* 0x000e300000002400 */
[----:B------:R-:W0:Y:S01]  /*e500*/  MUFU.TANH R117, R117 ;  /* 0x0000007500757308 */ /* 0x000e220000002400 */
[----:B------:R-:W-:-:S02]  /*e510*/  WARPGROUP.DEPBAR.LE gsb0, 0x0 ;  /* 0x00008000000079c5 */ /* 0x000fc40000010000 */
[C---:B------:R-:W-:Y:S01]  /*e520*/  VIADD R137, R57.reuse, UR42 ;  /* 0x0000002a39897c36 */ /* 0x040fe20008000000 */
[----:B------:R0:W-:Y:S01]  /*e530*/  @!P2 SYNCS.ARRIVE.TRANS64.RED.A1T0 RZ, [R56+URZ], RZ ;  /* 0x000000ff38ffa9a7 */ /* 0x0001e2000810043f */
[----:B------:R-:W-:-:S03]  /*e540*/  VIADD R136, R57, UR43 ;  /* 0x0000002b39887c36 */ /* 0x000fc60008000000 */
[----:B------:R-:W0:Y:S01]  /*e550*/  MUFU.TANH R118, R118 ;  /* 0x0000007600767308 */ /* 0x000e220000002400 */
[C---:B-----5:R-:W-:Y:S02]  /*e560*/  IMAD.IADD R135, R155.reuse, 0x1, R137 ;  /* 0x000000019b877824 */ /* 0x060fe400078e0289 */
[----:B------:R-:W-:-:S05]  /*e570*/  IMAD.IADD R71, R155, 0x1, R136 ;  /* 0x000000019b477824 */ /* 0x000fca00078e0288 */
        /* <DEDUP_REMOVED lines=51> */
[----:B------:R-:W2:Y:S01]  /*e8b0*/  LDL R155, [R1+0x1c] ;  /* 0x00001c00019b7983 */ /* 0x000ea20000100800 */
[----:B------:R-:W-:-:S05]  /*e8c0*/  IMAD.U32 R138, RZ, RZ, UR40 ;  /* 0x00000028ff8a7e24 */ /* 0x000fca000f8e00ff */
[----:B------:R-:W-:-:S13]  /*e8d0*/  ISETP.NE.AND P1, PT, R138, 0x1, PT ;  /* 0x000000018a00780c */ /* 0x000fda0003f25270 */
[----:B0-----:R-:W2:Y:S02]  /*e8e0*/  @P1 LDC.64 R56, c[0x0][0x9e8] ;  /* 0x00027a00ff381b82 */ /* 0x001ea40000000a00 */
[----:B--2---:R-:W-:-:S04]  /*e8f0*/  @P1 IMAD.HI.U32 R56, R155, R56, RZ ;  /* 0x000000389b381227 */ /* 0x004fc800078e00ff */
[----:B------:R-:W-:Y:S01]  /*e900*/  IMAD.MOV.U32 R139, RZ, RZ, R155 ;  /* 0x000000ffff8b7224 */ /* 0x000fe200078e009b */
[----:B------:R-:W-:-:S04]  /*e910*/  @P1 SHF.R.U32.HI R139, RZ, R57, R56 ;  /* 0x00000039ff8b1219 */ /* 0x000fc80000011638 */
[----:B------:R-:W-:Y:S01]  /*e920*/  LOP3.LUT R56, RZ, R139, RZ, 0x33, !PT ;  /* 0x0000008bff387212 */ /* 0x000fe200078e33ff */
[----:B------:R-:W-:Y:S06]  /*e930*/  BRA `(.L_x_1177) ;  /* 0x0000000000187947 */ /* 0x000fec0003800000 */
.L_x_1176:
[----:B------:R-:W-:-:S05]  /*e940*/  IMAD.U32 R138, RZ, RZ, UR40 ;  /* 0x00000028ff8a7e24 */ /* 0x000fca000f8e00ff */
[----:B------:R-:W-:-:S13]  /*e950*/  ISETP.NE.AND P1, PT, R138, 0x1, PT ;  /* 0x000000018a00780c */ /* 0x000fda0003f25270 */
[----:B0-----:R-:W0:Y:S02]  /*e960*/  @P1 LDC.64 R56, c[0x0][0x9e8] ;  /* 0x00027a00ff381b82 */ /* 0x001e240000000a00 */
[----:B0-----:R-:W-:-:S04]  /*e970*/  @P1 IMAD.HI.U32 R139, R15, R56, RZ ;  /* 0x000000380f8b1227 */ /* 0x001fc800078e00ff */
[----:B------:R-:W-:Y:S01]  /*e980*/  IMAD.MOV.U32 R56, RZ, RZ, R15 ;  /* 0x000000ffff387224 */ /* 0x000fe200078e000f */
[----:B------:R-:W-:-:S07]  /*e990*/  @P1 SHF.R.U32.HI R56, RZ, R57, R139 ;  /* 0x00000039ff381219 */ /* 0x000fce000001168b */
.L_x_1177:
[----:B------:R-:W-:Y:S05]  /*e9a0*/  BSYNC B2 ;  /* 0x0000000000027941 */ /* 0x000fea0003800000 */
.L_x_1175:
[----:B------:R-:W-:-:S05]  /*e9b0*/  IMAD R56, R56, R138, R67 ;  /* 0x0000008a38387224 */ /* 0x000fca00078e0243 */
[----:B------:R-:W-:Y:S02]  /*e9c0*/  VIMNMX R71, R71, R56, !PT ;  /* 0x0000003847477248 */ /* 0x000fe40007fe0100 */
[----:B------:R-:W-:-:S07]  /*e9d0*/  VIADDMNMX R135, R56, R138, R135, PT ;  /* 0x0000008a38877246 */ /* 0x000fce0003800187 */
.L_x_1174:
[C---:B------:R-:W-:Y:S01]  /*e9e0*/  ISETP.GE.AND P1, PT, R70.reuse, 0x2, PT ;  /* 0x000000024600780c */ /* 0x040fe20003f26270 */
[----:B0-----:R-:W2:Y:S01]  /*e9f0*/  LDL R56, [R1+0x20] ;  /* 0x0000200001387983 */ /* 0x001ea20000100800 */
[----:B------:R-:W-:Y:S02]  /*ea00*/  ISETP.GE.AND P2, PT, R70, 0x9, PT ;  /* 0x000000094600780c */ /* 0x000fe40003f46270 */
[C---:B------:R-:W-:Y:S02]  /*ea10*/  ISETP.GT.AND P3, PT, R71.reuse, 0x1, !P1 ;  /* 0x000000014700780c */ /* 0x040fe40004f64270 */
[----:B------:R-:W-:Y:S02]  /*ea20*/  ISETP.GT.AND P4, PT, R71, 0x8, !P2 ;  /* 0x000000084700780c */ /* 0x000fe40005784270 */
[C---:B------:R-:W-:Y:S02]  /*ea30*/  ISETP.LT.OR P3, PT, R135.reuse, 0x2, P3 ;  /* 0x000000028700780c */ /* 0x040fe40001f61670 */
[----:B------:R-:W-:-:S02]  /*ea40*/  ISETP.LT.OR P4, PT, R135, 0x9, P4 ;  /* 0x000000098700780c */ /* 0x000fc40002781670 */
[----:B------:R-:W-:Y:S02]  /*ea50*/  FSEL R12, R12, -INF , !P3 ;  /* 0xff8000000c0c7808 */ /* 0x000fe40005800000 */
[----:B------:R-:W-:Y:S02]  /*ea60*/  ISETP.GE.AND P3, PT, R70, 0xa, PT ;  /* 0x0000000a4600780c */ /* 0x000fe40003f66270 */
[----:B------:R-:W-:Y:S02]  /*ea70*/  FSEL R120, R120, -INF , !P4 ;  /* 0xff80000078787808 */ /* 0x000fe40006000000 */
[----:B------:R-:W-:Y:S02]  /*ea80*/  ISETP.GT.AND P4, PT, R71, 0x9, !P3 ;  /* 0x000000094700780c */ /* 0x000fe40005f84270 */
[----:B------:R-:W-:Y:S02]  /*ea90*/  LOP3.LUT R17, R17, 0xfffffffd, RZ, 0xc0, !PT ;  /* 0xfffffffd11117812 */ /* 0x000fe400078ec0ff */
[----:B------:R-:W-:-:S02]  /*eaa0*/  ISETP.LT.OR P4, PT, R135, 0xa, P4 ;  /* 0x0000000a8700780c */ /* 0x000fc40002781670 */
[----:B------:R-:W-:Y:S02]  /*eab0*/  LOP3.LUT R16, R16, 0x7fffffff, RZ, 0xc0, !PT ;  /* 0x7fffffff10107812 */ /* 0x000fe400078ec0ff */
        /* <DEDUP_REMOVED lines=11> */
[----:B------:R-:W-:Y:S02]  /*eb70*/  ISETP.GT.AND P6, PT, R71, 0x18, !P6 ;  /* 0x000000184700780c */ /* 0x000fe400077c4270 */
[----:B------:R-:W-:Y:S02]  /*eb80*/  LOP3.LUT R17, R17, 0xfffffffe, RZ, 0xc0, !PT ;  /* 0xfffffffe11117812 */ /* 0x000fe400078ec0ff */
        /* <DEDUP_REMOVED lines=54> */
[----:B------:R-:W-:Y:S01]  /*eef0*/  ISETP.LT.OR P6, PT, R135, 0x3a, P6 ;  /* 0x0000003a8700780c */ /* 0x000fe200037c1670 */
[C---:B--2---:R-:W-:Y:S02]  /*ef00*/  IMAD.IADD R137, R56.reuse, 0x1, R137 ;  /* 0x0000000138897824 */ /* 0x044fe400078e0289 */
[----:B------:R-:W-:Y:S01]  /*ef10*/  IMAD.IADD R136, R56, 0x1, R136 ;  /* 0x0000000138887824 */ /* 0x000fe200078e0288 */
[----:B------:R-:W-:-:S02]  /*ef20*/  FSEL R117, R117, -INF , !P6 ;  /* 0xff80000075757808 */ /* 0x000fc40007000000 */
        /* <DEDUP_REMOVED lines=148> */
[----:B------:R-:W-:-:S13]  /*f870*/  LOP3.LUT P6, RZ, R17, 0x10, RZ, 0xc0, !PT ;  /* 0x0000001011ff7812 */ /* 0x000fda00078cc0ff */
[----:B------:R-:W-:Y:S05]  /*f880*/  @!P6 BRA `(.L_x_1178) ;  /* 0x000000000058e947 */ /* 0x000fea0003800000 */
[----:B------:R-:W-:Y:S01]  /*f890*/  ISETP.GT.AND P6, PT, R21, -0x1, PT ;  /* 0xffffffff1500780c */ /* 0x000fe20003fc4270 */
[----:B------:R-:W-:-:S12]  /*f8a0*/  BSSY B2, `(.L_x_1179) ;  /* 0x0000011000027945 */ /* 0x000fd80003800000 */
[----:B------:R-:W-:Y:S05]  /*f8b0*/  @P6 BRA `(.L_x_1180) ;  /* 0x0000000000246947 */ /* 0x000fea0003800000 */
[----:B------:R-:W2:Y:S01]  /*f8c0*/  LDL R139, [R1+0x18] ;  /* 0x00001800018b7983 */ /* 0x000ea20000100800 */
[----:B------:R-:W-:-:S05]  /*f8d0*/  IMAD.U32 R56, RZ, RZ, UR40 ;  /* 0x00000028ff387e24 */ /* 0x000fca000f8e00ff */
[----:B------:R-:W-:-:S13]  /*f8e0*/  ISETP.NE.AND P6, PT, R56, 0x1, PT ;  /* 0x000000013800780c */ /* 0x000fda0003fc5270 */
[----:B------:R-:W2:Y:S02]  /*f8f0*/  @P6 LDC.64 R10, c[0x0][0x9e8] ;  /* 0x00027a00ff0a6b82 */ /* 0x000ea40000000a00 */
[----:B--2---:R-:W-:-:S04]  /*f900*/  @P6 IMAD.HI.U32 R10, R139, R10, RZ ;  /* 0x0000000a8b0a6227 */ /* 0x004fc800078e00ff */
[----:B------:R-:W-:Y:S01]  /*f910*/  IMAD.MOV.U32 R70, RZ, RZ, R139 ;  /* 0x000000ffff467224 */ /* 0x000fe200078e008b */
[----:B------:R-:W-:-:S04]  /*f920*/  @P6 SHF.R.U32.HI R70, RZ, R11, R10 ;  /* 0x0000000bff466219 */ /* 0x000fc8000001160a */
[----:B------:R-:W-:Y:S01]  /*f930*/  LOP3.LUT R10, RZ, R70, RZ, 0x33, !PT ;  /* 0x00000046ff0a7212 */ /* 0x000fe200078e33ff */
[----:B------:R-:W-:Y:S06]  /*f940*/  BRA `(.L_x_1181) ;  /* 0x0000000000187947 */ /* 0x000fec0003800000 */
.L_x_1180:
[----:B------:R-:W-:-:S05]  /*f950*/  IMAD.U32 R56, RZ, RZ, UR40 ;  /* 0x00000028ff387e24 */ /* 0x000fca000f8e00ff */
[----:B------:R-:W-:-:S13]  /*f960*/  ISETP.NE.AND P6, PT, R56, 0x1, PT ;  /* 0x000000013800780c */ /* 0x000fda0003fc5270 */
[----:B------:R-:W0:Y:S02]  /*f970*/  @P6 LDC.64 R10, c[0x0][0x9e8] ;  /* 0x00027a00ff0a6b82 */ /* 0x000e240000000a00 */
[----:B0-----:R-:W-:-:S04]  /*f980*/  @P6 IMAD.HI.U32 R70, R21, R10, RZ ;  /* 0x0000000a15466227 */ /* 0x001fc800078e00ff */
[----:B------:R-:W-:Y:S01]  /*f990*/  IMAD.MOV.U32 R10, RZ, RZ, R21 ;  /* 0x000000ffff0a7224 */ /* 0x000fe200078e0015 */
[----:B------:R-:W-:-:S07]  /*f9a0*/  @P6 SHF.R.U32.HI R10, RZ, R11, R70 ;  /* 0x0000000bff0a6219 */ /* 0x000fce0000011646 */
.L_x_1181:
[----:B------:R-:W-:Y:S05]  /*f9b0*/  BSYNC B2 ;  /* 0x0000000000027941 */ /* 0x000fea0003800000 */
.L_x_1179:
[----:B------:R-:W-:-:S05]  /*f9c0*/  IMAD R67, R10, R56, R67 ;  /* 0x000000380a437224 */ /* 0x000fca00078e0243 */
[----:B------:R-:W-:Y:S02]  /*f9d0*/  VIMNMX R136, R136, R67, !PT ;  /* 0x0000004388887248 */ /* 0x000fe40007fe0100 */
[----:B------:R-:W-:-:S07]  /*f9e0*/  VIADDMNMX R137, R67, R56, R137, PT ;  /* 0x0000003843897246 */ /* 0x000fce0003800189 */
.L_x_1178:
[C---:B------:R-:W-:Y:S01]  /*f9f0*/  ISETP.GT.AND P1, PT, R136.reuse, 0x1, !P1 ;  /* 0x000000018800780c */ /* 0x040fe20004f24270 */
[----:B------:R-:W2:Y:S01]  /*fa00*/  LDL.LU R135, [R1+0x8] ;  /* 0x0000080001877983 */ /* 0x000ea20000300800 */
[----:B------:R-:W-:Y:S02]  /*fa10*/  LOP3.LUT P6, RZ, R17, 0x2, RZ, 0xc0, !PT ;  /* 0x0000000211ff7812 */ /* 0x000fe400078cc0ff */
[----:B------:R-:W-:Y:S01]  /*fa20*/  ISETP.LT.OR P1, PT, R137, 0x2, P1 ;  /* 0x000000028900780c */ /* 0x000fe20000f21670 */
[----:B------:R-:W3:Y:S01]  /*fa30*/  LDL.LU R71, [R1+0x4] ;  /* 0x0000040001477983 */ /* 0x000ee20000300800 */
[----:B------:R-:W-:Y:S01]  /*fa40*/  LOP3.LUT R17, R17, 0xffffffdf, RZ, 0xc0, !PT ;  /* 0xffffffdf11117812 */ /* 0x000fe200078ec0ff */
[----:B------:R-:W-:Y:S01]  /*fa50*/  IMAD.U32 R56, RZ, RZ, UR39 ;  /* 0x00000027ff387e24 */ /* 0x000fe2000f8e00ff */
[----:B------:R-:W-:Y:S02]  /*fa60*/  FSEL R19, R19, -INF , !P1 ;  /* 0xff80000013137808 */ /* 0x000fe40004800000 */
[----:B------:R-:W-:-:S02]  /*fa70*/  ISETP.GT.AND P1, PT, R136, 0x18, !P6 ;  /* 0x000000188800780c */ /* 0x000fc40007724270 */
[----:B------:R-:W-:Y:S02]  /*fa80*/  @P0 LOP3.LUT R17, R17, 0x20, RZ, 0xfc, !PT ;  /* 0x0000002011110812 */ /* 0x000fe400078efcff */
[----:B------:R-:W-:Y:S02]  /*fa90*/  ISETP.LT.OR P1, PT, R137, 0x19, P1 ;  /* 0x000000198900780c */ /* 0x000fe40000f21670 */
[----:B------:R-:W-:Y:S02]  /*faa0*/  ISETP.GT.AND P5, PT, R136, 0x11, !P5 ;  /* 0x000000118800780c */ /* 0x000fe40006fa4270 */
[----:B------:R-:W-:Y:S02]  /*fab0*/  FSEL R130, R130, -INF , !P1 ;  /* 0xff80000082827808 */ /* 0x000fe40004800000 */
[----:B------:R-:W-:Y:S02]  /*fac0*/  LOP3.LUT P1, RZ, R17, 0x1, RZ, 0xc0, !PT ;  /* 0x0000000111ff7812 */ /* 0x000fe4000782c0ff */
[----:B------:R-:W-:-:S02]  /*fad0*/  ISETP.LT.OR P5, PT, R137, 0x12, P5 ;  /* 0x000000128900780c */ /* 0x000fc40002fa1670 */
[C---:B------:R-:W-:Y:S02]  /*fae0*/  ISETP.GT.AND P1, PT, R136.reuse, 0x19, !P1 ;  /* 0x000000198800780c */ /* 0x040fe40004f24270 */
[----:B------:R-:W-:Y:S02]  /*faf0*/  FSEL R127, R127, -INF , !P5 ;  /* 0xff8000007f7f7808 */ /* 0x000fe40006800000 */
[----:B------:R-:W-:Y:S02]  /*fb00*/  ISETP.LT.OR P1, PT, R137, 0x1a, P1 ;  /* 0x0000001a8900780c */ /* 0x000fe40000f21670 */
[----:B------:R-:W-:Y:S02]  /*fb10*/  ISETP.GT.AND P4, PT, R136, 0x10, !P4 ;  /* 0x000000108800780c */ /* 0x000fe40006784270 */
[----:B------:R-:W-:Y:S02]  /*fb20*/  FSEL R131, R131, -INF , !P1 ;  /* 0xff80000083837808 */ /* 0x000fe40004800000 */
[----:B------:R-:W-:-:S02]  /*fb30*/  LOP3.LUT P1, RZ, R16, 0x80000000, RZ, 0xc0, !PT ;  /* 0x8000000010ff7812 */ /* 0x000fc4000782c0ff */
[----:B------:R-:W-:Y:S02]  /*fb40*/  LOP3.LUT P5, RZ, R16, 0x20000000, RZ, 0xc0, !PT ;  /* 0x2000000010ff7812 */ /* 0x000fe400078ac0ff */
[----:B------:R-:W-:Y:S02]  /*fb50*/  ISETP.GT.AND P1, PT, R136, 0x20, !P1 ;  /* 0x000000208800780c */ /* 0x000fe40004f24270 */
[C---:B------:R-:W-:Y:S02]  /*fb60*/  ISETP.LT.OR P4, PT, R137.reuse, 0x11, P4 ;  /* 0x000000118900780c */ /* 0x040fe40002781670 */
[----:B------:R-:W-:Y:S02]  /*fb70*/  ISETP.LT.OR P1, PT, R137, 0x21, P1 ;  /* 0x000000218900780c */ /* 0x000fe40000f21670 */
[----:B------:R-:W-:Y:S02]  /*fb80*/  FSEL R126, R126, -INF , !P4 ;  /* 0xff8000007e7e7808 */ /* 0x000fe40006000000 */
[----:B------:R-:W-:-:S02]  /*fb90*/  FSEL R106, R106, -INF , !P1 ;  /* 0xff8000006a6a7808 */ /* 0x000fc40004800000 */
[----:B------:R-:W-:Y:S02]  /*fba0*/  LOP3.LUT P1, RZ, R16, 0x40000000, RZ, 0xc0, !PT ;  /* 0x4000000010ff7812 */ /* 0x000fe4000782c0ff */
[C---:B------:R-:W-:Y:S02]  /*fbb0*/  ISETP.GT.AND P3, PT, R136.reuse, 0x9, !P3 ;  /* 0x000000098800780c */ /* 0x040fe40005f64270 */
[----:B------:R-:W-:Y:S02]  /*fbc0*/  ISETP.GT.AND P1, PT, R136, 0x21, !P1 ;  /* 0x000000218800780c */ /* 0x000fe40004f24270 */
[----:B------:R-:W-:Y:S02]  /*fbd0*/  LOP3.LUT P4, RZ, R16, 0x10000000, RZ, 0xc0, !PT ;  /* 0x1000000010ff7812 */ /* 0x000fe4000788c0ff */
[C---:B------:R-:W-:Y:S02]  /*fbe0*/  ISETP.LT.OR P1, PT, R137.reuse, 0x22, P1 ;  /* 0x000000228900780c */ /* 0x040fe40000f21670 */
[----:B------:R-:W-:-:S02]  /*fbf0*/  ISETP.LT.OR P3, PT, R137, 0xa, P3 ;  /* 0x0000000a8900780c */ /* 0x000fc40001f61670 */
[----:B------:R-:W-:Y:S02]  /*fc00*/  FSEL R107, R107, -INF , !P1 ;  /* 0xff8000006b6b7808 */ /* 0x000fe40004800000 */
[C---:B------:R-:W-:Y:S02]  /*fc10*/  ISETP.GT.AND P1, PT, R136.reuse, 0x28, !P5 ;  /* 0x000000288800780c */ /* 0x040fe40006f24270 */
[----:B------:R-:W-:Y:S02]  /*fc20*/  FSEL R123, R123, -INF , !P3 ;  /* 0xff8000007b7b7808 */ /* 0x000fe40005800000 */
[----:B------:R-:W-:Y:S02]  /*fc30*/  ISETP.LT.OR P1, PT, R137, 0x29, P1 ;  /* 0x000000298900780c */ /* 0x000fe40000f21670 */
[----:B------:R-:W-:Y:S02]  /*fc40*/  ISETP.GT.AND P2, PT, R136, 0x8, !P2 ;  /* 0x000000088800780c */ /* 0x000fe40005744270 */
[----:B------:R-:W-:-:S02]  /*fc50*/  FSEL R110, R110, -INF , !P1 ;  /* 0xff8000006e6e7808 */ /* 0x000fc40004800000 */
[----:B------:R-:W-:Y:S02]  /*fc60*/  ISETP.GT.AND P1, PT, R136, 0x29, !P4 ;  /* 0x000000298800780c */ /* 0x000fe40006724270 */
[----:B------:R-:W-:Y:S02]  /*fc70*/  LOP3.LUT P3, RZ, R16, 0x8000000, RZ, 0xc0, !PT ;  /* 0x0800000010ff7812 */ /* 0x000fe4000786c0ff */
[C---:B------:R-:W-:Y:S02]  /*fc80*/  ISETP.LT.OR P1, PT, R137.reuse, 0x2a, P1 ;  /* 0x0000002a8900780c */ /* 0x040fe40000f21670 */
[----:B------:R-:W-:Y:S02]  /*fc90*/  ISETP.LT.OR P2, PT, R137, 0x9, P2 ;  /* 0x000000098900780c */ /* 0x000fe40001741670 */
[----:B------:R-:W-:Y:S02]  /*fca0*/  FSEL R111, R111, -INF , !P1 ;  /* 0xff8000006f6f7808 */ /* 0x000fe40004800000 */
[----:B------:R-:W-:-:S02]  /*fcb0*/  ISETP.GT.AND P1, PT, R136, 0x30, !P3 ;  /* 0x000000308800780c */ /* 0x000fc40005f24270 */
[----:B------:R-:W-:Y:S02]  /*fcc0*/  FSEL R122, R122, -INF , !P2 ;  /* 0xff8000007a7a7808 */ /* 0x000fe40005000000 */
[----:B------:R-:W-:Y:S02]  /*fcd0*/  ISETP.LT.OR P1, PT, R137, 0x31, P1 ;  /* 0x000000318900780c */ /* 0x000fe40000f21670 */
[----:B------:R-:W-:Y:S02]  /*fce0*/  LOP3.LUT P2, RZ, R16, 0x4000000, RZ, 0xc0, !PT ;  /* 0x0400000010ff7812 */ /* 0x000fe4000784c0ff */
[----:B------:R-:W-:Y:S02]  /*fcf0*/  FSEL R114, R114, -INF , !P1 ;  /* 0xff80000072727808 */ /* 0x000fe40004800000 */
[----:B------:R-:W-:Y:S02]  /*fd00*/  ISETP.GT.AND P1, PT, R136, 0x31, !P2 ;  /* 0x000000318800780c */ /* 0x000fe40005724270 */
[----:B------:R-:W-:-:S02]  /*fd10*/  LOP3.LUT P0, RZ, R16, 0x2000000, RZ, 0xc0, !PT ;  /* 0x0200000010ff7812 */ /* 0x000fc4000780c0ff */
[----:B------:R-:W-:Y:S02]  /*fd20*/  ISETP.LT.OR P1, PT, R137, 0x32, P1 ;  /* 0x000000328900780c */ /* 0x000fe40000f21670 */
[----:B------:R-:W-:Y:S02]  /*fd30*/  LOP3.LUT P6, RZ, R16, 0x1000000, RZ, 0xc0, !PT ;  /* 0x0100000010ff7812 */ /* 0x000fe400078cc0ff */
[----:B------:R-:W-:Y:S02]  /*fd40*/  FSEL R115, R115, -INF , !P1 ;  /* 0xff80000073737808 */ /* 0x000fe40004800000 */
        /* <DEDUP_REMOVED lines=22> */
[C---:B------:R-:W-:Y:S02]  /*feb0*/  LOP3.LUT P5, RZ, R16.reuse, 0x80000, RZ, 0xc0, !PT ;  /* 0x0008000010ff7812 */ /* 0x040fe400078ac0ff */
[----:B------:R-:W-:Y:S02]  /*fec0*/  FSEL R91, R91, -INF , !P1 ;  /* 0xff8000005b5b7808 */ /* 0x000fe40004800000 */
[----:B------:R-:W-:Y:S02]  /*fed0*/  LOP3.LUT P1, RZ, R16, 0x200000, RZ, 0xc0, !PT ;  /* 0x0020000010ff7812 */ /* 0x000fe4000782c0ff */
[----:B------:R-:W-:Y:S02]  /*fee0*/  FMNMX.FTZ R10, R105, R10, !PT ;  /* 0x0000000a690a7209 */ /* 0x000fe40007810000 */
[----:B------:R-:W-:-:S02]  /*fef0*/  ISETP.GT.AND P1, PT, R136, 0x48, !P1 ;  /* 0x000000488800780c */ /* 0x000fc40004f24270 */
[----:B------:R-:W-:Y:S02]  /*ff00*/  FMNMX.FTZ R10, R108, R10, !PT ;  /* 0x0000000a6c0a7209 */ /* 0x000fe40007810000 */
[----:B------:R-:W-:Y:S02]  /*ff10*/  ISETP.LT.OR P1, PT, R137, 0x49, P1 ;  /* 0x000000498900780c */ /* 0x000fe40000f21670 */
[----:B------:R-:W-:Y:S02]  /*ff20*/  LOP3.LUT P4, RZ, R16, 0x40000, RZ, 0xc0, !PT ;  /* 0x0004000010ff7812 */ /* 0x000fe4000788c0ff */
[----:B------:R-:W-:Y:S02]  /*ff30*/  FSEL R94, R94, -INF , !P1 ;  /* 0xff8000005e5e7808 */ /* 0x000fe40004800000 */
[----:B------:R-:W-:Y:S02]  /*ff40*/  LOP3.LUT P1, RZ, R16, 0x100000, RZ, 0xc0, !PT ;  /* 0x0010000010ff7812 */ /* 0x000fe4000782c0ff */
[----:B------:R-:W-:-:S02]  /*ff50*/  FMNMX.FTZ R10, R109, R10, !PT ;  /* 0x0000000a6d0a7209 */ /* 0x000fc40007810000 */
[----:B------:R-:W-:Y:S02]  /*ff60*/  ISETP.GT.AND P1, PT, R136, 0x49, !P1 ;  /* 0x000000498800780c */ /* 0x000fe40004f24270 */
[----:B------:R-:W-:Y:S02]  /*ff70*/  FMNMX.FTZ R10, R112, R10, !PT ;  /* 0x0000000a700a7209 */ /* 0x000fe40007810000 */
[----:B------:R-:W-:Y:S02]  /*ff80*/  ISETP.LT.OR P1, PT, R137, 0x4a, P1 ;  /* 0x0000004a8900780c */ /* 0x000fe40000f21670 */
[----:B------:R-:W-:Y:S02]  /*ff90*/  LOP3.LUT P3, RZ, R16, 0x20000, RZ, 0xc0, !PT ;  /* 0x0002000010ff7812 */ /* 0x000fe4000786c0ff */
[----:B------:R-:W-:Y:S02]  /*ffa0*/  FSEL R95, R95, -INF , !P1 ;  /* 0xff8000005f5f7808 */ /* 0x000fe40004800000 */
[----:B------:R-:W-:-:S02]  /*ffb0*/  ISETP.GT.AND P1, PT, R136, 0x50, !P5 ;  /* 0x000000508800780c */ /* 0x000fc40006f24270 */
[----:B------:R-:W-:Y:S02]  /*ffc0*/  FMNMX.FTZ R10, R113, R10, !PT ;  /* 0x0000000a710a7209 */ /* 0x000fe40007810000 */
[----:B------:R-:W-:Y:S02]  /*ffd0*/  ISETP.LT.OR P1, PT, R137, 0x51, P1 ;  /* 0x000000518900780c */ /* 0x000fe40000f21670 */
[----:B------:R-:W-:Y:S02]  /*ffe0*/  FMNMX.FTZ R10, R116, R10, !PT ;  /* 0x0000000a740a7209 */ /* 0x000fe40007810000 */
[----:B------:R-:W-:Y:S02]  /*fff0*/  FSEL R98, R98, -INF , !P1 ;  /* 0xff80000062627808 */ /* 0x000fe40004800000 */
[----:B------:R-:W-:Y:S02]  /*10000*/  ISETP.GT.AND P1, PT, R136, 0x51, !P4 ;  /* 0x000000518800780c */ /* 0x000fe40006724270 */
[----:B------:R-:W-:-:S02]  /*10010*/  FMNMX.FTZ R10, R117, R10, !PT ;  /* 0x0000000a750a7209 */ /* 0x000fc40007810000 */
        /* <DEDUP_REMOVED lines=17> */
[----:B------:R-:W-:-:S02]  /*10130*/  FMNMX.FTZ R10, R96, R10, !PT ;  /* 0x0000000a600a7209 */ /* 0x000fc40007810000 */
[----:B------:R-:W-:Y:S02]  /*10140*/  FSEL R74, R74, -INF , !P1 ;  /* 0xff8000004a4a7808 */ /* 0x000fe40004800000 */
[----:B------:R-:W-:Y:S02]  /*10150*/  ISETP.GT.AND P1, PT, R136, 0x61, !P6 ;  /* 0x000000618800780c */ /* 0x000fe40007724270 */
[----:B------:R-:W-:Y:S02]  /*10160*/  FMNMX.FTZ R10, R97, R10, !PT ;  /* 0x0000000a610a7209 */ /* 0x000fe40007810000 */
[----:B------:R-:W-:Y:S02]  /*10170*/  ISETP.LT.OR P1, PT, R137, 0x62, P1 ;  /* 0x000000628900780c */ /* 0x000fe40000f21670 */
[----:B------:R-:W-:Y:S02]  /*10180*/  FMNMX.FTZ R10, R100, R10, !PT ;  /* 0x0000000a640a7209 */ /* 0x000fe40007810000 */
[----:B------:R-:W-:-:S02]  /*10190*/  LOP3.LUT P0, RZ, R16, 0x1, RZ, 0xc0, !PT ;  /* 0x0000000110ff7812 */ /* 0x000fc4000780c0ff */
[----:B------:R-:W-:Y:S02]  /*101a0*/  FSEL R75, R75, -INF , !P1 ;  /* 0xff8000004b4b7808 */ /* 0x000fe40004800000 */
[----:B------:R-:W-:Y:S02]  /*101b0*/  LOP3.LUT P1, RZ, R16, 0x2000, RZ, 0xc0, !PT ;  /* 0x0000200010ff7812 */ /* 0x000fe4000782c0ff */
[----:B------:R-:W-:Y:S02]  /*101c0*/  FMNMX.FTZ R10, R101, R10, !PT ;  /* 0x0000000a650a7209 */ /* 0x000fe40007810000 */
[C---:B------:R-:W-:Y:S02]  /*101d0*/  ISETP.GT.AND P0, PT, R136.reuse, RZ, !P0 ;  /* 0x000000ff8800720c */ /* 0x040fe40004704270 */
[----:B------:R-:W-:Y:S02]  /*101e0*/  ISETP.GT.AND P1, PT, R136, 0x68, !P1 ;  /* 0x000000688800780c */ /* 0x000fe40004f24270 */
[----:B------:R-:W-:-:S02]  /*101f0*/  FMNMX.FTZ R10, R72, R10, !PT ;  /* 0x0000000a480a7209 */ /* 0x000fc40007810000 */
[C---:B------:R-:W-:Y:S02]  /*10200*/  ISETP.LT.OR P0, PT, R137.reuse, 0x1, P0 ;  /* 0x000000018900780c */ /* 0x040fe40000701670 */
[----:B------:R-:W-:Y:S02]  /*10210*/  ISETP.LT.OR P1, PT, R137, 0x69, P1 ;  /* 0x000000698900780c */ /* 0x000fe40000f21670 */
[----:B------:R-:W-:Y:S02]  /*10220*/  FMNMX.FTZ R10, R73, R10, !PT ;  /* 0x0000000a490a7209 */ /* 0x000fe40007810000 */
[----:B------:R-:W-:Y:S02]  /*10230*/  FSEL R13, R13, -INF , !P0 ;  /* 0xff8000000d0d7808 */ /* 0x000fe40004000000 */
[----:B------:R-:W-:Y:S02]  /*10240*/  FSEL R78, R78, -INF , !P1 ;  /* 0xff8000004e4e7808 */ /* 0x000fe40004800000 */
[----:B------:R-:W-:-:S02]  /*10250*/  FMNMX.FTZ R10, R76, R10, !PT ;  /* 0x0000000a4c0a7209 */ /* 0x000fc40007810000 */
[----:B------:R-:W-:Y:S02]  /*10260*/  LOP3.LUT P1, RZ, R16, 0x1000, RZ, 0xc0, !PT ;  /* 0x0000100010ff7812 */ /* 0x000fe4000782c0ff */
[----:B------:R-:W-:Y:S02]  /*10270*/  FMNMX.FTZ R67, R13, R9, !PT ;  /* 0x000000090d437209 */ /* 0x000fe40007810000 */
[----:B------:R-:W-:Y:S02]  /*10280*/  FMNMX.FTZ R10, R77, R10, !PT ;  /* 0x0000000a4d0a7209 */ /* 0x000fe40007810000 */
[----:B------:R-:W-:Y:S02]  /*10290*/  ISETP.GT.AND P1, PT, R136, 0x69, !P1 ;  /* 0x000000698800780c */ /* 0x000fe40004f24270 */
[----:B------:R-:W-:Y:S02]  /*102a0*/  FMNMX.FTZ R67, R19, R67, !PT ;  /* 0x0000004313437209 */ /* 0x000fe40007810000 */
[----:B------:R-:W-:-:S02]  /*102b0*/  FMNMX.FTZ R10, R80, R10, !PT ;  /* 0x0000000a500a7209 */ /* 0x000fc40007810000 */
[----:B------:R-:W-:Y:S02]  /*102c0*/  ISETP.LT.OR P1, PT, R137, 0x6a, P1 ;  /* 0x0000006a8900780c */ /* 0x000fe40000f21670 */
[----:B------:R-:W-:Y:S02]  /*102d0*/  FMNMX.FTZ R67, R122, R67, !PT ;  /* 0x000000437a437209 */ /* 0x000fe40007810000 */
[----:B------:R-:W-:Y:S02]  /*102e0*/  FMNMX.FTZ R10, R81, R10, !PT ;  /* 0x0000000a510a7209 */ /* 0x000fe40007810000 */
[----:B------:R-:W-:Y:S02]  /*102f0*/  FSEL R79, R79, -INF , !P1 ;  /* 0xff8000004f4f7808 */ /* 0x000fe40004800000 */
[----:B------:R-:W-:Y:S02]  /*10300*/  LOP3.LUT P1, RZ, R16, 0x800, RZ, 0xc0, !PT ;  /* 0x0000080010ff7812 */ /* 0x000fe4000782c0ff */
[----:B------:R-:W-:-:S02]  /*10310*/  FMNMX.FTZ R67, R123, R67, !PT ;  /* 0x000000437b437209 */ /* 0x000fc40007810000 */
[----:B------:R-:W-:Y:S02]  /*10320*/  FMNMX.FTZ R10, R84, R10, !PT ;  /* 0x0000000a540a7209 */ /* 0x000fe40007810000 */
[----:B------:R-:W-:Y:S02]  /*10330*/  ISETP.GT.AND P1, PT, R136, 0x70, !P1 ;  /* 0x000000708800780c */ /* 0x000fe40004f24270 */
[----:B------:R-:W-:Y:S02]  /*10340*/  FMNMX.FTZ R67, R126, R67, !PT ;  /* 0x000000437e437209 */ /* 0x000fe40007810000 */
[----:B------:R-:W-:Y:S02]  /*10350*/  FMNMX.FTZ R10, R85, R10, !PT ;  /* 0x0000000a550a7209 */ /* 0x000fe40007810000 */
[----:B------:R-:W-:Y:S02]  /*10360*/  ISETP.LT.OR P1, PT, R137, 0x71, P1 ;  /* 0x000000718900780c */ /* 0x000fe40000f21670 */
[----:B------:R-:W-:-:S02]  /*10370*/  FMNMX.FTZ R67, R127, R67, !PT ;  /* 0x000000437f437209 */ /* 0x000fc40007810000 */
[----:B------:R-:W-:Y:S02]  /*10380*/  FMNMX.FTZ R10, R132, R10, !PT ;  /* 0x0000000a840a7209 */ /* 0x000fe40007810000 */
[----:B------:R-:W-:Y:S02]  /*10390*/  FSEL R82, R82, -INF , !P1 ;  /* 0xff80000052527808 */ /* 0x000fe40004800000 */
[----:B------:R-:W-:Y:S02]  /*103a0*/  FMNMX.FTZ R67, R130, R67, !PT ;  /* 0x0000004382437209 */ /* 0x000fe40007810000 */
[----:B------:R-:W-:Y:S02]  /*103b0*/  LOP3.LUT P1, RZ, R16, 0x400, RZ, 0xc0, !PT ;  /* 0x0000040010ff7812 */ /* 0x000fe4000782c0ff */
[----:B------:R-:W-:Y:S02]  /*103c0*/  FMNMX.FTZ R10, R133, R10, !PT ;  /* 0x0000000a850a7209 */ /* 0x000fe40007810000 */
[----:B------:R-:W-:-:S02]  /*103d0*/  FMNMX.FTZ R67, R131, R67, !PT ;  /* 0x0000004383437209 */ /* 0x000fc40007810000 */
[----:B------:R-:W-:Y:S02]  /*103e0*/  ISETP.GT.AND P1, PT, R136, 0x71, !P1 ;  /* 0x000000718800780c */ /* 0x000fe40004f24270 */
[----:B------:R-:W-:Y:S02]  /*103f0*/  FMNMX.FTZ R10, R60, R10, !PT ;  /* 0x0000000a3c0a7209 */ /* 0x000fe40007810000 */
[----:B------:R-:W-:Y:S02]  /*10400*/  FMNMX.FTZ R67, R106, R67, !PT ;  /* 0x000000436a437209 */ /* 0x000fe40007810000 */
[----:B------:R-:W-:Y:S02]  /*10410*/  ISETP.LT.OR P1, PT, R137, 0x72, P1 ;  /* 0x000000728900780c */ /* 0x000fe40000f21670 */
[----:B------:R-:W-:Y:S02]  /*10420*/  FMNMX.FTZ R10, R57, R10, !PT ;  /* 0x0000000a390a7209 */ /* 0x000fe40007810000 */
[----:B------:R-:W-:-:S02]  /*10430*/  FMNMX.FTZ R67, R107, R67, !PT ;  /* 0x000000436b437209 */ /* 0x000fc40007810000 */
[----:B------:R-:W-:Y:S02]  /*10440*/  FSEL R83, R83, -INF , !P1 ;  /* 0xff80000053537808 */ /* 0x000fe40004800000 */
[----:B------:R-:W-:Y:S02]  /*10450*/  LOP3.LUT P1, RZ, R16, 0x200, RZ, 0xc0, !PT ;  /* 0x0000020010ff7812 */ /* 0x000fe4000782c0ff */
[----:B------:R-:W-:Y:S02]  /*10460*/  FMNMX.FTZ R10, R134, R10, !PT ;  /* 0x0000000a860a7209 */ /* 0x000fe40007810000 */
[----:B------:R-:W-:Y:S02]  /*10470*/  FMNMX.FTZ R67, R110, R67, !PT ;  /* 0x000000436e437209 */ /* 0x000fe40007810000 */
[----:B------:R-:W-:Y:S02]  /*10480*/  ISETP.GT.AND P1, PT, R136, 0x78, !P1 ;  /* 0x000000788800780c */ /* 0x000fe40004f24270 */
[----:B------:R-:W-:-:S02]  /*10490*/  FMNMX.FTZ R10, R65, R10, !PT ;  /* 0x0000000a410a7209 */ /* 0x000fc40007810000 */
[----:B------:R-:W-:Y:S02]  /*104a0*/  LOP3.LUT P5, RZ, R16, 0x40, RZ, 0xc0, !PT ;  /* 0x0000004010ff7812 */ /* 0x000fe400078ac0ff */
[----:B------:R-:W-:Y:S02]  /*104b0*/  FMNMX.FTZ R67, R111, R67, !PT ;  /* 0x000000436f437209 */ /* 0x000fe40007810000 */
[----:B------:R-:W-:Y:S02]  /*104c0*/  ISETP.LT.OR P1, PT, R137, 0x79, P1 ;  /* 0x000000798900780c */ /* 0x000fe40000f21670 */
[----:B------:R-:W-:Y:S02]  /*104d0*/  FMNMX.FTZ R10, R68, R10, !PT ;  /* 0x0000000a440a7209 */ /* 0x000fe40007810000 */
[----:B------:R-:W-:Y:S02]  /*104e0*/  ISETP.GT.AND P5, PT, R136, 0x81, !P5 ;  /* 0x000000818800780c */ /* 0x000fe40006fa4270 */
[----:B------:R-:W-:-:S02]  /*104f0*/  FMNMX.FTZ R67, R114, R67, !PT ;  /* 0x0000004372437209 */ /* 0x000fc40007810000 */
[----:B------:R-:W-:Y:S02]  /*10500*/  FSEL R86, R86, -INF , !P1 ;  /* 0xff80000056567808 */ /* 0x000fe40004800000 */
[----:B------:R-:W-:Y:S02]  /*10510*/  FMNMX.FTZ R10, R69, R10, !PT ;  /* 0x0000000a450a7209 */ /* 0x000fe40007810000 */
[----:B------:R-:W-:Y:S02]  /*10520*/  LOP3.LUT P1, RZ, R16, 0x100, RZ, 0xc0, !PT ;  /* 0x0000010010ff7812 */ /* 0x000fe4000782c0ff */
[----:B------:R-:W-:Y:S01]  /*10530*/  FMNMX.FTZ R67, R115, R67, !PT ;  /* 0x0000004373437209 */ /* 0x000fe20007810000 */
[----:B------:R-:W0:Y:S01]  /*10540*/  SHFL.BFLY PT, R11, R10, 0x2, 0x1f ;  /* 0x0c401f000a0b7f89 */ /* 0x000e2200000e0000 */
[----:B------:R-:W-:Y:S02]  /*10550*/  ISETP.GT.AND P1, PT, R136, 0x79, !P1 ;  /* 0x000000798800780c */ /* 0x000fe40004f24270 */
[----:B------:R-:W-:-:S02]  /*10560*/  FMNMX.FTZ R67, R118, R67, !PT ;  /* 0x0000004376437209 */ /* 0x000fc40007810000 */
[----:B------:R-:W-:Y:S02]  /*10570*/  LOP3.LUT R17, R17, 0xffffff7f, RZ, 0xc0, !PT ;  /* 0xffffff7f11117812 */ /* 0x000fe400078ec0ff */
[----:B------:R-:W-:Y:S02]  /*10580*/  ISETP.LT.OR P1, PT, R137, 0x7a, P1 ;  /* 0x0000007a8900780c */ /* 0x000fe40000f21670 */
[----:B------:R-:W-:Y:S02]  /*10590*/  FMNMX.FTZ R67, R119, R67, !PT ;  /* 0x0000004377437209 */ /* 0x000fe40007810000 */
[----:B------:R-:W-:Y:S02]  /*105a0*/  @P5 LOP3.LUT R17, R17, 0x80, RZ, 0xfc, !PT ;  /* 0x0000008011115812 */ /* 0x000fe400078efcff */
[----:B------:R-:W-:Y:S02]  /*105b0*/  FSEL R87, R87, -INF , !P1 ;  /* 0xff80000057577808 */ /* 0x000fe40004800000 */
[----:B------:R-:W-:-:S02]  /*105c0*/  LOP3.LUT P1, RZ, R16, 0x80, RZ, 0xc0, !PT ;  /* 0x0000008010ff7812 */ /* 0x000fc4000782c0ff */
[----:B------:R-:W-:Y:S02]  /*105d0*/  FMNMX.FTZ R67, R90, R67, !PT ;  /* 0x000000435a437209 */ /* 0x000fe40007810000 */
[----:B------:R-:W-:Y:S02]  /*105e0*/  LOP3.LUT P5, RZ, R17, 0x8, RZ, 0xc0, !PT ;  /* 0x0000000811ff7812 */ /* 0x000fe400078ac0ff */
[C---:B------:R-:W-:Y:S02]  /*105f0*/  ISETP.GT.AND P1, PT, R136.reuse, 0x80, !P1 ;  /* 0x000000808800780c */ /* 0x040fe40004f24270 */
[----:B------:R-:W-:Y:S02]  /*10600*/  FMNMX.FTZ R67, R91, R67, !PT ;  /* 0x000000435b437209 */ /* 0x000fe40007810000 */
[----:B------:R-:W-:Y:S02]  /*10610*/  ISETP.GT.AND P5, PT, R136, 0x99, !P5 ;  /* 0x000000998800780c */ /* 0x000fe40006fa4270 */
[----:B------:R-:W-:-:S02]  /*10620*/  ISETP.LT.OR P1, PT, R137, 0x81, P1 ;  /* 0x000000818900780c */ /* 0x000fc40000f21670 */
[----:B------:R-:W-:Y:S02]  /*10630*/  FMNMX.FTZ R67, R94, R67, !PT ;  /* 0x000000435e437209 */ /* 0x000fe40007810000 */
[----:B------:R-:W-:Y:S02]  /*10640*/  FSEL R58, R58, -INF , !P1 ;  /* 0xff8000003a3a7808 */ /* 0x000fe40004800000 */
[----:B------:R-:W-:Y:S02]  /*10650*/  FMNMX.FTZ R67, R95, R67, !PT ;  /* 0x000000435f437209 */ /* 0x000fe40007810000 */
[C---:B------:R-:W-:Y:S02]  /*10660*/  LOP3.LUT P4, RZ, R16.reuse, 0x20, RZ, 0xc0, !PT ;  /* 0x0000002010ff7812 */ /* 0x040fe4000788c0ff */
[C---:B------:R-:W-:Y:S02]  /*10670*/  LOP3.LUT P6, RZ, R16.reuse, 0x10, RZ, 0xc0, !PT ;  /* 0x0000001010ff7812 */ /* 0x040fe400078cc0ff */
[----:B------:R-:W-:-:S02]  /*10680*/  LOP3.LUT P3, RZ, R16, 0x8, RZ, 0xc0, !PT ;  /* 0x0000000810ff7812 */ /* 0x000fc4000786c0ff */
[C---:B------:R-:W-:Y:S02]  /*10690*/  LOP3.LUT P2, RZ, R16.reuse, 0x4, RZ, 0xc0, !PT ;  /* 0x0000000410ff7812 */ /* 0x040fe4000784c0ff */
[C---:B------:R-:W-:Y:S02]  /*106a0*/  LOP3.LUT P1, RZ, R16.reuse, 0x2, RZ, 0xc0, !PT ;  /* 0x0000000210ff7812 */ /* 0x040fe4000782c0ff */
[----:B------:R-:W-:Y:S02]  /*106b0*/  LOP3.LUT R16, R16, 0xfffffffd, RZ, 0xc0, !PT ;  /* 0xfffffffd10107812 */ /* 0x000fe400078ec0ff */
[----:B0-----:R-:W-:Y:S02]  /*106c0*/  FMNMX.FTZ R10, R10, R11, !PT ;  /* 0x0000000b0a0a7209 */ /* 0x001fe40007810000 */
[----:B------:R-:W-:Y:S02]  /*106d0*/  FMNMX.FTZ R67, R98, R67, !PT ;  /* 0x0000004362437209 */ /* 0x000fe40007810000 */
[----:B------:R-:W-:Y:S01]  /*106e0*/  @P5 LOP3.LUT R16, R16, 0x2, RZ, 0xfc, !PT ;  /* 0x0000000210105812 */ /* 0x000fe200078efcff */
[----:B------:R-:W0:Y:S01]  /*106f0*/  SHFL.BFLY PT, R11, R10, 0x1, 0x1f ;  /* 0x0c201f000a0b7f89 */ /* 0x000e2200000e0000 */
[----:B------:R-:W-:-:S02]  /*10700*/  LOP3.LUT P5, RZ, R17, 0x80, RZ, 0xc0, !PT ;  /* 0x0000008011ff7812 */ /* 0x000fc400078ac0ff */
[----:B------:R-:W-:Y:S02]  /*10710*/  FMNMX.FTZ R67, R99, R67, !PT ;  /* 0x0000004363437209 */ /* 0x000fe40007810000 */
[----:B------:R-:W-:Y:S02]  /*10720*/  ISETP.LT.OR P5, PT, R137, 0x82, P5 ;  /* 0x000000828900780c */ /* 0x000fe40002fa1670 */
[----:B------:R-:W-:Y:S02]  /*10730*/  FMNMX.FTZ R67, R102, R67, !PT ;  /* 0x0000004366437209 */ /* 0x000fe40007810000 */
[----:B------:R-:W-:Y:S02]  /*10740*/  ISETP.GT.AND P4, PT, R136, 0x88, !P4 ;  /* 0x000000888800780c */ /* 0x000fe40006784270 */
[----:B------:R-:W-:Y:S02]  /*10750*/  FMNMX.FTZ R67, R103, R67, !PT ;  /* 0x0000004367437209 */ /* 0x000fe40007810000 */
[----:B------:R-:W-:-:S02]  /*10760*/  LOP3.LUT R16, R16, 0xfffffff7, RZ, 0xc0, !PT ;  /* 0xfffffff710107812 */ /* 0x000fc400078ec0ff */
[----:B------:R-:W-:Y:S02]  /*10770*/  ISETP.LT.OR P4, PT, R137, 0x89, P4 ;  /* 0x000000898900780c */ /* 0x000fe40002781670 */
[----:B------:R-:W-:Y:S02]  /*10780*/  FMNMX.FTZ R67, R74, R67, !PT ;  /* 0x000000434a437209 */ /* 0x000fe40007810000 */
[----:B------:R-:W-:Y:S02]  /*10790*/  @P5 LOP3.LUT R16, R16, 0x8, RZ, 0xfc, !PT ;  /* 0x0000000810105812 */ /* 0x000fe400078efcff */
[----:B------:R-:W-:Y:S02]  /*107a0*/  FMNMX.FTZ R67, R75, R67, !PT ;  /* 0x000000434b437209 */ /* 0x000fe40007810000 */
[----:B------:R-:W-:Y:S02]  /*107b0*/  LOP3.LUT P5, RZ, R16, 0x2, RZ, 0xc0, !PT ;  /* 0x0000000210ff7812 */ /* 0x000fe400078ac0ff */
[----:B------:R-:W-:-:S02]  /*107c0*/  FMNMX.FTZ R67, R78, R67, !PT ;  /* 0x000000434e437209 */ /* 0x000fc40007810000 */
[----:B------:R-:W-:Y:S02]  /*107d0*/  LOP3.LUT R16, R16, 0xfffffffb, RZ, 0xc0, !PT ;  /* 0xfffffffb10107812 */ /* 0x000fe400078ec0ff */
[----:B------:R-:W-:Y:S02]  /*107e0*/  ISETP.GT.AND P6, PT, R136, 0x89, !P6 ;  /* 0x000000898800780c */ /* 0x000fe400077c4270 */
[----:B0-----:R-:W-:Y:S02]  /*107f0*/  FMNMX.FTZ R10, R10, R11, !PT ;  /* 0x0000000b0a0a7209 */ /* 0x001fe40007810000 */
[----:B------:R-:W-:Y:S02]  /*10800*/  FMNMX.FTZ R67, R79, R67, !PT ;  /* 0x000000434f437209 */ /* 0x000fe40007810000 */
[----:B------:R-:W-:Y:S02]  /*10810*/  @P4 LOP3.LUT R16, R16, 0x4, RZ, 0xfc, !PT ;  /* 0x0000000410104812 */ /* 0x000fe400078efcff */
[----:B------:R-:W-:-:S02]  /*10820*/  ISETP.LT.OR P4, PT, R137, 0x8a, P6 ;  /* 0x0000008a8900780c */ /* 0x000fc40003781670 */
[----:B------:R-:W-:Y:S02]  /*10830*/  FSETP.NEU.FTZ.AND P6, PT, R10, -INF , PT ;  /* 0xff8000000a00780b */ /* 0x000fe40003fdd000 */
[----:B------:R-:W-:Y:S02]  /*10840*/  FMNMX.FTZ R67, R82, R67, !PT ;  /* 0x0000004352437209 */ /* 0x000fe40007810000 */
[----:B------:R-:W-:Y:S02]  /*10850*/  FSEL R11, R10, RZ, P6 ;  /* 0x000000ff0a0b7208 */ /* 0x000fe40003000000 */
[----:B------:R-:W-:Y:S02]  /*10860*/  FMNMX.FTZ R67, R83, R67, !PT ;  /* 0x0000004353437209 */ /* 0x000fe40007810000 */
[----:B------:R-:W-:Y:S01]  /*10870*/  LOP3.LUT R17, R17, 0xffffffbf, RZ, 0xc0, !PT ;  /* 0xffffffbf11117812 */ /* 0x000fe200078ec0ff */
[----:B------:R-:W-:-:S01]  /*10880*/  FADD.FTZ R3, -R11, R3 ;  /* 0x000000030b037221 */ /* 0x000fc20000010100 */
[----:B------:R-:W-:Y:S01]  /*10890*/  FMNMX.FTZ R67, R86, R67, !PT ;  /* 0x0000004356437209 */ /* 0x000fe20007810000 */
[----:B------:R-:W-:-:S01]  /*108a0*/  FFMA.FTZ R11, R10, R56, -8 ;  /* 0xc10000000a0b7423 */ /* 0x000fc20000010038 */
[----:B------:R-:W-:Y:S01]  /*108b0*/  @P4 LOP3.LUT R17, R17, 0x40, RZ, 0xfc, !PT ;  /* 0x0000004011114812 */ /* 0x000fe200078efcff */
[----:B------:R-:W-:Y:S01]  /*108c0*/  FMUL.FTZ R3, R3, R56 ;  /* 0x0000003803037220 */ /* 0x000fe20000410000 */
[----:B------:R-:W-:-:S02]  /*108d0*/  LOP3.LUT P4, RZ, R16, 0x8, RZ, 0xc0, !PT ;  /* 0x0000000810ff7812 */ /* 0x000fc4000788c0ff */
[----:B------:R-:W-:Y:S02]  /*108e0*/  FMNMX.FTZ R67, R87, R67, !PT ;  /* 0x0000004357437209 */ /* 0x000fe40007810000 */
[----:B------:R-:W-:Y:S01]  /*108f0*/  FSEL R11, R11, RZ, P6 ;  /* 0x000000ff0b0b7208 */ /* 0x000fe20003000000 */
[----:B------:R-:W-:Y:S01]  /*10900*/  MUFU.EX2 R3, R3 ;  /* 0x0000000300037308 */ /* 0x000fe20000000800 */
[----:B------:R-:W-:Y:S02]  /*10910*/  LOP3.LUT P6, RZ, R16, 0x4, RZ, 0xc0, !PT ;  /* 0x0000000410ff7812 */ /* 0x000fe400078cc0ff */
[----:B------:R-:W-:Y:S01]  /*10920*/  FSEL R59, R59, -INF , !P4 ;  /* 0xff8000003b3b7808 */ /* 0x000fe20006000000 */
[----:B------:R-:W-:-:S01]  /*10930*/  FFMA.FTZ R138, R138, R56, -R11 ;  /* 0x000000388a8a7223 */ /* 0x000fc2000001080b */
[----:B------:R-:W-:Y:S01]  /*10940*/  FMNMX.FTZ R67, R58, R67, !PT ;  /* 0x000000433a437209 */ /* 0x000fe20007810000 */
[----:B------:R-:W-:-:S01]  /*10950*/  FFMA.FTZ R12, R12, R56, -R11 ;  /* 0x000000380c0c7223 */ /* 0x000fc2000001080b */
[----:B------:R-:W-:Y:S01]  /*10960*/  ISETP.GT.AND P3, PT, R136, 0x90, !P3 ;  /* 0x000000908800780c */ /* 0x000fe20005f64270 */
[----:B------:R-:W-:-:S01]  /*10970*/  FFMA.FTZ R120, R120, R56, -R11 ;  /* 0x0000003878787223 */ /* 0x000fc2000001080b */
[----:B------:R-:W-:Y:S01]  /*10980*/  LOP3.LUT P4, RZ, R17, 0x40, RZ, 0xc0, !PT ;  /* 0x0000004011ff7812 */ /* 0x000fe2000788c0ff */
[----:B------:R-:W-:-:S01]  /*10990*/  FFMA.FTZ R121, R121, R56, -R11 ;  /* 0x0000003879797223 */ /* 0x000fc2000001080b */
[----:B------:R-:W-:Y:S01]  /*109a0*/  FSEL R61, R61, -INF , !P6 ;  /* 0xff8000003d3d7808 */ /* 0x000fe20007000000 */
[----:B------:R-:W-:-:S01]  /*109b0*/  FFMA.FTZ R124, R124, R56, -R11 ;  /* 0x000000387c7c7223 */ /* 0x000fc2000001080b */
[----:B------:R-:W-:Y:S01]  /*109c0*/  FMNMX.FTZ R67, R59, R67, !PT ;  /* 0x000000433b437209 */ /* 0x000fe20007810000 */
[----:B------:R-:W-:-:S01]  /*109d0*/  FFMA.FTZ R125, R125, R56, -R11 ;  /* 0x000000387d7d7223 */ /* 0x000fc2000001080b */
[----:B------:R-:W-:Y:S01]  /*109e0*/  ISETP.GT.AND P2, PT, R136, 0x91, !P2 ;  /* 0x000000918800780c */ /* 0x000fe20005744270 */
[----:B------:R-:W-:-:S01]  /*109f0*/  FFMA.FTZ R128, R128, R56, -R11 ;  /* 0x0000003880807223 */ /* 0x000fc2000001080b */
[----:B------:R-:W-:Y:S01]  /*10a00*/  ISETP.LT.OR P3, PT, R137, 0x91, P3 ;  /* 0x000000918900780c */ /* 0x000fe20001f61670 */
        /* <DEDUP_REMOVED lines=25> */
[----:B------:R-:W-:Y:S01]  /*10ba0*/  FSEL R66, R66, -INF , !P5 ;  /* 0xff80000042427808 */ /* 0x000fe20006800000 */
[----:B------:R-:W-:-:S01]  /*10bb0*/  FFMA.FTZ R96, R96, R56, -R11 ;  /* 0x0000003860607223 */ /* 0x000fc2000001080b */
[----:B------:R-:W-:Y:S01]  /*10bc0*/  FMNMX.FTZ R67, R8, R67, !PT ;  /* 0x0000004308437209 */ /* 0x000fe20007810000 */
[----:B------:R-:W-:-:S01]  /*10bd0*/  FFMA.FTZ R97, R97, R56, -R11 ;  /* 0x0000003861617223 */ /* 0x000fc2000001080b */
[-CC-:B------:R-:W-:Y:S01]  /*10be0*/  FFMA.FTZ R100, R100, R56.reuse, -R11.reuse ;  /* 0x0000003864647223 */ /* 0x180fe2000001080b */
[----:B------:R-:W-:-:S01]  /*10bf0*/  FFMA.FTZ R101, R101, R56, -R11 ;  /* 0x0000003865657223 */ /* 0x000fc2000001080b */
[----:B------:R-:W-:Y:S01]  /*10c00*/  FMNMX.FTZ R67, R66, R67, !PT ;  /* 0x0000004342437209 */ /* 0x000fe20007810000 */
        /* <DEDUP_REMOVED lines=15> */
[----:B------:R-:W-:Y:S01]  /*10d00*/  FFMA.FTZ R11, R69, R56, -R11 ;  /* 0x00000038450b7223 */ /* 0x000fe2000001080b */
[----:B------:R0:W-:Y:S01]  /*10d10*/  MUFU.EX2 R70, R57 ;  /* 0x0000003900467308 */ /* 0x0001e20000000800 */
[----:B------:R-:W1:Y:S01]  /*10d20*/  SHFL.BFLY PT, R69, R67, 0x2, 0x1f ;  /* 0x0c401f0043457f89 */ /* 0x000e6200000e0000 */
[----:B------:R-:W-:-:S06]  /*10d30*/  LOP3.LUT P0, RZ, R17, 0x20, RZ, 0xc0, !PT ;  /* 0x0000002011ff7812 */ /* 0x000fcc000780c0ff */
[----:B------:R-:W2:Y:S08]  /*10d40*/  MUFU.EX2 R138, R138 ;  /* 0x0000008a008a7308 */ /* 0x000eb00000000800 */
[----:B------:R-:W-:Y:S08]  /*10d50*/  MUFU.EX2 R12, R12 ;  /* 0x0000000c000c7308 */ /* 0x000ff00000000800 */
[----:B------:R-:W-:Y:S01]  /*10d60*/  MUFU.EX2 R120, R120 ;  /* 0x0000007800787308 */ /* 0x000fe20000000800 */
[----:B-1----:R-:W-:-:S05]  /*10d70*/  FMNMX.FTZ R69, R67, R69, !PT ;  /* 0x0000004543457209 */ /* 0x002fca0007810000 */
[----:B------:R-:W0:Y:S02]  /*10d80*/  SHFL.BFLY PT, R67, R69, 0x1, 0x1f ;  /* 0x0c201f0045437f89 */ /* 0x000e2400000e0000 */
[----:B------:R-:W-:Y:S08]  /*10d90*/  MUFU.EX2 R121, R121 ;  /* 0x0000007900797308 */ /* 0x000ff00000000800 */
[----:B------:R-:W-:Y:S08]  /*10da0*/  MUFU.EX2 R124, R124 ;  /* 0x0000007c007c7308 */ /* 0x000ff00000000800 */
[----:B------:R-:W-:Y:S01]  /*10db0*/  MUFU.EX2 R125, R125 ;  /* 0x0000007d007d7308 */ /* 0x000fe20000000800 */
[----:B0-----:R-:W-:-:S07]  /*10dc0*/  FMNMX.FTZ R57, R69, R67, !PT ;  /* 0x0000004345397209 */ /* 0x001fce0007810000 */
[----:B------:R-:W-:Y:S01]  /*10dd0*/  MUFU.EX2 R128, R128 ;  /* 0x0000008000807308 */ /* 0x000fe20000000800 */
[----:B------:R-:W-:-:S04]  /*10de0*/  FSETP.NEU.FTZ.AND P1, PT, R57, -INF , PT ;  /* 0xff8000003900780b */ /* 0x000fc80003f3d000 */
[----:B------:R-:W-:-:S03]  /*10df0*/  FSEL R67, R57, RZ, P1 ;  /* 0x000000ff39437208 */ /* 0x000fc60000800000 */
[----:B------:R-:W-:Y:S02]  /*10e00*/  MUFU.EX2 R129, R129 ;  /* 0x0000008100817308 */ /* 0x000fe40000000800 */
[----:B------:R-:W-:-:S01]  /*10e10*/  FADD.FTZ R9, -R67, R9 ;  /* 0x0000000943097221 */ /* 0x000fc20000010100 */
[----:B------:R-:W-:-:S03]  /*10e20*/  FFMA.FTZ R67, R57, R56, -8 ;  /* 0xc100000039437423 */ /* 0x000fc60000010038 */
[----:B------:R-:W-:Y:S02]  /*10e30*/  FMUL.FTZ R9, R9, R56 ;  /* 0x0000003809097220 */ /* 0x000fe40000410000 */
[----:B------:R-:W-:Y:S01]  /*10e40*/  MUFU.EX2 R104, R104 ;  /* 0x0000006800687308 */ /* 0x000fe20000000800 */
[----:B------:R-:W-:-:S05]  /*10e50*/  FSEL R67, R67, RZ, P1 ;  /* 0x000000ff43437208 */ /* 0x000fca0000800000 */
[-CC-:B------:R-:W-:Y:S01]  /*10e60*/  FFMA.FTZ R13, R13, R56.reuse, -R67.reuse ;  /* 0x000000380d0d7223 */ /* 0x180fe20000010843 */
[----:B------:R-:W-:-:S01]  /*10e70*/  FFMA.FTZ R19, R19, R56, -R67 ;  /* 0x0000003813137223 */ /* 0x000fc20000010843 */
        /* <DEDUP_REMOVED lines=8> */
[----:B------:R-:W3:Y:S01]  /*10f00*/  MUFU.EX2 R13, R13 ;  /* 0x0000000d000d7308 */ /* 0x000ee20000000800 */
        /* <DEDUP_REMOVED lines=21> */
[-CC-:B------:R-:W-:Y:S01]  /*11060*/  FFMA.FTZ R82, R82, R56.reuse, -R67.reuse ;  /* 0x0000003852527223 */ /* 0x180fe20000010843 */
[----:B------:R-:W-:-:S01]  /*11070*/  FFMA.FTZ R83, R83, R56, -R67 ;  /* 0x0000003853537223 */ /* 0x000fc20000010843 */
[----:B------:R-:W4:Y:S01]  /*11080*/  MUFU.EX2 R123, R123 ;  /* 0x0000007b007b7308 */ /* 0x000f220000000800 */
        /* <DEDUP_REMOVED lines=10> */
[----:B------:R-:W5:Y:S01]  /*11130*/  MUFU.EX2 R126, R126 ;  /* 0x0000007e007e7308 */ /* 0x000f620000000800 */
[----:B--2---:R-:W-:-:S01]  /*11140*/  FFMA.FTZ R67, R3, R135, R138 ;  /* 0x0000008703437223 */ /* 0x004fc2000001008a */
[----:B---3--:R-:W-:-:S03]  /*11150*/  FFMA.FTZ R69, R9, R71, R13 ;  /* 0x0000004709457223 */ /* 0x008fc6000001000d */
[----:B------:R-:W-:Y:S01]  /*11160*/  FADD.FTZ R67, R12, R67 ;  /* 0x000000430c437221 */ /* 0x000fe20000010000 */
[----:B0-----:R-:W-:-:S02]  /*11170*/  FADD.FTZ R69, R19, R69 ;  /* 0x0000004513457221 */ /* 0x001fc40000010000 */
[----:B------:R-:W0:Y:S01]  /*11180*/  MUFU.EX2 R127, R127 ;  /* 0x0000007f007f7308 */ /* 0x000e220000000800 */
[----:B------:R-:W-:-:S01]  /*11190*/  FADD.FTZ R67, R120, R67 ;  /* 0x0000004378437221 */ /* 0x000fc20000010000 */
[----:B-1----:R-:W-:-:S03]  /*111a0*/  FADD.FTZ R69, R122, R69 ;  /* 0x000000457a457221 */ /* 0x002fc60000010000 */
[----:B------:R-:W-:Y:S01]  /*111b0*/  FADD.FTZ R67, R121, R67 ;  /* 0x0000004379437221 */ /* 0x000fe20000010000 */
[----:B----4-:R-:W-:-:S02]  /*111c0*/  FADD.FTZ R69, R123, R69 ;  /* 0x000000457b457221 */ /* 0x010fc40000010000 */
[----:B------:R-:W1:Y:S01]  /*111d0*/  MUFU.EX2 R130, R130 ;  /* 0x0000008200827308 */ /* 0x000e620000000800 */
[----:B------:R-:W-:-:S01]  /*111e0*/  FADD.FTZ R67, R124, R67 ;  /* 0x000000437c437221 */ /* 0x000fc20000010000 */
[----:B-----5:R-:W-:-:S03]  /*111f0*/  FADD.FTZ R69, R126, R69 ;  /* 0x000000457e457221 */ /* 0x020fc60000010000 */
[----:B------:R-:W-:-:S03]  /*11200*/  FADD.FTZ R67, R125, R67 ;  /* 0x000000437d437221 */ /* 0x000fc60000010000 */
[----:B------:R-:W2:Y:S01]  /*11210*/  MUFU.EX2 R131, R131 ;  /* 0x0000008300837308 */ /* 0x000ea20000000800 */
[----:B0-----:R-:W-:-:S01]  /*11220*/  FADD.FTZ R69, R127, R69 ;  /* 0x000000457f457221 */ /* 0x001fc20000010000 */
[----:B------:R-:W-:-:S04]  /*11230*/  FADD.FTZ R67, R128, R67 ;  /* 0x0000004380437221 */ /* 0x000fc80000010000 */
[----:B------:R-:W-:Y:S02]  /*11240*/  FADD.FTZ R67, R129, R67 ;  /* 0x0000004381437221 */ /* 0x000fe40000010000 */
[----:B------:R-:W0:Y:S01]  /*11250*/  MUFU.EX2 R106, R106 ;  /* 0x0000006a006a7308 */ /* 0x000e220000000800 */
[----:B-1----:R-:W-:-:S01]  /*11260*/  FADD.FTZ R69, R130, R69 ;  /* 0x0000004582457221 */ /* 0x002fc20000010000 */
[----:B------:R-:W-:-:S06]  /*11270*/  FADD.FTZ R67, R104, R67 ;  /* 0x0000004368437221 */ /* 0x000fcc0000010000 */
        /* <DEDUP_REMOVED lines=124> */
[----:B-1----:R-:W-:-:S05]  /*11a40*/  FADD.FTZ R67, R66, R69 ;  /* 0x0000004542437221 */ /* 0x002fca0000010000 */
[----:B------:R0:W-:Y:S04]  /*11a50*/  STL [R1+0x4], R67 ;  /* 0x0000044301007387 */ /* 0x0001e80000100800 */
[----:B------:R0:W-:Y:S01]  /*11a60*/  STL [R1+0x8], R71 ;  /* 0x0000084701007387 */ /* 0x0001e20000100800 */
[----:B------:R-:W-:Y:S05]  /*11a70*/  @!P0 BRA `(.L_x_1182) ;  /* 0x0000000000048947 */ /* 0x000fea0003800000 */
[----:B------:R-:W-:Y:S01]  /*11a80*/  BPT.TRAP 0x1 ;  /* 0x000000040000795c */ /* 0x000fe20000300000 */
.L_x_1182:
[----:B0-----:R-:W2:Y:S01]  /*11a90*/  LDL R67, [R1+0x30] ;  /* 0x0000300001437983 */ /* 0x001ea20000100800 */
[----:B------:R-:W-:-:S03]  /*11aa0*/  VIADD R20, R20, 0x13260 ;  /* 0x0001326014147836 */ /* 0x000fc60000000000 */
[----:B------:R-:W3:Y:S02]  /*11ab0*/  LDL R69, [R1+0x34] ;  /* 0x0000340001457983 */ /* 0x000ee40000100800 */
[----:B--2---:R-:W-:Y:S02]  /*11ac0*/  PRMT R20, R67, 0x654, R20 ;  /* 0x0000065443147816 */ /* 0x004fe40000000014 */
[----:B------:R-:W2:Y:S01]  /*11ad0*/  LDL R67, [R1] ;  /* 0x0000000001437983 */ /* 0x000ea20000100800 */
[----:B---3--:R-:W-:Y:S01]  /*11ae0*/  ISETP.GT.AND P1, PT, R0, R69, PT ;  /* 0x000000450000720c */ /* 0x008fe20003f24270 */
[----:B------:R1:W-:Y:S01]  /*11af0*/  SYNCS.ARRIVE.TRANS64.RED.A1T0 RZ, [R20+URZ], RZ ;  /* 0x000000ff14ff79a7 */ /* 0x0003e2000810043f */
[----:B------:R-:W-:Y:S02]  /*11b00*/  F2FP.SATFINITE.E4M3.F32.PACK_AB_MERGE_C R120, R121, R120, RZ ;  /* 0x000000787978723e */ /* 0x000fe400048070ff */
[----:B------:R-:W-:Y:S02]  /*11b10*/  F2FP.SATFINITE.E4M3.F32.PACK_AB_MERGE_C R122, R123, R122, RZ ;  /* 0x0000007a7b7a723e */ /* 0x000fe400048070ff */
[----:B------:R-:W-:-:S02]  /*11b20*/  F2FP.SATFINITE.E4M3.F32.PACK_AB_MERGE_C R128, R129, R128, RZ ;  /* 0x000000808180723e */ /* 0x000fc400048070ff */
[----:B------:R-:W-:Y:S02]  /*11b30*/  F2FP.SATFINITE.E4M3.F32.PACK_AB_MERGE_C R130, R131, R130, RZ ;  /* 0x000000828382723e */ /* 0x000fe400048070ff */
[----:B------:R-:W-:Y:S02]  /*11b40*/  F2FP.SATFINITE.E4M3.F32.PACK_AB_MERGE_C R108, R109, R108, RZ ;  /* 0x0000006c6d6c723e */ /* 0x000fe400048070ff */
[----:B------:R-:W-:Y:S02]  /*11b50*/  F2FP.SATFINITE.E4M3.F32.PACK_AB_MERGE_C R110, R111, R110, RZ ;  /* 0x0000006e6f6e723e */ /* 0x000fe400048070ff */
        /* <DEDUP_REMOVED lines=13> */
[----:B------:R-:W-:Y:S01]  /*11c30*/  F2FP.SATFINITE.E4M3.F32.PACK_AB_MERGE_C R8, R66, R8, RZ ;  /* 0x000000084208723e */ /* 0x000fe200048070ff */
[-C--:B------:R-:W-:Y:S01]  /*11c40*/  FMUL.FTZ R24, R24, R3.reuse ;  /* 0x0000000318187220 */ /* 0x080fe20000410000 */
[----:B------:R-:W-:Y:S01]  /*11c50*/  F2FP.SATFINITE.E4M3.F32.PACK_AB_MERGE_C R152, R12, R138, R120 ;  /* 0x0000008a0c98723e */ /* 0x000fe20004807078 */
[----:B------:R-:W-:Y:S01]  /*11c60*/  FMUL.FTZ R25, R25, R3 ;  /* 0x0000000319197220 */ /* 0x000fe20000410000 */
[----:B------:R-:W-:Y:S01]  /*11c70*/  F2FP.SATFINITE.E4M3.F32.PACK_AB_MERGE_C R153, R19, R13, R122 ;  /* 0x0000000d1399723e */ /* 0x000fe2000480707a */
        /* <DEDUP_REMOVED lines=51> */
[----:B------:R-:W-:Y:S01]  /*11fb0*/  F2FP.SATFINITE.E4M3.F32.PACK_AB_MERGE_C R139, R64, R63, R8 ;  /* 0x0000003f408b723e */ /* 0x000fe20004807008 */
[----:B--2---:R-:W-:Y:S01]  /*11fc0*/  IMAD.MOV.U32 R156, RZ, RZ, R67 ;  /* 0x000000ffff9c7224 */ /* 0x004fe200078e0043 */
[----:B-1----:R-:W-:Y:S06]  /*11fd0*/  @P1 BRA `(.L_x_1183) ;  /* 0xffffffb000dc1947 */ /* 0x002fec000383ffff */
[----:B------:R-:W-:Y:S05]  /*11fe0*/  BSYNC B0 ;  /* 0x0000000000007941 */ /* 0x000fea0003800000 */
.L_x_1163:
[----:B------:R-:W-:Y:S02]  /*11ff0*/  IMAD.MOV.U32 R9, RZ, RZ, R57 ;  /* 0x000000ffff097224 */ /* 0x000fe400078e0039 */
[----:B------:R-:W-:Y:S02]  /*12000*/  IMAD.MOV.U32 R3, RZ, RZ, R10 ;  /* 0x000000ffff037224 */ /* 0x000fe400078e000a */
[----:B------:R-:W-:Y:S02]  /*12010*/  IMAD.MOV.U32 R19, RZ, RZ, R14 ;  /* 0x000000ffff137224 */ /* 0x000fe400078e000e */
[----:B------:R-:W-:-:S07]  /*12020*/  IMAD.MOV.U32 R156, RZ, RZ, R67 ;  /* 0x000000ffff9c7224 */ /* 0x000fce00078e0043 */
.L_x_1162:
[----:B------:R-:W-:Y:S05]  /*12030*/  BSYNC B1 ;  /* 0x0000000000017941 */ /* 0x000fea0003800000 */
.L_x_1161:
[----:B------:R-:W2:Y:S01]  /*12040*/  LDL R15, [R1+0x44] ;  /* 0x00004400010f7983 */ /* 0x000ea20000100800 */
[----:B------:R-:W0:Y:S01]  /*12050*/  LDC R14, c[0x0][0x9e4] ;  /* 0x00027900ff0e7b82 */ /* 0x000e220000000800 */
[----:B------:R-:W-:Y:S01]  /*12060*/  ULDC UR4, c[0x0][0x9dc] ;  /* 0x0002770000047ab9 */ /* 0x000fe20000000800 */
[----:B------:R-:W-:Y:S02]  /*12070*/  LOP3.LUT R17, R17, 0xffffffef, RZ, 0xc0, !PT ;  /* 0xffffffef11117812 */ /* 0x000fe400078ec0ff */
[----:B0-----:R-:W-:-:S13]  /*12080*/  ISETP.GE.AND P1, PT, R14, 0x1, PT ;  /* 0x000000010e00780c */ /* 0x001fda0003f26270 */
[----:B------:R-:W-:Y:S01]  /*12090*/  @P1 LOP3.LUT R17, R17, 0x10, RZ, 0xfc, !PT ;  /* 0x0000001011111812 */ /* 0x000fe200078efcff */
[----:B--2---:R-:W-:Y:S01]  /*120a0*/  VIADD R8, R15, -UR4 ;  /* 0x800000040f087c36 */ /* 0x004fe20008000000 */
[----:B------:R-:W-:Y:S06]  /*120b0*/  @!P1 BRA `(.L_x_1184) ;  /* 0x0000000000549947 */ /* 0x000fec0003800000 */
[----:B------:R-:W-:Y:S01]  /*120c0*/  ISETP.GT.AND P1, PT, R15, -0x1, PT ;  /* 0xffffffff0f00780c */ /* 0x000fe20003f24270 */
[----:B------:R-:W-:-:S12]  /*120d0*/  BSSY B0, `(.L_x_1185) ;  /* 0x0000010000007945 */ /* 0x000fd80003800000 */
[----:B------:R-:W-:Y:S05]  /*120e0*/  @P1 BRA `(.L_x_1186) ;  /* 0x0000000000201947 */ /* 0x000fea0003800000 */
[----:B------:R-:W-:Y:S02]  /*120f0*/  ISETP.NE.AND P1, PT, R14, 0x1, PT ;  /* 0x000000010e00780c */ /* 0x000fe40003f25270 */
[----:B------:R-:W-:-:S11]  /*12100*/  LOP3.LUT R11, RZ, R15, RZ, 0x33, !PT ;  /* 0x0000000fff0b7212 */ /* 0x000fd600078e33ff */
[----:B------:R-:W0:Y:S02]  /*12110*/  @P1 LDC.64 R12, c[0x0][0x9e8] ;  /* 0x00027a00ff0c1b82 */ /* 0x000e240000000a00 */
[----:B0-----:R-:W-:-:S05]  /*12120*/  @P1 IMAD.HI.U32 R10, R11, R12, RZ ;  /* 0x0000000c0b0a1227 */ /* 0x001fca00078e00ff */
[----:B------:R-:W-:-:S04]  /*12130*/  @P1 SHF.R.U32.HI R11, RZ, R13, R10 ;  /* 0x0000000dff0b1219 */ /* 0x000fc8000001160a */
[----:B------:R-:W-:-:S05]  /*12140*/  LOP3.LUT R15, RZ, R11, RZ, 0x33, !PT ;  /* 0x0000000bff0f7212 */ /* 0x000fca00078e33ff */
[----:B------:R0:W-:Y:S01]  /*12150*/  STL [R1+0x44], R15 ;  /* 0x0000440f01007387 */ /* 0x0001e20000100800 */
[----:B------:R-:W-:Y:S05]  /*12160*/  BRA `(.L_x_1187) ;  /* 0x0000000000187947 */ /* 0x000fea0003800000 */
.L_x_1186:
[----:B------:R-:W-:Y:S01]  /*12170*/  ISETP.NE.AND P1, PT, R14, 0x1, PT ;  /* 0x000000010e00780c */ /* 0x000fe20003f25270 */
[----:B------:R-:W-:-:S12]  /*12180*/  IMAD.MOV.U32 R12, RZ, RZ, R15 ;  /* 0x000000ffff0c7224 */ /* 0x000fd800078e000f */
[----:B------:R-:W0:Y:S02]  /*12190*/  @P1 LDC.64 R10, c[0x0][0x9e8] ;  /* 0x00027a00ff0a1b82 */ /* 0x000e240000000a00 */
[----:B0-----:R-:W-:-:S05]  /*121a0*/  @P1 IMAD.HI.U32 R10, R12, R10, RZ ;  /* 0x0000000a0c0a1227 */ /* 0x001fca00078e00ff */
[----:B------:R-:W-:-:S05]  /*121b0*/  @P1 SHF.R.U32.HI R12, RZ, R11, R10 ;  /* 0x0000000bff0c1219 */ /* 0x000fca000001160a */
[----:B------:R1:W-:Y:S02]  /*121c0*/  @P1 STL [R1+0x44], R12 ;  /* 0x0000440c01001387 */ /* 0x0003e40000100800 */
.L_x_1187:
[----:B------:R-:W-:Y:S05]  /*121d0*/  BSYNC B0 ;  /* 0x0000000000007941 */ /* 0x000fea0003800000 */
.L_x_1185:
[----:B------:R-:W2:Y:S02]  /*121e0*/  LDL.LU R10, [R1+0x44] ;  /* 0x00004400010a7983 */ /* 0x000ea40000300800 */
[----:B--2---:R-:W-:-:S05]  /*121f0*/  IMAD R11, R10, R14, RZ ;  /* 0x0000000e0a0b7224 */ /* 0x004fca00078e02ff */
[----:B------:R-:W-:-:S07]  /*12200*/  VIMNMX R8, R8, R11, !PT ;  /* 0x0000000b08087248 */ /* 0x000fce0007fe0100 */
.L_x_1184:
[----:B------:R-:W2:Y:S01]  /*12210*/  LDL R10, [R1+0x48] ;  /* 0x00004800010a7983 */ /* 0x000ea20000100800 */
[----:B------:R-:W-:Y:S01]  /*12220*/  VIADD R8, R8, 0x9f ;  /* 0x0000009f08087836 */ /* 0x000fe20000000000 */
[----:B------:R-:W-:Y:S03]  /*12230*/  BSSY B0, `(.L_x_1188) ;  /* 0x00002fe000007945 */ /* 0x000fe60003800000 */
[----:B------:R-:W-:-:S05]  /*12240*/  IMAD.HI R8, R8, 0x66666667, RZ ;  /* 0x6666666708087827 */ /* 0x000fca00078e02ff */
[----:B------:R-:W-:-:S04]  /*12250*/  SHF.R.U32.HI R11, RZ, 0x1f, R8 ;  /* 0x0000001fff0b7819 */ /* 0x000fc80000011608 */
[----:B------:R-:W-:-:S04]  /*12260*/  LEA.HI.SX32 R11, R8, R11, 0x1a ;  /* 0x0000000b080b7211 */ /* 0x000fc800078fd2ff */
[----:B--2---:R-:W-:-:S04]  /*12270*/  VIMNMX R10, R10, R11, !PT ;  /* 0x0000000b0a0a7248 */ /* 0x004fc80007fe0100 */
[----:B------:R-:W-:Y:S01]  /*12280*/  ISETP.GE.AND P1, PT, R0, R10, PT ;  /* 0x0000000a0000720c */ /* 0x000fe20003f26270 */
[----:B------:R2:W-:-:S12]  /*12290*/  STL [R1], R10 ;  /* 0x0000000a01007387 */ /* 0x0005d80000100800 */
[----:B--2---:R-:W-:Y:S05]  /*122a0*/  @!P1 BRA `(.L_x_1189) ;  /* 0x0000002c00d89947 */ /* 0x004fea0003800000 */
[----:B------:R-:W-:Y:S01]  /*122b0*/  BSSY B1, `(.L_x_1189) ;  /* 0x00002f5000017945 */ /* 0x000fe20003800000 */
[----:B------:R-:W-:Y:S02]  /*122c0*/  IMAD.MOV.U32 R11, RZ, RZ, R9 ;  /* 0x000000ffff0b7224 */ /* 0x000fe400078e0009 */
[----:B------:R-:W-:Y:S02]  /*122d0*/  IMAD.MOV.U32 R10, RZ, RZ, R3 ;  /* 0x000000ffff0a7224 */ /* 0x000fe400078e0003 */
[----:B-1----:R-:W-:Y:S02]  /*122e0*/  IMAD.MOV.U32 R12, RZ, RZ, R156 ;  /* 0x000000ffff0c7224 */ /* 0x002fe400078e009c */
[----:B------:R-:W-:-:S07]  /*122f0*/  IMAD.MOV.U32 R8, RZ, RZ, R19 ;  /* 0x000000ffff087224 */ /* 0x000fce00078e0013 */
.L_x_1201:
[----:B0-----:R-:W-:-:S05]  /*12300*/  VIADD R15, R8, 0x1 ;  /* 0x00000001080f7836 */ /* 0x001fca0000000000 */
[----:B------:R-:W-:-:S04]  /*12310*/  ISETP.NE.AND P1, PT, R15, 0x2, PT ;  /* 0x000000020f00780c */ /* 0x000fc80003f25270 */
[----:B------:R-:W-:Y:S02]  /*12320*/  SEL R15, R15, RZ, P1 ;  /* 0x000000ff0f0f7207 */ /* 0x000fe40000800000 */
[----:B------:R-:W-:-:S03]  /*12330*/  SEL R3, RZ, 0x1, P1 ;  /* 0x00000001ff037807 */ /* 0x000fc60000800000 */
[----:B------:R-:W-:Y:S01]  /*12340*/  IMAD.MOV.U32 R19, RZ, RZ, R15 ;  /* 0x000000ffff137224 */ /* 0x000fe200078e000f */
[----:B------:R-:W-:Y:S01]  /*12350*/  LOP3.LUT R156, R12, R3, RZ, 0x3c, !PT ;  /* 0x000000030c9c7212 */ /* 0x000fe200078e3cff */
[----:B------:R-:W-:Y:S06]  /*12360*/  @!P0 BRA `(.L_x_1190) ;  /* 0x0000000000048947 */ /* 0x000fec0003800000 */
[----:B------:R-:W-:Y:S01]  /*12370*/  BPT.TRAP 0x1 ;  /* 0x000000040000795c */ /* 0x000fe20000300000 */
.L_x_1190:
[----:B------:R-:W-:Y:S01]  /*12380*/  IMAD R3, R19, 0x8, R18 ;  /* 0x0000000813037824 */ /* 0x000fe200078e0212 */
[----:B------:R-:W-:-:S04]  /*12390*/  SHF.L.U32 R14, R156, 0x1f, RZ ;  /* 0x0000001f9c0e7819 */ /* 0x000fc800000006ff */
[----:B------:R0:W1:Y:S01]  /*123a0*/  SYNCS.PHASECHK.TRANS64.TRYWAIT P1, [R3+URZ+0x13230], R14 ;  /* 0x0132300e030075a7 */ /* 0x000062000802017f */
[----:B------:R-:W-:Y:S05]  /*123b0*/  @!P0 BRA `(.L_x_1191) ;  /* 0x0000000000048947 */ /* 0x000fea0003800000 */
[----:B------:R-:W-:Y:S01]  /*123c0*/  BPT.TRAP 0x1 ;  /* 0x000000040000795c */ /* 0x000fe20000300000 */
.L_x_1191:
[----:B------:R-:W2:Y:S01]  /*123d0*/  LDL R9, [R1+0x2c] ;  /* 0x00002c0001097983 */ /* 0x000ea20000100800 */
[----:B------:R-:W-:Y:S01]  /*123e0*/  BSSY B2, `(.L_x_1192) ;  /* 0x0000007000027945 */ /* 0x000fe20003800000 */
[----:B--2---:R-:W-:-:S04]  /*123f0*/  IMAD R9, R19, 0x280, R9 ;  /* 0x0000028013097824 */ /* 0x004fc800078e0209 */
[C---:B------:R-:W-:Y:S02]  /*12400*/  VIADD R56, R9.reuse, 0x80 ;  /* 0x0000008009387836 */ /* 0x040fe40000000000 */
[----:B------:R-:W-:Y:S01]  /*12410*/  VIADD R13, R9, 0x100 ;  /* 0x00000100090d7836 */ /* 0x000fe20000000000 */
[----:B-1----:R-:W-:Y:S06]  /*12420*/  @P1 BRA `(.L_x_1193) ;  /* 0x0000000000081947 */ /* 0x002fec0003800000 */
[----:B------:R-:W1:Y:S02]  /*12430*/  SYNCS.PHASECHK.TRANS64.TRYWAIT P1, [R3+URZ+0x13230], R14 ;  /* 0x0132300e030075a7 */ /* 0x000e64000802017f */
[----:B-1----:R-:W-:Y:S05]  /*12440*/  @!P1 BRA `(.L_x_1194) ;  /* 0x0000010400309947 */ /* 0x002fea0003800000 */
.L_x_1193:
[----:B------:R-:W-:Y:S05]  /*12450*/  BSYNC B2 ;  /* 0x0000000000027941 */ /* 0x000fea0003800000 */
.L_x_1192:
[----:B------:R-:W-:Y:S01]  /*12460*/  IMAD.MOV.U32 R20, RZ, RZ, R9 ;  /* 0x000000ffff147224 */ /* 0x000fe200078e0009 */
[----:B------:R-:W-:Y:S01]  /*12470*/  R2UR UR12, R4 ;  /* 0x00000000040c72ca */ /* 0x000fe200000e0000 */
[----:B------:R-:W-:Y:S01]  /*12480*/  IMAD.MOV.U32 R21, RZ, RZ, -0x7fffffe0 ;  /* 0x80000020ff157424 */ /* 0x000fe200078e00ff */
[----:B------:R-:W-:Y:S01]  /*12490*/  R2UR UR13, R5 ;  /* 0x00000000050d72ca */ /* 0x000fe200000e0000 */
        /* <DEDUP_REMOVED lines=27> */
[----:B------:R-:W-:Y:S01]  /*12650*/  R2UR UR18, R56 ;  /* 0x00000000381272ca */ /* 0x000fe200000e0000 */
[----:B------:R-:W-:Y:S01]  /*12660*/  VIADD R56, R9, 0x102 ;  /* 0x0000010209387836 */ /* 0x000fe20000000000 */
[----:B------:R-:W-:Y:S01]  /*12670*/  R2UR UR19, R57 ;  /* 0x00000000391372ca */ /* 0x000fe200000e0000 */
[----:B------:R-:W-:Y:S01]  /*12680*/  IMAD.MOV.U32 R57, RZ, RZ, -0x7fffffe0 ;  /* 0x80000020ff397424 */ /* 0x000fe200078e00ff */
[----:B------:R-:W-:-:S02]  /*12690*/  R2UR UR4, R4 ;  /* 0x00000000040472ca */ /* 0x000fc400000e0000 */
[----:B------:R-:W-:Y:S02]  /*126a0*/  R2UR UR5, R5 ;  /* 0x00000000050572ca */ /* 0x000fe400000e0000 */
        /* <DEDUP_REMOVED lines=50> */
.L_x_1195:
[----:B01----:R-:W-:Y:S01]  /*129d0*/  SHF.L.U32 R3, R12, 0x1f, RZ ;  /* 0x0000001f0c037819 */ /* 0x003fe200000006ff */
[----:B------:R-:W-:-:S04]  /*129e0*/  IMAD R14, R8, 0x8, R18 ;  /* 0x00000008080e7824 */ /* 0x000fc800078e0212 */
[----:B------:R0:W1:Y:S01]  /*129f0*/  SYNCS.PHASECHK.TRANS64.TRYWAIT P1, [R14+URZ+0x13250], R3 ;  /* 0x013250030e0075a7 */ /* 0x000062000802017f */
[----:B------:R-:W-:Y:S05]  /*12a00*/  @!P0 BRA `(.L_x_1196) ;  /* 0x0000000000048947 */ /* 0x000fea0003800000 */
[----:B------:R-:W-:Y:S01]  /*12a10*/  BPT.TRAP 0x1 ;  /* 0x000000040000795c */ /* 0x000fe20000300000 */
.L_x_1196:
[----:B------:R-:W-:Y:S04]  /*12a20*/  BSSY B2, `(.L_x_1197) ;  /* 0x0000004000027945 */ /* 0x000fe80003800000 */
[----:B-1----:R-:W-:Y:S05]  /*12a30*/  @P1 BRA `(.L_x_1198) ;  /* 0x0000000000081947 */ /* 0x002fea0003800000 */
[----:B------:R-:W1:Y:S02]  /*12a40*/  SYNCS.PHASECHK.TRANS64.TRYWAIT P1, [R14+URZ+0x13250], R3 ;  /* 0x013250030e0075a7 */ /* 0x000e64000802017f */
[----:B-1----:R-:W-:Y:S05]  /*12a50*/  @!P1 BRA `(.L_x_1199) ;  /* 0x000000fc00c09947 */ /* 0x002fea0003800000 */
.L_x_1198:
[----:B------:R-:W-:Y:S05]  /*12a60*/  BSYNC B2 ;  /* 0x0000000000027941 */ /* 0x000fea0003800000 */
.L_x_1197:
[----:B01----:R-:W-:Y:S01]  /*12a70*/  VIADD R3, R18, 0x1000 ;  /* 0x0000100012037836 */ /* 0x003fe20000000000 */
[----:B------:R-:W-:Y:S01]  /*12a80*/  WARPGROUP.ARRIVE ;  /* 0x00000000000079c5 */ /* 0x000fe20000000000 */
[----:B------:R-:W-:-:S03]  /*12a90*/  IMAD.MOV.U32 R9, RZ, RZ, -0x3ffffff0 ;  /* 0xc0000010ff097424 */ /* 0x000fc600078e00ff */
        /* <DEDUP_REMOVED lines=11> */
[----:B------:R-:W-:Y:S02]  /*12b50*/  VIADD R12, R8, 0x100 ;  /* 0x00000100080c7836 */ /* 0x000fe40000000000 */
[----:B------:R-:W-:Y:S02]  /*12b60*/  IMAD.MOV.U32 R13, RZ, RZ, -0x3ffffff0 ;  /* 0xc0000010ff0d7424 */ /* 0x000fe400078e00ff */
[C---:B------:R-:W-:Y:S01]  /*12b70*/  FMUL.FTZ R20, R2.reuse, R122 ;  /* 0x0000007a02147220 */ /* 0x040fe20000410000 */
[C---:B------:R-:W-:Y:S01]  /*12b80*/  FMUL.FTZ R21, R2.reuse, R123 ;  /* 0x0000007b02157220 */ /* 0x040fe20000410000 */
[----:B------:R-:W-:-:S04]  /*12b90*/  FMUL.FTZ R122, R2, R126 ;  /* 0x0000007e027a7220 */ /* 0x000fc80000410000 */
[----:B------:R-:W0:Y:S01]  /*12ba0*/  MUFU.TANH R20, R20 ;  /* 0x0000001400147308 */ /* 0x000e220000002400 */
[C---:B------:R-:W-:Y:S01]  /*12bb0*/  FMUL.FTZ R123, R2.reuse, R127 ;  /* 0x0000007f027b7220 */ /* 0x040fe20000410000 */
[----:B------:R-:W-:-:S06]  /*12bc0*/  FMUL.FTZ R126, R2, R130 ;  /* 0x00000082027e7220 */ /* 0x000fcc0000410000 */
[----:B------:R-:W1:Y:S01]  /*12bd0*/  MUFU.TANH R21, R21 ;  /* 0x0000001500157308 */ /* 0x000e620000002400 */
[----:B------:R-:W-:-:S07]  /*12be0*/  FMUL.FTZ R127, R2, R131 ;  /* 0x00000083027f7220 */ /* 0x000fce0000410000 */
[----:B------:R-:W2:Y:S01]  /*12bf0*/  MUFU.TANH R122, R122 ;  /* 0x0000007a007a7308 */ /* 0x000ea20000002400 */
[----:B0-----:R-:W-:Y:S01]  /*12c00*/  FMNMX.FTZ R3, R20, R11, !PT ;  /* 0x0000000b14037209 */ /* 0x001fe20007810000 */
[----:B------:R-:W-:-:S06]  /*12c10*/  FMUL.FTZ R130, R2, R134 ;  /* 0x0000008602827220 */ /* 0x000fcc0000410000 */
[----:B------:R-:W0:Y:S01]  /*12c20*/  MUFU.TANH R123, R123 ;  /* 0x0000007b007b7308 */ /* 0x000e220000002400 */
[----:B------:R-:W-:Y:S02]  /*12c30*/  WARPGROUP.DEPBAR.LE gsb0, 0x0 ;  /* 0x00008000000079c5 */ /* 0x000fe40000010000 */
[----:B------:R-:W3:Y:S01]  /*12c40*/  LDL.LU R154, [R1+0x8] ;  /* 0x00000800019a7983 */ /* 0x000ee20000300800 */
[----:B------:R-:W-:-:S03]  /*12c50*/  WARPGROUP.ARRIVE ;  /* 0x00000000000079c5 */ /* 0x000fc60000000000 */
[----:B------:R-:W4:Y:S01]  /*12c60*/  LDL.LU R155, [R1+0x4] ;  /* 0x00000400019b7983 */ /* 0x000f220000300800 */
[----:B------:R-:W-:Y:S01]  /*12c70*/  MUFU.TANH R126, R126 ;  /* 0x0000007e007e7308 */ /* 0x000fe20000002400 */
[----:B------:R-:W-:Y:S01]  /*12c80*/  FMUL.FTZ R104, R2, R104 ;  /* 0x0000006802687220 */ /* 0x000fe20000410000 */
        /* <DEDUP_REMOVED lines=8> */
[----:B------:R-:W5:Y:S01]  /*12d10*/  MUFU.TANH R12, R12 ;  /* 0x0000000c000c7308 */ /* 0x000f620000002400 */
[C---:B------:R-:W-:Y:S01]  /*12d20*/  FMUL.FTZ R125, R2.reuse, R129 ;  /* 0x00000081027d7220 */ /* 0x040fe20000410000 */
[C---:B------:R-:W-:Y:S01]  /*12d30*/  FMUL.FTZ R128, R2.reuse, R132 ;  /* 0x0000008402807220 */ /* 0x040fe20000410000 */
[C---:B------:R-:W-:Y:S01]  /*12d40*/  FMUL.FTZ R129, R2.reuse, R133 ;  /* 0x0000008502817220 */ /* 0x040fe20000410000 */
[----:B-1----:R-:W-:Y:S01]  /*12d50*/  FMNMX.FTZ R3, R21, R3, !PT ;  /* 0x0000000315037209 */ /* 0x002fe20007810000 */
        /* <DEDUP_REMOVED lines=8> */
[----:B0-----:R-:W-:Y:S01]  /*12de0*/  FMNMX.FTZ R3, R123, R3, !PT ;  /* 0x000000037b037209 */ /* 0x001fe20007810000 */
[C---:B------:R-:W-:Y:S01]  /*12df0*/  FMUL.FTZ R110, R2.reuse, R110 ;  /* 0x0000006e026e7220 */ /* 0x040fe20000410000 */
[----:B------:R-:W-:Y:S01]  /*12e00*/  FMUL.FTZ R112, R2, R112 ;  /* 0x0000007002707220 */ /* 0x000fe20000410000 */
[----:B------:R-:W0:Y:S01]  /*12e10*/  MUFU.TANH R120, R120 ;  /* 0x0000007800787308 */ /* 0x000e220000002400 */
[----:B-----5:R-:W-:Y:S01]  /*12e20*/  FMNMX.FTZ R9, R12, R10, !PT ;  /* 0x0000000a0c097209 */ /* 0x020fe20007810000 */
[----:B------:R-:W-:Y:S01]  /*12e30*/  FMUL.FTZ R111, R2, R111 ;  /* 0x0000006f026f7220 */ /* 0x000fe20000410000 */
[----:B------:R-:W-:Y:S01]  /*12e40*/  FMNMX.FTZ R3, R126, R3, !PT ;  /* 0x000000037e037209 */ /* 0x000fe20007810000 */
        /* <DEDUP_REMOVED lines=72> */
[----:B------:R-:W-:Y:S01]  /*132d0*/  FMUL.FTZ R71, R2, R71 ;  /* 0x0000004702477220 */ /* 0x000fe20000410000 */
[----:B------:R-:W-:-:S02]  /*132e0*/  WARPGROUP.DEPBAR.LE gsb0, 0x0 ;  /* 0x00008000000079c5 */ /* 0x000fc40000010000 */
[----:B------:R-:W-:Y:S01]  /*132f0*/  WARPGROUP.ARRIVE ;  /* 0x00000000000079c5 */ /* 0x000fe20000000000 */
[----:B------:R-:W2:Y:S01]  /*13300*/  MUFU.TANH R105, R105 ;  /* 0x0000006900697308 */ /* 0x000ea20000002400 */
[----:B-1----:R-:W-:Y:S01]  /*13310*/  FMNMX.FTZ R9, R104, R9, !PT ;  /* 0x0000000968097209 */ /* 0x002fe20007810000 */
[----:B------:R-:W-:-:S03]  /*13320*/  IMAD.MOV.U32 R57, RZ, RZ, -0x3ffffff0 ;  /* 0xc0000010ff397424 */ /* 0x000fc600078e00ff */
[----:B------:R-:W-:Y:S02]  /*13330*/  QGMMA.64x64x32.F32.E4M3.E4M3 R24, R144, gdesc[UR4], R24, gsb0 ;  /* 0x00e0000490187df3 */ /* 0x000fe40008000818 */
[----:B------:R-:W-:Y:S01]  /*13340*/  R2UR UR7, R57 ;  /* 0x00000000390772ca */ /* 0x000fe200000e0000 */
[----:B------:R-:W1:Y:S01]  /*13350*/  MUFU.TANH R106, R106 ;  /* 0x0000006a006a7308 */ /* 0x000e620000002400 */
[----:B0-----:R-:W-:-:S07]  /*13360*/  FMNMX.FTZ R3, R131, R3, !PT ;  /* 0x0000000383037209 */ /* 0x001fce0007810000 */
[----:B------:R-:W0:Y:S01]  /*13370*/  MUFU.TANH R108, R108 ;  /* 0x0000006c006c7308 */ /* 0x000e220000002400 */
[----:B--2---:R-:W-:-:S07]  /*13380*/  FMNMX.FTZ R9, R105, R9, !PT ;  /* 0x0000000969097209 */ /* 0x004fce0007810000 */
[----:B------:R-:W2:Y:S01]  /*13390*/  MUFU.TANH R107, R107 ;  /* 0x0000006b006b7308 */ /* 0x000ea20000002400 */
[----:B-1----:R-:W-:-:S07]  /*133a0*/  FMNMX.FTZ R3, R106, R3, !PT ;  /* 0x000000036a037209 */ /* 0x002fce0007810000 */
        /* <DEDUP_REMOVED lines=13> */
[----:B0-----:R-:W-:Y:S01]  /*13480*/  FMNMX.FTZ R9, R113, R9, !PT ;  /* 0x0000000971097209 */ /* 0x001fe20007810000 */
[----:B------:R-:W-:Y:S02]  /*13490*/  WARPGROUP.DEPBAR.LE gsb0, 0x0 ;  /* 0x00008000000079c5 */ /* 0x000fe40000010000 */
[----:B------:R-:W-:-:S04]  /*134a0*/  WARPGROUP.ARRIVE ;  /* 0x00000000000079c5 */ /* 0x000fc80000000000 */
        /* <DEDUP_REMOVED lines=103> */
[----:B--2---:R-:W-:Y:S02]  /*13b20*/  FMNMX.FTZ R3, R69, R9, !PT ;  /* 0x0000000945037209 */ /* 0x004fe40007810000 */
[----:B-1----:R-:W-:-:S03]  /*13b30*/  FMNMX.FTZ R9, R70, R56, !PT ;  /* 0x0000003846097209 */ /* 0x002fc60007810000 */
[----:B------:R-:W1:Y:S01]  /*13b40*/  SHFL.BFLY PT, R56, R3, 0x2, 0x1f ;  /* 0x0c401f0003387f89 */ /* 0x000e6200000e0000 */
[----:B0-----:R-:W-:-:S05]  /*13b50*/  FMNMX.FTZ R9, R71, R9, !PT ;  /* 0x0000000947097209 */ /* 0x001fca0007810000 */
[----:B------:R-:W0:Y:S01]  /*13b60*/  SHFL.BFLY PT, R134, R9, 0x2, 0x1f ;  /* 0x0c401f0009867f89 */ /* 0x000e2200000e0000 */
[----:B-1----:R-:W-:Y:S01]  /*13b70*/  FMNMX.FTZ R3, R3, R56, !PT ;  /* 0x0000003803037209 */ /* 0x002fe20007810000 */
[----:B------:R-:W-:-:S05]  /*13b80*/  VIADD R56, R8, 0x180 ;  /* 0x0000018008387836 */ /* 0x000fca0000000000 */
[----:B------:R-:W-:Y:S02]  /*13b90*/  R2UR UR6, R56 ;  /* 0x00000000380672ca */ /* 0x000fe400000e0000 */
[----:B------:R-:W1:Y:S01]  /*13ba0*/  SHFL.BFLY PT, R56, R3, 0x1, 0x1f ;  /* 0x0c201f0003387f89 */ /* 0x000e6200000e0000 */
[----:B0-----:R-:W-:-:S05]  /*13bb0*/  FMNMX.FTZ R9, R9, R134, !PT ;  /* 0x0000008609097209 */ /* 0x001fca0007810000 */
[----:B------:R-:W0:Y:S05]  /*13bc0*/  SHFL.BFLY PT, R57, R9, 0x1, 0x1f ;  /* 0x0c201f0009397f89 */ /* 0x000e2a00000e0000 */
[----:B------:R-:W-:Y:S01]  /*13bd0*/  QGMMA.64x64x32.F32.E4M3.E4M3 R24, R140, gdesc[UR4], R24, gsb0 ;  /* 0x00e000048c187df3 */ /* 0x000fe20008000818 */
[----:B-1----:R-:W-:Y:S01]  /*13be0*/  FMNMX.FTZ R3, R3, R56, !PT ;  /* 0x0000003803037209 */ /* 0x002fe20007810000 */
[----:B------:R-:W-:-:S04]  /*13bf0*/  IMAD.U32 R56, RZ, RZ, UR38 ;  /* 0x00000026ff387e24 */ /* 0x000fc8000f8e00ff */
[----:B------:R-:W-:Y:S01]  /*13c00*/  FADD.FTZ R134, -R3, R10 ;  /* 0x0000000a03867221 */ /* 0x000fe20000010100 */
[----:B------:R-:W-:Y:S01]  /*13c10*/  VIADD R10, R8, 0x200 ;  /* 0x00000200080a7836 */ /* 0x000fe20000000000 */
[----:B0-----:R-:W-:Y:S02]  /*13c20*/  FMNMX.FTZ R9, R9, R57, !PT ;  /* 0x0000003909097209 */ /* 0x001fe40007810000 */
[----:B------:R-:W-:Y:S02]  /*13c30*/  FMUL.FTZ R134, R134, R56 ;  /* 0x0000003886867220 */ /* 0x000fe40000410000 */
[----:B------:R-:W-:Y:S01]  /*13c40*/  R2UR UR6, R10 ;  /* 0x000000000a0672ca */ /* 0x000fe200000e0000 */
[----:B------:R-:W-:-:S01]  /*13c50*/  FADD.FTZ R8, -R9, R11 ;  /* 0x0000000b09087221 */ /* 0x000fc20000010100 */
[----:B------:R-:W-:Y:S02]  /*13c60*/  IMAD.MOV.U32 R11, RZ, RZ, -0x3ffffff0 ;  /* 0xc0000010ff0b7424 */ /* 0x000fe400078e00ff */
[----:B------:R-:W-:Y:S01]  /*13c70*/  MUFU.EX2 R134, R134 ;  /* 0x0000008600867308 */ /* 0x000fe20000000800 */
[----:B------:R-:W-:-:S02]  /*13c80*/  FMUL.FTZ R8, R8, R56 ;  /* 0x0000003808087220 */ /* 0x000fc40000410000 */
[----:B------:R-:W-:Y:S01]  /*13c90*/  R2UR UR7, R11 ;  /* 0x000000000b0772ca */ /* 0x000fe200000e0000 */
[----:B------:R-:W-:-:S04]  /*13ca0*/  FFMA.FTZ R11, R3, R56, -8 ;  /* 0xc1000000030b7423 */ /* 0x000fc80000010038 */
        /* <DEDUP_REMOVED lines=40> */
[-C--:B------:R-:W-:Y:S01]  /*13f30*/  FFMA.FTZ R11, R69, R56.reuse, -R11 ;  /* 0x00000038450b7223 */ /* 0x080fe2000001080b */
[----:B------:R-:W-:-:S01]  /*13f40*/  FFMA.FTZ R69, R9, R56, -8 ;  /* 0xc100000009457423 */ /* 0x000fc20000010038 */
[----:B------:R-:W3:Y:S01]  /*13f50*/  MUFU.EX2 R10, R10 ;  /* 0x0000000a000a7308 */ /* 0x000ee20000000800 */
[----:B------:R-:W-:-:S02]  /*13f60*/  WARPGROUP.DEPBAR.LE gsb0, 0x0 ;  /* 0x00008000000079c5 */ /* 0x000fc40000010000 */
[-CC-:B------:R-:W-:Y:S01]  /*13f70*/  FFMA.FTZ R20, R20, R56.reuse, -R69.reuse ;  /* 0x0000003814147223 */ /* 0x180fe20000010845 */
[----:B------:R-:W-:-:S01]  /*13f80*/  FFMA.FTZ R21, R21, R56, -R69 ;  /* 0x0000003815157223 */ /* 0x000fc20000010845 */
[-CC-:B------:R-:W-:Y:S01]  /*13f90*/  FFMA.FTZ R122, R122, R56.reuse, -R69.reuse ;  /* 0x000000387a7a7223 */ /* 0x180fe20000010845 */
[----:B------:R-:W-:-:S01]  /*13fa0*/  FFMA.FTZ R123, R123, R56, -R69 ;  /* 0x000000387b7b7223 */ /* 0x000fc20000010845 */
[-CC-:B------:R-:W-:Y:S01]  /*13fb0*/  FFMA.FTZ R126, R126, R56.reuse, -R69.reuse ;  /* 0x000000387e7e7223 */ /* 0x180fe20000010845 */
        /* <DEDUP_REMOVED lines=9> */
[----:B---3--:R-:W-:-:S01]  /*14050*/  FFMA.FTZ R132, R134, R154, R10 ;  /* 0x0000009a86847223 */ /* 0x008fc2000001000a */
        /* <DEDUP_REMOVED lines=8> */
[-CC-:B------:R-:W-:Y:S01]  /*140e0*/  FFMA.FTZ R94, R94, R56.reuse, -R69.reuse ;  /* 0x000000385e5e7223 */ /* 0x180fe20000010845 */
[----:B------:R-:W-:-:S01]  /*140f0*/  FFMA.FTZ R95, R95, R56, -R69 ;  /* 0x000000385f5f7223 */ /* 0x000fc20000010845 */
[-CC-:B------:R-:W-:Y:S01]  /*14100*/  FFMA.FTZ R98, R98, R56.reuse, -R69.reuse ;  /* 0x0000003862627223 */ /* 0x180fe20000010845 */
[----:B------:R-:W-:-:S01]  /*14110*/  FFMA.FTZ R99, R99, R56, -R69 ;  /* 0x0000003863637223 */ /* 0x000fc20000010845 */
[-CC-:B------:R-:W-:Y:S01]  /*14120*/  FFMA.FTZ R102, R102, R56.reuse, -R69.reuse ;  /* 0x0000003866667223 */ /* 0x180fe20000010845 */
[----:B------:R-:W-:-:S01]  /*14130*/  FFMA.FTZ R103, R103, R56, -R69 ;  /* 0x0000003867677223 */ /* 0x000fc20000010845 */
[----:B------:R-:W0:Y:S01]  /*14140*/  MUFU.EX2 R122, R122 ;  /* 0x0000007a007a7308 */ /* 0x000e220000000800 */
[----:B----4-:R-:W-:-:S01]  /*14150*/  FFMA.FTZ R133, R8, R155, R20 ;  /* 0x0000009b08857223 */ /* 0x010fc20000010014 */
[-CC-:B------:R-:W-:Y:S01]  /*14160*/  FFMA.FTZ R74, R74, R56.reuse, -R69.reuse ;  /* 0x000000384a4a7223 */ /* 0x180fe20000010845 */
[----:B------:R-:W-:-:S01]  /*14170*/  FFMA.FTZ R75, R75, R56, -R69 ;  /* 0x000000384b4b7223 */ /* 0x000fc20000010845 */
[-CC-:B------:R-:W-:Y:S01]  /*14180*/  FFMA.FTZ R78, R78, R56.reuse, -R69.reuse ;  /* 0x000000384e4e7223 */ /* 0x180fe20000010845 */
[----:B------:R-:W-:Y:S01]  /*14190*/  WARPGROUP.ARRIVE ;  /* 0x00000000000079c5 */ /* 0x000fe20000000000 */
[-CC-:B------:R-:W-:Y:S01]  /*141a0*/  FFMA.FTZ R79, R79, R56.reuse, -R69.reuse ;  /* 0x000000384f4f7223 */ /* 0x180fe20000010845 */
[----:B------:R-:W-:-:S01]  /*141b0*/  FFMA.FTZ R82, R82, R56, -R69 ;  /* 0x0000003852527223 */ /* 0x000fc20000010845 */
[----:B------:R-:W2:Y:S01]  /*141c0*/  MUFU.EX2 R13, R13 ;  /* 0x0000000d000d7308 */ /* 0x000ea20000000800 */
[----:B-1----:R-:W-:-:S01]  /*141d0*/  FADD.FTZ R133, R21, R133 ;  /* 0x0000008515857221 */ /* 0x002fc20000010000 */
[-CC-:B------:R-:W-:Y:S01]  /*141e0*/  FFMA.FTZ R83, R83, R56.reuse, -R69.reuse ;  /* 0x0000003853537223 */ /* 0x180fe20000010845 */
[----:B------:R-:W-:Y:S03]  /*141f0*/  QGMMA.64x64x32.F32.E4M3.E4M3 R24, R136, gdesc[UR4], R24, gsb0 ;  /* 0x00e0000488187df3 */ /* 0x000fe60008000818 */
[----:B------:R-:W1:Y:S01]  /*14200*/  S2R R155, SR_TID.X ;  /* 0x00000000009b7919 */ /* 0x000e620000002100 */
[----:B------:R-:W-:-:S01]  /*14210*/  FFMA.FTZ R86, R86, R56, -R69 ;  /* 0x0000003856567223 */ /* 0x000fc20000010845 */
[-CC-:B------:R-:W-:Y:S01]  /*14220*/  FFMA.FTZ R87, R87, R56.reuse, -R69.reuse ;  /* 0x0000003857577223 */ /* 0x180fe20000010845 */
[----:B------:R-:W-:-:S01]  /*14230*/  FFMA.FTZ R58, R58, R56, -R69 ;  /* 0x000000383a3a7223 */ /* 0x000fc20000010845 */
[----:B------:R-:W3:Y:S01]  /*14240*/  MUFU.EX2 R123, R123 ;  /* 0x0000007b007b7308 */ /* 0x000ee20000000800 */
        /* <DEDUP_REMOVED lines=8> */
[----:B--2---:R-:W-:-:S01]  /*142d0*/  FADD.FTZ R132, R13, R132 ;  /* 0x000000840d847221 */ /* 0x004fc20000010000 */
[----:B------:R-:W-:-:S06]  /*142e0*/  FFMA.FTZ R69, R71, R56, -R69 ;  /* 0x0000003847457223 */ /* 0x000fcc0000010845 */
[----:B------:R-:W2:Y:S01]  /*142f0*/  MUFU.EX2 R126, R126 ;  /* 0x0000007e007e7308 */ /* 0x000ea20000000800 */
[----:B---3--:R-:W-:-:S07]  /*14300*/  FADD.FTZ R133, R123, R133 ;  /* 0x000000857b857221 */ /* 0x008fce0000010000 */
[----:B------:R-:W3:Y:S01]  /*14310*/  MUFU.EX2 R120, R120 ;  /* 0x0000007800787308 */ /* 0x000ee20000000800 */
[----:B0-----:R-:W-:-:S01]  /*14320*/  FADD.FTZ R132, R57, R132 ;  /* 0x0000008439847221 */ /* 0x001fc20000010000 */
[----:B-1----:R-:W-:-:S06]  /*14330*/  LOP3.LUT R135, R155, 0x7f, RZ, 0xc0, !PT ;  /* 0x0000007f9b877812 */ /* 0x002fcc00078ec0ff */
[----:B------:R-:W0:Y:S01]  /*14340*/  MUFU.EX2 R127, R127 ;  /* 0x0000007f007f7308 */ /* 0x000e220000000800 */
[----:B--2---:R-:W-:-:S01]  /*14350*/  FADD.FTZ R133, R126, R133 ;  /* 0x000000857e857221 */ /* 0x004fc20000010000 */
[----:B------:R-:W-:-:S06]  /*14360*/  ISETP.NE.AND P1, PT, R135, RZ, PT ;  /* 0x000000ff8700720c */ /* 0x000fcc0003f25270 */
[----:B------:R-:W1:Y:S01]  /*14370*/  MUFU.EX2 R121, R121 ;  /* 0x0000007900797308 */ /* 0x000e620000000800 */
[----:B---3--:R-:W-:-:S06]  /*14380*/  FADD.FTZ R132, R120, R132 ;  /* 0x0000008478847221 */ /* 0x008fcc0000010000 */
[----:B------:R-:W-:Y:S01]  /*14390*/  @!P1 IMAD R15, R15, 0x8, R18 ;  /* 0x000000080f0f9824 */ /* 0x000fe200078e0212 */
[----:B------:R-:W2:Y:S01]  /*143a0*/  MUFU.EX2 R130, R130 ;  /* 0x0000008200827308 */ /* 0x000ea20000000800 */
[----:B0-----:R-:W-:-:S02]  /*143b0*/  FADD.FTZ R133, R127, R133 ;  /* 0x000000857f857221 */ /* 0x001fc40000010000 */
[----:B------:R-:W-:-:S05]  /*143c0*/  @!P1 VIADD R15, R15, 0x13240 ;  /* 0x000132400f0f9836 */ /* 0x000fca0000000000 */
[----:B------:R-:W0:Y:S01]  /*143d0*/  MUFU.EX2 R124, R124 ;  /* 0x0000007c007c7308 */ /* 0x000e220000000800 */
[----:B-1----:R-:W-:-:S01]  /*143e0*/  FADD.FTZ R132, R121, R132 ;  /* 0x0000008479847221 */ /* 0x002fc20000010000 */
[----:B------:R-:W-:-:S06]  /*143f0*/  @!P1 PRMT R15, RZ, 0x654, R15 ;  /* 0x00000654ff0f9816 */ /* 0x000fcc000000000f */
[----:B------:R-:W1:Y:S01]  /*14400*/  MUFU.EX2 R131, R131 ;  /* 0x0000008300837308 */ /* 0x000e620000000800 */
[----:B--2---:R-:W-:-:S07]  /*14410*/  FADD.FTZ R133, R130, R133 ;  /* 0x0000008582857221 */ /* 0x004fce0000010000 */
[----:B------:R-:W2:Y:S01]  /*14420*/  MUFU.EX2 R125, R125 ;  /* 0x0000007d007d7308 */ /* 0x000ea20000000800 */
[----:B0-----:R-:W-:-:S01]  /*14430*/  FADD.FTZ R132, R124, R132 ;  /* 0x000000847c847221 */ /* 0x001fc20000010000 */
[----:B------:R-:W-:Y:S02]  /*14440*/  WARPGROUP.DEPBAR.LE gsb0, 0x0 ;  /* 0x00008000000079c5 */ /* 0x000fe40000010000 */
[----:B------:R0:W-:Y:S04]  /*14450*/  @!P1 SYNCS.ARRIVE.TRANS64.RED.A1T0 RZ, [R15+URZ], RZ ;  /* 0x000000ff0fff99a7 */ /* 0x0001e8000810043f */
        /* <DEDUP_REMOVED lines=124> */
[----:B------:R-:W0:Y:S01]  /*14c20*/  MUFU.EX2 R69, R69 ;  /* 0x0000004500457308 */ /* 0x000e220000000800 */
[----:B---3--:R-:W-:-:S07]  /*14c30*/  FADD.FTZ R133, R70, R133 ;  /* 0x0000008546857221 */ /* 0x008fce0000010000 */
[----:B------:R-:W2:Y:S01]  /*14c40*/  MUFU.EX2 R11, R11 ;  /* 0x0000000b000b7308 */ /* 0x000ea20000000800 */
[----:B-1----:R-:W-:-:S01]  /*14c50*/  FADD.FTZ R132, R68, R132 ;  /* 0x0000008444847221 */ /* 0x002fc20000010000 */
[----:B0-----:R-:W-:-:S05]  /*14c60*/  FADD.FTZ R15, R69, R133 ;  /* 0x00000085450f7221 */ /* 0x001fca0000010000 */
[----:B------:R0:W-:Y:S01]  /*14c70*/  STL [R1+0x4], R15 ;  /* 0x0000040f01007387 */ /* 0x0001e20000100800 */
[----:B--2---:R-:W-:-:S05]  /*14c80*/  FADD.FTZ R71, R11, R132 ;  /* 0x000000840b477221 */ /* 0x004fca0000010000 */
[----:B------:R0:W-:Y:S01]  /*14c90*/  STL [R1+0x8], R71 ;  /* 0x0000084701007387 */ /* 0x0001e20000100800 */
[----:B------:R-:W-:Y:S05]  /*14ca0*/  @!P0 BRA `(.L_x_1200) ;  /* 0x0000000000048947 */ /* 0x000fea0003800000 */
[----:B------:R-:W-:Y:S01]  /*14cb0*/  BPT.TRAP 0x1 ;  /* 0x000000040000795c */ /* 0x000fe20000300000 */
.L_x_1200:
[----:B0-----:R-:W2:Y:S01]  /*14cc0*/  LDL R15, [R1+0x30] ;  /* 0x00003000010f7983 */ /* 0x001ea20000100800 */
[----:B------:R-:W-:-:S05]  /*14cd0*/  VIADD R14, R14, 0x13260 ;  /* 0x000132600e0e7836 */ /* 0x000fca0000000000 */
[----:B--2---:R-:W-:Y:S02]  /*14ce0*/  PRMT R14, R15, 0x654, R14 ;  /* 0x000006540f0e7816 */ /* 0x004fe4000000000e */
[----:B------:R-:W2:Y:S01]  /*14cf0*/  LDL R15, [R1] ;  /* 0x00000000010f7983 */ /* 0x000ea20000100800 */
[----:B------:R-:W-:Y:S01]  /*14d00*/  F2FP.SATFINITE.E4M3.F32.PACK_AB_MERGE_C R13, R57, R13, RZ ;  /* 0x0000000d390d723e */ /* 0x000fe200048070ff */
[----:B------:R1:W-:Y:S01]  /*14d10*/  SYNCS.ARRIVE.TRANS64.RED.A1T0 RZ, [R14+URZ], RZ ;  /* 0x000000ff0eff79a7 */ /* 0x0003e2000810043f */
        /* <DEDUP_REMOVED lines=75> */
[C---:B--2---:R-:W-:Y:S01]  /*151d0*/  ISETP.GT.AND P1, PT, R0.reuse, R15, PT ;  /* 0x0000000f0000720c */ /* 0x044fe20003f24270 */
[----:B------:R-:W-:-:S12]  /*151e0*/  VIADD R0, R0, 0xffffffff ;  /* 0xffffffff00007836 */ /* 0x000fd80000000000 */
[----:B-1----:R-:W-:Y:S05]  /*151f0*/  @P1 BRA `(.L_x_1201) ;  /* 0xffffffd000401947 */ /* 0x002fea000383ffff */
[----:B------:R-:W-:Y:S05]  /*15200*/  BSYNC B1 ;  /* 0x0000000000017941 */ /* 0x000fea0003800000 */
.L_x_1189:
[----:B------:R-:W-:Y:S05]  /*15210*/  BSYNC B0 ;  /* 0x0000000000007941 */ /* 0x000fea0003800000 */
.L_x_1188:
[----:B------:R-:W2:Y:S01]  /*15220*/  LDL R8, [R1+0x48] ;  /* 0x0000480001087983 */ /* 0x000ea20000100800 */
[----:B------:R-:W-:Y:S01]  /*15230*/  BSSY B0, `(.L_x_1202) ;  /* 0x00004d9000007945 */ /* 0x000fe20003800000 */
[----:B--2---:R-:W-:-:S13]  /*15240*/  ISETP.GE.AND P1, PT, R0, R8, PT ;  /* 0x000000080000720c */ /* 0x004fda0003f26270 */
[----:B------:R-:W-:Y:S05]  /*15250*/  @!P1 BRA `(.L_x_1203) ;  /* 0x0000004c00589947 */ /* 0x000fea0003800000 */
[----:B-1----:R-:W2:Y:S04]  /*15260*/  LDL R12, [R1+0x38] ;  /* 0x00003800010c7983 */ /* 0x002ea80000100800 */
[----:B------:R-:W2:Y:S04]  /*15270*/  LDL R11, [R1+0x3c] ;  /* 0x00003c00010b7983 */ /* 0x000ea80000100800 */
[----:B------:R-:W3:Y:S04]  /*15280*/  LDL R10, [R1+0x14] ;  /* 0x00001400010a7983 */ /* 0x000ee80000100800 */
[----:B------:R-:W4:Y:S01]  /*15290*/  LDL R8, [R1+0x20] ;  /* 0x0000200001087983 */ /* 0x000f220000100800 */
[----:B0-----:R-:W-:-:S02]  /*152a0*/  IMAD.MOV.U32 R15, RZ, RZ, R3 ;  /* 0x000000ffff0f7224 */ /* 0x001fc400078e0003 */
[----:B------:R-:W-:Y:S02]  /*152b0*/  IMAD.MOV.U32 R20, RZ, RZ, R9 ;  /* 0x000000ffff147224 */ /* 0x000fe400078e0009 */
[----:B--2---:R-:W-:Y:S02]  /*152c0*/  IMAD.IADD R11, R11, 0x1, -R12 ;  /* 0x000000010b0b7824 */ /* 0x004fe400078e0a0c */
[----:B------:R-:W-:Y:S02]  /*152d0*/  IMAD.MOV.U32 R12, RZ, RZ, R156 ;  /* 0x000000ffff0c7224 */ /* 0x000fe400078e009c */
[--C-:B---3--:R-:W-:Y:S02]  /*152e0*/  IMAD.IADD R10, R10, 0x1, R11.reuse ;  /* 0x000000010a0a7824 */ /* 0x108fe400078e020b */
[----:B----4-:R-:W-:-:S03]  /*152f0*/  IMAD.IADD R11, R8, 0x1, R11 ;  /* 0x00000001080b7824 */ /* 0x010fc600078e020b */
[----:B------:R-:W-:Y:S01]  /*15300*/  LOP3.LUT R3, RZ, R10, RZ, 0x33, !PT ;  /* 0x0000000aff037212 */ /* 0x000fe200078e33ff */
[----:B------:R-:W-:Y:S01]  /*15310*/  IMAD.MOV.U32 R8, RZ, RZ, R19 ;  /* 0x000000ffff087224 */ /* 0x000fe200078e0013 */
[----:B------:R-:W-:-:S03]  /*15320*/  LOP3.LUT R21, RZ, R11, RZ, 0x33, !PT ;  /* 0x0000000bff157212 */ /* 0x000fc600078e33ff */
[----:B------:R0:W-:Y:S04]  /*15330*/  STL [R1], R3 ;  /* 0x0000000301007387 */ /* 0x0001e80000100800 */
.L_x_1223:
[----:B------:R-:W-:-:S04]  /*15340*/  ISETP.NE.AND P1, PT, R8, 0x1, PT ;  /* 0x000000010800780c */ /* 0x000fc80003f25270 */
[----:B0-----:R-:W-:-:S04]  /*15350*/  SEL R3, RZ, 0x1, P1 ;  /* 0x00000001ff037807 */ /* 0x001fc80000800000 */
[----:B------:R-:W-:Y:S01]  /*15360*/  LOP3.LUT R156, R12, R3, RZ, 0x3c, !PT ;  /* 0x000000030c9c7212 */ /* 0x000fe200078e3cff */
[----:B------:R-:W-:Y:S06]  /*15370*/  @!P0 BRA `(.L_x_1204) ;  /* 0x0000000000048947 */ /* 0x000fec0003800000 */
[----:B------:R-:W-:Y:S01]  /*15380*/  BPT.TRAP 0x1 ;  /* 0x000000040000795c */ /* 0x000fe20000300000 */
.L_x_1204:
[----:B------:R-:W-:Y:S01]  /*15390*/  VIADD R19, R8, 0x1 ;  /* 0x0000000108137836 */ /* 0x000fe20000000000 */
[----:B------:R-:W-:-:S04]  /*153a0*/  SHF.L.U32 R14, R156, 0x1f, RZ ;  /* 0x0000001f9c0e7819 */ /* 0x000fc800000006ff */
[----:B------:R-:W-:-:S04]  /*153b0*/  ISETP.NE.AND P1, PT, R19, 0x2, PT ;  /* 0x000000021300780c */ /* 0x000fc80003f25270 */
[----:B------:R-:W-:-:S05]  /*153c0*/  SEL R19, R19, RZ, P1 ;  /* 0x000000ff13137207 */ /* 0x000fca0000800000 */
[----:B------:R-:W-:-:S04]  /*153d0*/  IMAD R3, R19, 0x8, R18 ;  /* 0x0000000813037824 */ /* 0x000fc800078e0212 */
[----:B------:R0:W1:Y:S01]  /*153e0*/  SYNCS.PHASECHK.TRANS64.TRYWAIT P1, [R3+URZ+0x13230], R14 ;  /* 0x0132300e030075a7 */ /* 0x000062000802017f */
[----:B------:R-:W-:Y:S05]  /*153f0*/  @!P0 BRA `(.L_x_1205) ;  /* 0x0000000000048947 */ /* 0x000fea0003800000 */
[----:B------:R-:W-:Y:S01]  /*15400*/  BPT.TRAP 0x1 ;  /* 0x000000040000795c */ /* 0x000fe20000300000 */
.L_x_1205:
        /* <DEDUP_REMOVED lines=8> */
.L_x_1207:
[----:B------:R-:W-:Y:S05]  /*15490*/  BSYNC B1 ;  /* 0x0000000000017941 */ /* 0x000fea0003800000 */
.L_x_1206:
        /* <DEDUP_REMOVED lines=37> */
[----:B------:R-:W-:Y:S01]  /*156f0*/  R2UR UR14, R56 ;  /* 0x00000000380e72ca */ /* 0x000fe200000e0000 */
[----:B------:R-:W-:Y:S01]  /*15700*/  VIADD R56, R9, 0x202 ;  /* 0x0000020209387836 */ /* 0x000fe20000000000 */
[----:B------:R-:W-:Y:S01]  /*15710*/  R2UR UR15, R57 ;  /* 0x00000000390f72ca */ /* 0x000fe200000e0000 */
[----:B------:R-:W-:Y:S01]  /*15720*/  IMAD.MOV.U32 R57, RZ, RZ, -0x7fffffe0 ;  /* 0x80000020ff397424 */ /* 0x000fe200078e00ff */
[C---:B------:R-:W-:Y:S02]  /*15730*/  R2UR UR16, R6.reuse ;  /* 0x00000000061072ca */ /* 0x040fe400000e0000 */
[----:B------:R-:W-:Y:S02]  /*15740*/  R2UR UR17, R7 ;  /* 0x00000000071172ca */ /* 0x000fe400000e0000 */
        /* <DEDUP_REMOVED lines=44> */
.L_x_1209:
[----:B------:R-:W-:Y:S01]  /*15a10*/  SHF.L.U32 R9, R12, 0x1f, RZ ;  /* 0x0000001f0c097819 */ /* 0x000fe200000006ff */
[----:B01----:R-:W-:-:S04]  /*15a20*/  IMAD R14, R8, 0x8, R18 ;  /* 0x00000008080e7824 */ /* 0x003fc800078e0212 */
[----:B------:R0:W1:Y:S01]  /*15a30*/  SYNCS.PHASECHK.TRANS64.TRYWAIT P1, [R14+URZ+0x13250], R9 ;  /* 0x013250090e0075a7 */ /* 0x000062000802017f */
[----:B------:R-:W-:Y:S05]  /*15a40*/  @!P0 BRA `(.L_x_1210) ;  /* 0x0000000000048947 */ /* 0x000fea0003800000 */
[----:B------:R-:W-:Y:S01]  /*15a50*/  BPT.TRAP 0x1 ;  /* 0x000000040000795c */ /* 0x000fe20000300000 */
.L_x_1210:
[----:B------:R-:W-:Y:S04]  /*15a60*/  BSSY B1, `(.L_x_1211) ;  /* 0x0000004000017945 */ /* 0x000fe80003800000 */
[----:B-1----:R-:W-:Y:S05]  /*15a70*/  @P1 BRA `(.L_x_1212) ;  /* 0x0000000000081947 */ /* 0x002fea0003800000 */
[----:B------:R-:W1:Y:S02]  /*15a80*/  SYNCS.PHASECHK.TRANS64.TRYWAIT P1, [R14+URZ+0x13250], R9 ;  /* 0x013250090e0075a7 */ /* 0x000e64000802017f */
[----:B-1----:R-:W-:Y:S05]  /*15a90*/  @!P1 BRA `(.L_x_1213) ;  /* 0x000000cc00d89947 */ /* 0x002fea0003800000 */
.L_x_1212:
[----:B------:R-:W-:Y:S05]  /*15aa0*/  BSYNC B1 ;  /* 0x0000000000017941 */ /* 0x000fea0003800000 */
.L_x_1211:
[----:B01----:R-:W-:Y:S01]  /*15ab0*/  VIADD R9, R18, 0x1000 ;  /* 0x0000100012097836 */ /* 0x003fe20000000000 */
[----:B------:R-:W-:-:S04]  /*15ac0*/  WARPGROUP.ARRIVE ;  /* 0x00000000000079c5 */ /* 0x000fc80000000000 */
[----:B------:R-:W-:-:S04]  /*15ad0*/  SHF.R.U32.HI R9, RZ, 0x4, R9 ;  /* 0x00000004ff097819 */ /* 0x000fc80000011609 */
[----:B------:R-:W-:-:S04]  /*15ae0*/  LOP3.LUT R9, R9, 0x3fff, RZ, 0xc0, !PT ;  /* 0x00003fff09097812 */ /* 0x000fc800078ec0ff */
[----:B------:R-:W-:-:S05]  /*15af0*/  LOP3.LUT R9, R9, 0x10000, RZ, 0xfc, !PT ;  /* 0x0001000009097812 */ /* 0x000fca00078efcff */
[----:B------:R-:W-:Y:S02]  /*15b00*/  IMAD R8, R8, 0x280, R9 ;  /* 0x0000028008087824 */ /* 0x000fe400078e0209 */
[----:B------:R-:W-:-:S03]  /*15b10*/  IMAD.MOV.U32 R9, RZ, RZ, -0x3ffffff0 ;  /* 0xc0000010ff097424 */ /* 0x000fc600078e00ff */
[----:B------:R-:W-:Y:S02]  /*15b20*/  R2UR UR6, R8 ;  /* 0x00000000080672ca */ /* 0x000fe400000e0000 */
        /* <DEDUP_REMOVED lines=8> */
[----:B------:R-:W3:Y:S01]  /*15bb0*/  LDL R155, [R1+0x38] ;  /* 0x00003800019b7983 */ /* 0x000ee20000100800 */
[----:B------:R-:W-:-:S03]  /*15bc0*/  WARPGROUP.ARRIVE ;  /* 0x00000000000079c5 */ /* 0x000fc60000000000 */
[----:B------:R-:W4:Y:S03]  /*15bd0*/  LDL R153, [R1+0x28] ;  /* 0x0000280001997983 */ /* 0x000f260000100800 */
[----:B------:R-:W-:Y:S01]  /*15be0*/  QGMMA.64x64x32.F32.E4M3.E4M3 R24, R148, gdesc[UR4], R24, gsb0 ;  /* 0x00e0000494187df3 */ /* 0x000fe20008000818 */
[----:B------:R-:W5:Y:S01]  /*15bf0*/  LDL R154, [R1+0x14] ;  /* 0x00001400019a7983 */ /* 0x000f620000100800 */
[----:B------:R-:W-:Y:S02]  /*15c00*/  VIADD R12, R8, 0x100 ;  /* 0x00000100080c7836 */ /* 0x000fe40000000000 */
[C---:B------:R-:W-:Y:S01]  /*15c10*/  FMUL.FTZ R9, R2.reuse, R120 ;  /* 0x0000007802097220 */ /* 0x040fe20000410000 */
[----:B------:R-:W-:Y:S02]  /*15c20*/  IMAD.MOV.U32 R13, RZ, RZ, -0x3ffffff0 ;  /* 0xc0000010ff0d7424 */ /* 0x000fe400078e00ff */
[C---:B------:R-:W-:Y:S01]  /*15c30*/  FMUL.FTZ R120, R2.reuse, R123 ;  /* 0x0000007b02787220 */ /* 0x040fe20000410000 */
[----:B------:R-:W-:Y:S01]  /*15c40*/  FMUL.FTZ R123, R2, R126 ;  /* 0x0000007e027b7220 */ /* 0x000fe20000410000 */
[----:B------:R-:W-:Y:S01]  /*15c50*/  R2UR UR6, R12 ;  /* 0x000000000c0672ca */ /* 0x000fe200000e0000 */
[----:B------:R-:W-:Y:S01]  /*15c60*/  VIADD R12, R8, 0x180 ;  /* 0x00000180080c7836 */ /* 0x000fe20000000000 */
[----:B------:R-:W-:Y:S01]  /*15c70*/  R2UR UR7, R13 ;  /* 0x000000000d0772ca */ /* 0x000fe200000e0000 */
[----:B------:R-:W-:-:S02]  /*15c80*/  IMAD.MOV.U32 R13, RZ, RZ, -0x3ffffff0 ;  /* 0xc0000010ff0d7424 */ /* 0x000fc400078e00ff */
[C---:B------:R-:W-:Y:S01]  /*15c90*/  FMUL.FTZ R126, R2.reuse, R129 ;  /* 0x00000081027e7220 */ /* 0x040fe20000410000 */
[C---:B------:R-:W-:Y:S01]  /*15ca0*/  FMUL.FTZ R129, R2.reuse, R132 ;  /* 0x0000008402817220 */ /* 0x040fe20000410000 */
[C---:B------:R-:W-:Y:S01]  /*15cb0*/  FMUL.FTZ R132, R2.reuse, R135 ;  /* 0x0000008702847220 */ /* 0x040fe20000410000 */
[C---:B------:R-:W-:Y:S01]  /*15cc0*/  FMUL.FTZ R135, R2.reuse, R60 ;  /* 0x0000003c02877220 */ /* 0x040fe20000410000 */
[C---:B------:R-:W-:Y:S01]  /*15cd0*/  FMUL.FTZ R60, R2.reuse, R62 ;  /* 0x0000003e023c7220 */ /* 0x040fe20000410000 */
[C---:B------:R-:W-:Y:S01]  /*15ce0*/  FMUL.FTZ R62, R2.reuse, R66 ;  /* 0x00000042023e7220 */ /* 0x040fe20000410000 */
[----:B------:R-:W-:Y:S01]  /*15cf0*/  FMUL.FTZ R66, R2, R70 ;  /* 0x0000004602427220 */ /* 0x000fe20000410000 */
[----:B------:R-:W-:Y:S02]  /*15d00*/  IMAD R70, R0, -0xa0, RZ ;  /* 0xffffff6000467824 */ /* 0x000fe400078e02ff */
        /* <DEDUP_REMOVED lines=75> */
[----:B------:R-:W-:Y:S01]  /*161c0*/  VIADD R56, R8, 0x200 ;  /* 0x0000020008387836 */ /* 0x000fe20000000000 */
[----:B------:R-:W0:Y:S01]  /*161d0*/  MUFU.TANH R13, R13 ;  /* 0x0000000d000d7308 */ /* 0x000e220000002400 */
[----:B------:R-:W-:-:S07]  /*161e0*/  IMAD.MOV.U32 R57, RZ, RZ, -0x3ffffff0 ;  /* 0xc0000010ff397424 */ /* 0x000fce00078e00ff */
[----:B------:R0:W2:Y:S01]  /*161f0*/  MUFU.TANH R8, R61 ;  /* 0x0000003d00087308 */ /* 0x0000a20000002400 */
[----:B-1----:R-:W-:-:S04]  /*16200*/  LOP3.LUT R151, R151, 0x7f, RZ, 0xc0, !PT ;  /* 0x0000007f97977812 */ /* 0x002fc800078ec0ff */
[----:B------:R-:W-:-:S03]  /*16210*/  ISETP.NE.AND P1, PT, R151, RZ, PT ;  /* 0x000000ff9700720c */ /* 0x000fc60003f25270 */
[----:B------:R-:W1:Y:S01]  /*16220*/  MUFU.TANH R12, R12 ;  /* 0x0000000c000c7308 */ /* 0x000e620000002400 */
[C---:B0-----:R-:W-:Y:S01]  /*16230*/  FMUL.FTZ R61, R2.reuse, R63 ;  /* 0x0000003f023d7220 */ /* 0x041fe20000410000 */
[C---:B------:R-:W-:Y:S01]  /*16240*/  FMUL.FTZ R63, R2.reuse, R67 ;  /* 0x00000043023f7220 */ /* 0x040fe20000410000 */
[----:B------:R-:W-:-:S05]  /*16250*/  FMUL.FTZ R67, R2, R71 ;  /* 0x0000004702437220 */ /* 0x000fca0000410000 */
[----:B------:R-:W0:Y:S02]  /*16260*/  MUFU.TANH R121, R121 ;  /* 0x0000007900797308 */ /* 0x000e240000002400 */
[----:B------:R-:W-:-:S06]  /*16270*/  @!P1 VIADD R3, R3, 0x13240 ;  /* 0x0001324003039836 */ /* 0x000fcc0000000000 */
[----:B------:R-:W0:Y:S01]  /*16280*/  MUFU.TANH R122, R122 ;  /* 0x0000007a007a7308 */ /* 0x000e220000002400 */
[----:B------:R-:W-:-:S07]  /*16290*/  @!P1 PRMT R3, RZ, 0x654, R3 ;  /* 0x00000654ff039816 */ /* 0x000fce0000000003 */
[----:B------:R-:W0:Y:S08]  /*162a0*/  MUFU.TANH R123, R123 ;  /* 0x0000007b007b7308 */ /* 0x000e300000002400 */
[----:B------:R-:W0:Y:S08]  /*162b0*/  MUFU.TANH R124, R124 ;  /* 0x0000007c007c7308 */ /* 0x000e300000002400 */
[----:B------:R-:W0:Y:S01]  /*162c0*/  MUFU.TANH R125, R125 ;  /* 0x0000007d007d7308 */ /* 0x000e220000002400 */
[----:B------:R-:W-:-:S02]  /*162d0*/  WARPGROUP.DEPBAR.LE gsb0, 0x0 ;  /* 0x00008000000079c5 */ /* 0x000fc40000010000 */
[----:B------:R-:W-:-:S05]  /*162e0*/  WARPGROUP.ARRIVE ;  /* 0x00000000000079c5 */ /* 0x000fca0000000000 */
[----:B------:R-:W0:Y:S01]  /*162f0*/  MUFU.TANH R126, R126 ;  /* 0x0000007e007e7308 */ /* 0x000e220000002400 */
[----:B------:R-:W-:Y:S01]  /*16300*/  QGMMA.64x64x32.F32.E4M3.E4M3 R24, R140, gdesc[UR4], R24, gsb0 ;  /* 0x00e000048c187df3 */ /* 0x000fe20008000818 */
[----:B------:R-:W-:Y:S02]  /*16310*/  R2UR UR6, R56 ;  /* 0x00000000380672ca */ /* 0x000fe400000e0000 */
[----:B------:R-:W-:-:S04]  /*16320*/  R2UR UR7, R57 ;  /* 0x00000000390772ca */ /* 0x000fc800000e0000 */
        /* <DEDUP_REMOVED lines=16> */
[----:B------:R-:W0:Y:S08]  /*16430*/  MUFU.TANH R111, R111 ;  /* 0x0000006f006f7308 */ /* 0x000e300000002400 */
[----:B------:R-:W0:Y:S01]  /*16440*/  MUFU.TANH R112, R112 ;  /* 0x0000007000707308 */ /* 0x000e220000002400 */
[----:B--2---:R-:W-:-:S05]  /*16450*/  IADD3 R56, R70, 0x1, R152 ;  /* 0x0000000146387810 */ /* 0x004fca0007ffe098 */
[----:B---3--:R-:W-:Y:S02]  /*16460*/  IMAD.IADD R56, R56, 0x1, -R155 ;  /* 0x0000000138387824 */ /* 0x008fe400078e0a9b */
[----:B------:R-:W2:Y:S01]  /*16470*/  LDC R155, c[0x0][0x9e4] ;  /* 0x00027900ff9b7b82 */ /* 0x000ea20000000800 */
[----:B------:R-:W3:Y:S01]  /*16480*/  MUFU.TANH R113, R113 ;  /* 0x0000007100717308 */ /* 0x000ee20000002400 */
[----:B----4-:R-:W-:-:S07]  /*16490*/  IMAD R56, R153, -0x2, R56 ;  /* 0xfffffffe99387824 */ /* 0x010fce00078e0238 */
[----:B------:R-:W4:Y:S08]  /*164a0*/  MUFU.TANH R114, R114 ;  /* 0x0000007200727308 */ /* 0x000f300000002400 */
[----:B------:R-:W0:Y:S08]  /*164b0*/  MUFU.TANH R115, R115 ;  /* 0x0000007300737308 */ /* 0x000e300000002400 */
[----:B------:R-:W0:Y:S08]  /*164c0*/  MUFU.TANH R116, R116 ;  /* 0x0000007400747308 */ /* 0x000e300000002400 */
[----:B------:R-:W0:Y:S01]  /*164d0*/  MUFU.TANH R117, R117 ;  /* 0x0000007500757308 */ /* 0x000e220000002400 */
[----:B------:R-:W-:-:S02]  /*164e0*/  WARPGROUP.DEPBAR.LE gsb0, 0x0 ;  /* 0x00008000000079c5 */ /* 0x000fc40000010000 */
[----:B------:R1:W-:Y:S01]  /*164f0*/  @!P1 SYNCS.ARRIVE.TRANS64.RED.A1T0 RZ, [R3+URZ], RZ ;  /* 0x000000ff03ff99a7 */ /* 0x0003e2000810043f */
[----:B--2---:R-:W-:-:S04]  /*16500*/  ISETP.GE.AND P1, PT, R155, 0x1, PT ;  /* 0x000000019b00780c */ /* 0x004fc80003f26270 */
[----:B------:R-:W2:Y:S01]  /*16510*/  MUFU.TANH R118, R118 ;  /* 0x0000007600767308 */ /* 0x000ea20000002400 */
[C---:B------:R-:W-:Y:S02]  /*16520*/  VIADD R138, R56.reuse, UR41 ;  /* 0x00000029388a7c36 */ /* 0x040fe40008000000 */
[----:B------:R-:W-:Y:S02]  /*16530*/  VIADD R137, R56, UR43 ;  /* 0x0000002b38897c36 */ /* 0x000fe40008000000 */
[C---:B-----5:R-:W-:Y:S02]  /*16540*/  IMAD.IADD R136, R154.reuse, 0x1, R138 ;  /* 0x000000019a887824 */ /* 0x060fe400078e028a */
[----:B-1----:R-:W-:Y:S01]  /*16550*/  IMAD R3, R153, -0x2, R70 ;  /* 0xfffffffe99037824 */ /* 0x002fe200078e0246 */
[----:B------:R-:W1:Y:S01]  /*16560*/  MUFU.TANH R119, R119 ;  /* 0x0000007700777308 */ /* 0x000e620000002400 */
[----:B------:R-:W-:-:S07]  /*16570*/  IMAD.IADD R71, R154, 0x1, R137 ;  /* 0x000000019a477824 */ /* 0x000fce00078e0289 */
        /* <DEDUP_REMOVED lines=51> */
[----:B------:R-:W2:Y:S01]  /*168b0*/  LDL R154, [R1] ;  /* 0x00000000019a7983 */ /* 0x000ea20000100800 */
        /* <DEDUP_REMOVED lines=8> */
.L_x_1216:
[----:B------:R-:W-:-:S05]  /*16940*/  IMAD.U32 R139, RZ, RZ, UR37 ;  /* 0x00000025ff8b7e24 */ /* 0x000fca000f8e00ff */
[----:B------:R-:W-:-:S13]  /*16950*/  ISETP.NE.AND P1, PT, R139, 0x1, PT ;  /* 0x000000018b00780c */ /* 0x000fda0003f25270 */
[----:B------:R-:W1:Y:S02]  /*16960*/  @P1 LDC.64 R56, c[0x0][0x9e8] ;  /* 0x00027a00ff381b82 */ /* 0x000e640000000a00 */
[----:B-1----:R-:W-:-:S04]  /*16970*/  @P1 IMAD.HI.U32 R140, R10, R56, RZ ;  /* 0x000000380a8c1227 */ /* 0x002fc800078e00ff */
[----:B------:R-:W-:Y:S01]  /*16980*/  IMAD.MOV.U32 R56, RZ, RZ, R10 ;  /* 0x000000ffff387224 */ /* 0x000fe200078e000a */
[----:B------:R-:W-:-:S07]  /*16990*/  @P1 SHF.R.U32.HI R56, RZ, R57, R140 ;  /* 0x00000039ff381219 */ /* 0x000fce000001168c */
.L_x_1217:
[----:B------:R-:W-:Y:S05]  /*169a0*/  BSYNC B1 ;  /* 0x0000000000017941 */ /* 0x000fea0003800000 */
.L_x_1215:
[----:B------:R-:W-:-:S05]  /*169b0*/  IMAD R56, R56, R139, R3 ;  /* 0x0000008b38387224 */ /* 0x000fca00078e0203 */
[----:B------:R-:W-:Y:S02]  /*169c0*/  VIMNMX R71, R71, R56, !PT ;  /* 0x0000003847477248 */ /* 0x000fe40007fe0100 */
[----:B------:R-:W-:-:S07]  /*169d0*/  VIADDMNMX R136, R56, R139, R136, PT ;  /* 0x0000008b38887246 */ /* 0x000fce0003800188 */
.L_x_1214:
[C---:B------:R-:W-:Y:S01]  /*169e0*/  ISETP.GE.AND P1, PT, R70.reuse, 0x2, PT ;  /* 0x000000024600780c */ /* 0x040fe20003f26270 */
[----:B------:R-:W2:Y:S01]  /*169f0*/  LDL R56, [R1+0x20] ;  /* 0x0000200001387983 */ /* 0x000ea20000100800 */
[----:B------:R-:W-:Y:S02]  /*16a00*/  ISETP.GE.AND P2, PT, R70, 0x9, PT ;  /* 0x000000094600780c */ /* 0x000fe40003f46270 */
[C---:B------:R-:W-:Y:S02]  /*16a10*/  ISETP.GT.AND P3, PT, R71.reuse, 0x1, !P1 ;  /* 0x000000014700780c */ /* 0x040fe40004f64270 */
[----:B------:R-:W-:Y:S02]  /*16a20*/  ISETP.GT.AND P4, PT, R71, 0x8, !P2 ;  /* 0x000000084700780c */ /* 0x000fe40005784270 */
[C---:B------:R-:W-:Y:S02]  /*16a30*/  ISETP.LT.OR P3, PT, R136.reuse, 0x2, P3 ;  /* 0x000000028800780c */ /* 0x040fe40001f61670 */
[----:B------:R-:W-:-:S02]  /*16a40*/  ISETP.LT.OR P4, PT, R136, 0x9, P4 ;  /* 0x000000098800780c */ /* 0x000fc40002781670 */
[----:B------:R-:W-:Y:S02]  /*16a50*/  FSEL R13, R13, -INF , !P3 ;  /* 0xff8000000d0d7808 */ /* 0x000fe40005800000 */
[----:B------:R-:W-:Y:S02]  /*16a60*/  ISETP.GE.AND P3, PT, R70, 0xa, PT ;  /* 0x0000000a4600780c */ /* 0x000fe40003f66270 */
[----:B0-----:R-:W-:Y:S02]  /*16a70*/  FSEL R121, R121, -INF , !P4 ;  /* 0xff80000079797808 */ /* 0x001fe40006000000 */
        /* <DEDUP_REMOVED lines=228> */
[----:B------:R-:W-:Y:S02]  /*178c0*/  IMAD.U32 R56, RZ, RZ, UR37 ;  /* 0x00000025ff387e24 */ /* 0x000fe4000f8e00ff */
[----:B------:R-:W-:-:S03]  /*178d0*/  IMAD.MOV.U32 R70, RZ, RZ, R21 ;  /* 0x000000ffff467224 */ /* 0x000fc600078e0015 */
[----:B------:R-:W-:-:S13]  /*178e0*/  ISETP.NE.AND P6, PT, R56, 0x1, PT ;  /* 0x000000013800780c */ /* 0x000fda0003fc5270 */
[----:B------:R-:W0:Y:S02]  /*178f0*/  @P6 LDC.64 R8, c[0x0][0x9e8] ;  /* 0x00027a00ff086b82 */ /* 0x000e240000000a00 */
[----:B0-----:R-:W-:-:S05]  /*17900*/  @P6 IMAD.HI.U32 R8, R21, R8, RZ ;  /* 0x0000000815086227 */ /* 0x001fca00078e00ff */
[----:B------:R-:W-:-:S04]  /*17910*/  @P6 SHF.R.U32.HI R70, RZ, R9, R8 ;  /* 0x00000009ff466219 */ /* 0x000fc80000011608 */
[----:B------:R-:W-:Y:S01]  /*17920*/  LOP3.LUT R8, RZ, R70, RZ, 0x33, !PT ;  /* 0x00000046ff087212 */ /* 0x000fe200078e33ff */
[----:B------:R-:W-:Y:S06]  /*17930*/  BRA `(.L_x_1221) ;  /* 0x0000000000187947 */ /* 0x000fec0003800000 */
.L_x_1220:
[----:B------:R-:W-:-:S05]  /*17940*/  IMAD.U32 R56, RZ, RZ, UR37 ;  /* 0x00000025ff387e24 */ /* 0x000fca000f8e00ff */
[----:B------:R-:W-:-:S13]  /*17950*/  ISETP.NE.AND P6, PT, R56, 0x1, PT ;  /* 0x000000013800780c */ /* 0x000fda0003fc5270 */
[----:B------:R-:W0:Y:S02]  /*17960*/  @P6 LDC.64 R8, c[0x0][0x9e8] ;  /* 0x00027a00ff086b82 */ /* 0x000e240000000a00 */
[----:B0-----:R-:W-:-:S04]  /*17970*/  @P6 IMAD.HI.U32 R70, R11, R8, RZ ;  /* 0x000000080b466227 */ /* 0x001fc800078e00ff */
[----:B------:R-:W-:Y:S01]  /*17980*/  IMAD.MOV.U32 R8, RZ, RZ, R11 ;  /* 0x000000ffff087224 */ /* 0x000fe200078e000b */
[----:B------:R-:W-:-:S07]  /*17990*/  @P6 SHF.R.U32.HI R8, RZ, R9, R70 ;  /* 0x00000009ff086219 */ /* 0x000fce0000011646 */
.L_x_1221:
[----:B------:R-:W-:Y:S05]  /*179a0*/  BSYNC B1 ;  /* 0x0000000000017941 */ /* 0x000fea0003800000 */
.L_x_1219:
[----:B------:R-:W-:-:S05]  /*179b0*/  IMAD R3, R8, R56, R3 ;  /* 0x0000003808037224 */ /* 0x000fca00078e0203 */
[----:B------:R-:W-:Y:S02]  /*179c0*/  VIMNMX R137, R137, R3, !PT ;  /* 0x0000000389897248 */ /* 0x000fe40007fe0100 */
[----:B------:R-:W-:-:S07]  /*179d0*/  VIADDMNMX R138, R3, R56, R138, PT ;  /* 0x00000038038a7246 */ /* 0x000fce000380018a */
.L_x_1218:
[----:B------:R-:W-:Y:S01]  /*179e0*/  ISETP.GT.AND P1, PT, R137, 0x1, !P1 ;  /* 0x000000018900780c */ /* 0x000fe20004f24270 */
[----:B------:R-:W2:Y:S01]  /*179f0*/  LDL.LU R136, [R1+0x8] ;  /* 0x0000080001887983 */ /* 0x000ea20000300800 */
[C---:B------:R-:W-:Y:S02]  /*17a00*/  LOP3.LUT P6, RZ, R17.reuse, 0x2, RZ, 0xc0, !PT ;  /* 0x0000000211ff7812 */ /* 0x040fe400078cc0ff */
[----:B------:R-:W-:Y:S01]  /*17a10*/  ISETP.LT.OR P1, PT, R138, 0x2, P1 ;  /* 0x000000028a00780c */ /* 0x000fe20000f21670 */
[----:B------:R-:W3:Y:S01]  /*17a20*/  LDL.LU R70, [R1+0x4] ;  /* 0x0000040001467983 */ /* 0x000ee20000300800 */
[----:B------:R-:W-:Y:S01]  /*17a30*/  LOP3.LUT R17, R17, 0xffffffdf, RZ, 0xc0, !PT ;  /* 0xffffffdf11117812 */ /* 0x000fe200078ec0ff */
[----:B------:R-:W-:Y:S01]  /*17a40*/  IMAD.U32 R56, RZ, RZ, UR36 ;  /* 0x00000024ff387e24 */ /* 0x000fe2000f8e00ff */
[----:B------:R-:W-:Y:S02]  /*17a50*/  FSEL R120, R120, -INF , !P1 ;  /* 0xff80000078787808 */ /* 0x000fe40004800000 */
[----:B------:R-:W-:-:S02]  /*17a60*/  ISETP.GT.AND P1, PT, R137, 0x18, !P6 ;  /* 0x000000188900780c */ /* 0x000fc40007724270 */
[----:B------:R-:W-:Y:S02]  /*17a70*/  @P0 LOP3.LUT R17, R17, 0x20, RZ, 0xfc, !PT ;  /* 0x0000002011110812 */ /* 0x000fe400078efcff */
[C---:B------:R-:W-:Y:S02]  /*17a80*/  ISETP.LT.OR P1, PT, R138.reuse, 0x19, P1 ;  /* 0x000000198a00780c */ /* 0x040fe40000f21670 */
        /* <DEDUP_REMOVED lines=16> */
[C---:B------:R-:W-:Y:S02]  /*17b90*/  LOP3.LUT P1, RZ, R16.reuse, 0x40000000, RZ, 0xc0, !PT ;  /* 0x4000000010ff7812 */ /* 0x040fe4000782c0ff */
        /* <DEDUP_REMOVED lines=50> */
[C---:B------:R-:W-:Y:S02]  /*17ec0*/  LOP3.LUT P1, RZ, R16.reuse, 0x200000, RZ, 0xc0, !PT ;  /* 0x0020000010ff7812 */ /* 0x040fe4000782c0ff */
[----:B------:R-:W-:Y:S02]  /*17ed0*/  LOP3.LUT P5, RZ, R16, 0x80000, RZ, 0xc0, !PT ;  /* 0x0008000010ff7812 */ /* 0x000fe400078ac0ff */
[----:B------:R-:W-:-:S02]  /*17ee0*/  ISETP.GT.AND P1, PT, R137, 0x48, !P1 ;  /* 0x000000488900780c */ /* 0x000fc40004f24270 */
[----:B------:R-:W-:Y:S02]  /*17ef0*/  FMNMX.FTZ R3, R108, R3, !PT ;  /* 0x000000036c037209 */ /* 0x000fe40007810000 */
[----:B------:R-:W-:Y:S02]  /*17f00*/  ISETP.LT.OR P1, PT, R138, 0x49, P1 ;  /* 0x000000498a00780c */ /* 0x000fe40000f21670 */
[----:B------:R-:W-:Y:S02]  /*17f10*/  FMNMX.FTZ R3, R109, R3, !PT ;  /* 0x000000036d037209 */ /* 0x000fe40007810000 */
[----:B------:R-:W-:Y:S02]  /*17f20*/  FSEL R94, R94, -INF , !P1 ;  /* 0xff8000005e5e7808 */ /* 0x000fe40004800000 */
[C---:B------:R-:W-:Y:S02]  /*17f30*/  LOP3.LUT P1, RZ, R16.reuse, 0x100000, RZ, 0xc0, !PT ;  /* 0x0010000010ff7812 */ /* 0x040fe4000782c0ff */
[----:B------:R-:W-:-:S02]  /*17f40*/  LOP3.LUT P4, RZ, R16, 0x40000, RZ, 0xc0, !PT ;  /* 0x0004000010ff7812 */ /* 0x000fc4000788c0ff */
[----:B------:R-:W-:Y:S02]  /*17f50*/  ISETP.GT.AND P1, PT, R137, 0x49, !P1 ;  /* 0x000000498900780c */ /* 0x000fe40004f24270 */
[----:B------:R-:W-:Y:S02]  /*17f60*/  FMNMX.FTZ R3, R112, R3, !PT ;  /* 0x0000000370037209 */ /* 0x000fe40007810000 */
[----:B------:R-:W-:Y:S02]  /*17f70*/  ISETP.LT.OR P1, PT, R138, 0x4a, P1 ;  /* 0x0000004a8a00780c */ /* 0x000fe40000f21670 */
[----:B------:R-:W-:Y:S02]  /*17f80*/  FMNMX.FTZ R3, R113, R3, !PT ;  /* 0x0000000371037209 */ /* 0x000fe40007810000 */
[----:B------:R-:W-:Y:S02]  /*17f90*/  FSEL R95, R95, -INF , !P1 ;  /* 0xff8000005f5f7808 */ /* 0x000fe40004800000 */
[----:B------:R-:W-:-:S02]  /*17fa0*/  ISETP.GT.AND P1, PT, R137, 0x50, !P5 ;  /* 0x000000508900780c */ /* 0x000fc40006f24270 */
[----:B------:R-:W-:Y:S02]  /*17fb0*/  LOP3.LUT P3, RZ, R16, 0x20000, RZ, 0xc0, !PT ;  /* 0x0002000010ff7812 */ /* 0x000fe4000786c0ff */
        /* <DEDUP_REMOVED lines=16> */
[----:B------:R-:W-:-:S02]  /*180c0*/  LOP3.LUT P0, RZ, R16, 0x8000, RZ, 0xc0, !PT ;  /* 0x0000800010ff7812 */ /* 0x000fc4000780c0ff */
[----:B------:R-:W-:Y:S02]  /*180d0*/  FSEL R103, R103, -INF , !P1 ;  /* 0xff80000067677808 */ /* 0x000fe40004800000 */
[----:B------:R-:W-:Y:S02]  /*180e0*/  FMNMX.FTZ R3, R93, R3, !PT ;  /* 0x000000035d037209 */ /* 0x000fe40007810000 */
[----:B------:R-:W-:Y:S02]  /*180f0*/  ISETP.GT.AND P1, PT, R137, 0x60, !P0 ;  /* 0x000000608900780c */ /* 0x000fe40004724270 */
[----:B------:R-:W-:Y:S02]  /*18100*/  FMNMX.FTZ R3, R96, R3, !PT ;  /* 0x0000000360037209 */ /* 0x000fe40007810000 */
[----:B------:R-:W-:Y:S02]  /*18110*/  ISETP.LT.OR P1, PT, R138, 0x61, P1 ;  /* 0x000000618a00780c */ /* 0x000fe40000f21670 */
[----:B------:R-:W-:-:S02]  /*18120*/  LOP3.LUT P6, RZ, R16, 0x4000, RZ, 0xc0, !PT ;  /* 0x0000400010ff7812 */ /* 0x000fc400078cc0ff */
        /* <DEDUP_REMOVED lines=21> */
[----:B------:R-:W-:Y:S02]  /*18280*/  FMNMX.FTZ R3, R84, R3, !PT ;  /* 0x0000000354037209 */ /* 0x000fe40007810000 */
        /* <DEDUP_REMOVED lines=18> */
[----:B------:R-:W-:Y:S02]  /*183b0*/  LOP3.LUT P5, RZ, R16, 0x40, RZ, 0xc0, !PT ;  /* 0x0000004010ff7812 */ /* 0x000fe400078ac0ff */
[----:B------:R-:W-:-:S02]  /*183c0*/  ISETP.LT.OR P1, PT, R138, 0x79, P1 ;  /* 0x000000798a00780c */ /* 0x000fc40000f21670 */
[----:B------:R-:W-:Y:S02]  /*183d0*/  FMNMX.FTZ R3, R69, R3, !PT ;  /* 0x0000000345037209 */ /* 0x000fe40007810000 */
[----:B------:R-:W-:Y:S02]  /*183e0*/  ISETP.GT.AND P5, PT, R137, 0x81, !P5 ;  /* 0x000000818900780c */ /* 0x000fe40006fa4270 */
[----:B------:R-:W-:Y:S01]  /*183f0*/  FSEL R86, R86, -INF , !P1 ;  /* 0xff80000056567808 */ /* 0x000fe20004800000 */
[----:B------:R-:W0:Y:S01]  /*18400*/  SHFL.BFLY PT, R8, R3, 0x2, 0x1f ;  /* 0x0c401f0003087f89 */ /* 0x000e2200000e0000 */
[----:B------:R-:W-:Y:S02]  /*18410*/  LOP3.LUT P1, RZ, R16, 0x100, RZ, 0xc0, !PT ;  /* 0x0000010010ff7812 */ /* 0x000fe4000782c0ff */
[----:B------:R-:W-:Y:S02]  /*18420*/  LOP3.LUT R17, R17, 0xffffff7f, RZ, 0xc0, !PT ;  /* 0xffffff7f11117812 */ /* 0x000fe400078ec0ff */
[----:B------:R-:W-:-:S02]  /*18430*/  ISETP.GT.AND P1, PT, R137, 0x79, !P1 ;  /* 0x000000798900780c */ /* 0x000fc40004f24270 */
[----:B------:R-:W-:Y:S02]  /*18440*/  LOP3.LUT P4, RZ, R16, 0x20, RZ, 0xc0, !PT ;  /* 0x0000002010ff7812 */ /* 0x000fe4000788c0ff */
[----:B------:R-:W-:Y:S02]  /*18450*/  ISETP.LT.OR P1, PT, R138, 0x7a, P1 ;  /* 0x0000007a8a00780c */ /* 0x000fe40000f21670 */
[----:B------:R-:W-:Y:S02]  /*18460*/  @P5 LOP3.LUT R17, R17, 0x80, RZ, 0xfc, !PT ;  /* 0x0000008011115812 */ /* 0x000fe400078efcff */
[----:B------:R-:W-:Y:S02]  /*18470*/  FSEL R87, R87, -INF , !P1 ;  /* 0xff80000057577808 */ /* 0x000fe40004800000 */
[----:B------:R-:W-:Y:S02]  /*18480*/  LOP3.LUT P1, RZ, R16, 0x80, RZ, 0xc0, !PT ;  /* 0x0000008010ff7812 */ /* 0x000fe4000782c0ff */
[----:B------:R-:W-:-:S02]  /*18490*/  LOP3.LUT P5, RZ, R17, 0x8, RZ, 0xc0, !PT ;  /* 0x0000000811ff7812 */ /* 0x000fc400078ac0ff */
[C---:B------:R-:W-:Y:S02]  /*184a0*/  ISETP.GT.AND P1, PT, R137.reuse, 0x80, !P1 ;  /* 0x000000808900780c */ /* 0x040fe40004f24270 */
[----:B------:R-:W-:Y:S02]  /*184b0*/  ISETP.GT.AND P5, PT, R137, 0x99, !P5 ;  /* 0x000000998900780c */ /* 0x000fe40006fa4270 */
[----:B------:R-:W-:Y:S02]  /*184c0*/  ISETP.LT.OR P1, PT, R138, 0x81, P1 ;  /* 0x000000818a00780c */ /* 0x000fe40000f21670 */
[----:B0-----:R-:W-:Y:S02]  /*184d0*/  FMNMX.FTZ R3, R3, R8, !PT ;  /* 0x0000000803037209 */ /* 0x001fe40007810000 */
[----:B------:R-:W-:Y:S02]  /*184e0*/  FSEL R58, R58, -INF , !P1 ;  /* 0xff8000003a3a7808 */ /* 0x000fe40004800000 */
[C---:B------:R-:W-:Y:S01]  /*184f0*/  LOP3.LUT P6, RZ, R16.reuse, 0x10, RZ, 0xc0, !PT ;  /* 0x0000001010ff7812 */ /* 0x040fe200078cc0ff */
[----:B------:R-:W0:Y:S01]  /*18500*/  SHFL.BFLY PT, R8, R3, 0x1, 0x1f ;  /* 0x0c201f0003087f89 */ /* 0x000e2200000e0000 */
[----:B------:R-:W-:-:S02]  /*18510*/  LOP3.LUT P3, RZ, R16, 0x8, RZ, 0xc0, !PT ;  /* 0x0000000810ff7812 */ /* 0x000fc4000786c0ff */
[C---:B------:R-:W-:Y:S02]  /*18520*/  LOP3.LUT P2, RZ, R16.reuse, 0x4, RZ, 0xc0, !PT ;  /* 0x0000000410ff7812 */ /* 0x040fe4000784c0ff */
[C---:B------:R-:W-:Y:S02]  /*18530*/  LOP3.LUT P0, RZ, R16.reuse, 0x1, RZ, 0xc0, !PT ;  /* 0x0000000110ff7812 */ /* 0x040fe4000780c0ff */
[C---:B------:R-:W-:Y:S02]  /*18540*/  LOP3.LUT P1, RZ, R16.reuse, 0x2, RZ, 0xc0, !PT ;  /* 0x0000000210ff7812 */ /* 0x040fe4000782c0ff */
[----:B------:R-:W-:Y:S02]  /*18550*/  LOP3.LUT R16, R16, 0xfffffffd, RZ, 0xc0, !PT ;  /* 0xfffffffd10107812 */ /* 0x000fe400078ec0ff */
[----:B------:R-:W-:Y:S02]  /*18560*/  ISETP.GT.AND P4, PT, R137, 0x88, !P4 ;  /* 0x000000888900780c */ /* 0x000fe40006784270 */
[----:B------:R-:W-:-:S02]  /*18570*/  @P5 LOP3.LUT R16, R16, 0x2, RZ, 0xfc, !PT ;  /* 0x0000000210105812 */ /* 0x000fc400078efcff */
[----:B------:R-:W-:Y:S02]  /*18580*/  LOP3.LUT P5, RZ, R17, 0x80, RZ, 0xc0, !PT ;  /* 0x0000008011ff7812 */ /* 0x000fe400078ac0ff */
[----:B------:R-:W-:Y:S02]  /*18590*/  LOP3.LUT R16, R16, 0xfffffff7, RZ, 0xc0, !PT ;  /* 0xfffffff710107812 */ /* 0x000fe400078ec0ff */
[C---:B------:R-:W-:Y:S02]  /*185a0*/  ISETP.LT.OR P5, PT, R138.reuse, 0x82, P5 ;  /* 0x000000828a00780c */ /* 0x040fe40002fa1670 */
[----:B------:R-:W-:Y:S02]  /*185b0*/  ISETP.LT.OR P4, PT, R138, 0x89, P4 ;  /* 0x000000898a00780c */ /* 0x000fe40002781670 */
[----:B------:R-:W-:Y:S02]  /*185c0*/  ISETP.GT.AND P6, PT, R137, 0x89, !P6 ;  /* 0x000000898900780c */ /* 0x000fe400077c4270 */
[----:B0-----:R-:W-:-:S02]  /*185d0*/  FMNMX.FTZ R3, R3, R8, !PT ;  /* 0x0000000803037209 */ /* 0x001fc40007810000 */
[----:B------:R-:W-:Y:S02]  /*185e0*/  ISETP.GT.AND P0, PT, R137, RZ, !P0 ;  /* 0x000000ff8900720c */ /* 0x000fe40004704270 */
[----:B------:R-:W-:Y:S01]  /*185f0*/  LOP3.LUT R17, R17, 0xffffffbf, RZ, 0xc0, !PT ;  /* 0xffffffbf11117812 */ /* 0x000fe200078ec0ff */
[----:B------:R-:W-:-:S01]  /*18600*/  FFMA.FTZ R9, R3, R56, -8 ;  /* 0xc100000003097423 */ /* 0x000fc20000010038 */
[----:B------:R-:W-:Y:S02]  /*18610*/  ISETP.LT.OR P0, PT, R138, 0x1, P0 ;  /* 0x000000018a00780c */ /* 0x000fe40000701670 */
[----:B------:R-:W-:Y:S02]  /*18620*/  @P5 LOP3.LUT R16, R16, 0x8, RZ, 0xfc, !PT ;  /* 0x0000000810105812 */ /* 0x000fe400078efcff */
[----:B------:R-:W-:Y:S02]  /*18630*/  FSEL R12, R12, -INF , !P0 ;  /* 0xff8000000c0c7808 */ /* 0x000fe40004000000 */
[----:B------:R-:W-:-:S02]  /*18640*/  LOP3.LUT P5, RZ, R16, 0x2, RZ, 0xc0, !PT ;  /* 0x0000000210ff7812 */ /* 0x000fc400078ac0ff */
[----:B------:R-:W-:Y:S02]  /*18650*/  LOP3.LUT R16, R16, 0xfffffffb, RZ, 0xc0, !PT ;  /* 0xfffffffb10107812 */ /* 0x000fe400078ec0ff */
[----:B------:R-:W-:Y:S02]  /*18660*/  ISETP.GT.AND P3, PT, R137, 0x90, !P3 ;  /* 0x000000908900780c */ /* 0x000fe40005f64270 */
[----:B------:R-:W-:Y:S02]  /*18670*/  @P4 LOP3.LUT R16, R16, 0x4, RZ, 0xfc, !PT ;  /* 0x0000000410104812 */ /* 0x000fe400078efcff */
[----:B------:R-:W-:Y:S02]  /*18680*/  ISETP.LT.OR P4, PT, R138, 0x8a, P6 ;  /* 0x0000008a8a00780c */ /* 0x000fe40003781670 */
[----:B------:R-:W-:Y:S02]  /*18690*/  FSETP.NEU.FTZ.AND P6, PT, R3, -INF , PT ;  /* 0xff8000000300780b */ /* 0x000fe40003fdd000 */
[----:B------:R-:W-:-:S02]  /*186a0*/  ISETP.GT.AND P2, PT, R137, 0x91, !P2 ;  /* 0x000000918900780c */ /* 0x000fc40005744270 */
[----:B------:R-:W-:Y:S02]  /*186b0*/  FSEL R9, R9, RZ, P6 ;  /* 0x000000ff09097208 */ /* 0x000fe40003000000 */
[----:B------:R-:W-:Y:S02]  /*186c0*/  FSEL R8, R3, RZ, P6 ;  /* 0x000000ff03087208 */ /* 0x000fe40003000000 */
[----:B------:R-:W-:Y:S01]  /*186d0*/  LOP3.LUT P6, RZ, R16, 0x4, RZ, 0xc0, !PT ;  /* 0x0000000410ff7812 */ /* 0x000fe200078cc0ff */
        /* <DEDUP_REMOVED lines=40> */
[----:B------:R-:W-:Y:S01]  /*18960*/  FMNMX.FTZ R9, R12, R20, !PT ;  /* 0x000000140c097209 */ /* 0x000fe20007810000 */
[----:B------:R-:W-:Y:S01]  /*18970*/  FADD.FTZ R8, -R8, R15 ;  /* 0x0000000f08087221 */ /* 0x000fe20000010100 */
[----:B------:R-:W-:Y:S01]  /*18980*/  @P4 LOP3.LUT R17, R17, 0x40, RZ, 0xfc, !PT ;  /* 0x0000004011114812 */ /* 0x000fe200078efcff */
[----:B------:R-:W-:Y:S01]  /*18990*/  MUFU.EX2 R139, R139 ;  /* 0x0000008b008b7308 */ /* 0x000fe20000000800 */
[----:B------:R-:W-:Y:S01]  /*189a0*/  FMNMX.FTZ R9, R120, R9, !PT ;  /* 0x0000000978097209 */ /* 0x000fe20007810000 */
[----:B------:R-:W-:Y:S01]  /*189b0*/  FMUL.FTZ R8, R8, R56 ;  /* 0x0000003808087220 */ /* 0x000fe20000410000 */
[----:B------:R-:W-:-:S02]  /*189c0*/  LOP3.LUT P4, RZ, R16, 0x8, RZ, 0xc0, !PT ;  /* 0x0000000810ff7812 */ /* 0x000fc4000788c0ff */
[----:B------:R-:W-:Y:S02]  /*189d0*/  FMNMX.FTZ R9, R123, R9, !PT ;  /* 0x000000097b097209 */ /* 0x000fe40007810000 */
[----:B------:R-:W-:Y:S01]  /*189e0*/  FSEL R59, R59, -INF , !P4 ;  /* 0xff8000003b3b7808 */ /* 0x000fe20006000000 */
[----:B------:R-:W2:Y:S01]  /*189f0*/  MUFU.EX2 R8, R8 ;  /* 0x0000000800087308 */ /* 0x000ea20000000800 */
[----:B------:R-:W-:Y:S02]  /*18a00*/  FMNMX.FTZ R9, R124, R9, !PT ;  /* 0x000000097c097209 */ /* 0x000fe40007810000 */
[----:B------:R-:W-:Y:S02]  /*18a10*/  LOP3.LUT P4, RZ, R17, 0x40, RZ, 0xc0, !PT ;  /* 0x0000004011ff7812 */ /* 0x000fe4000788c0ff */
[----:B------:R-:W-:Y:S02]  /*18a20*/  FMNMX.FTZ R9, R127, R9, !PT ;  /* 0x000000097f097209 */ /* 0x000fe40007810000 */
[----:B------:R-:W-:Y:S01]  /*18a30*/  FSEL R60, R60, -INF , !P6 ;  /* 0xff8000003c3c7808 */ /* 0x000fe20007000000 */
[----:B------:R-:W0:Y:S01]  /*18a40*/  MUFU.EX2 R13, R13 ;  /* 0x0000000d000d7308 */ /* 0x000e220000000800 */
[----:B------:R-:W-:-:S02]  /*18a50*/  FMNMX.FTZ R9, R128, R9, !PT ;  /* 0x0000000980097209 */ /* 0x000fc40007810000 */
[----:B------:R-:W-:Y:S02]  /*18a60*/  ISETP.LT.OR P3, PT, R138, 0x91, P3 ;  /* 0x000000918a00780c */ /* 0x000fe40001f61670 */
[----:B------:R-:W-:Y:S02]  /*18a70*/  FMNMX.FTZ R9, R131, R9, !PT ;  /* 0x0000000983097209 */ /* 0x000fe40007810000 */
[----:B------:R-:W-:Y:S01]  /*18a80*/  FSEL R61, R61, -INF , !P4 ;  /* 0xff8000003d3d7808 */ /* 0x000fe20006000000 */
[----:B------:R-:W1:Y:S01]  /*18a90*/  MUFU.EX2 R121, R121 ;  /* 0x0000007900797308 */ /* 0x000e620000000800 */
[----:B------:R-:W-:Y:S02]  /*18aa0*/  FMNMX.FTZ R9, R132, R9, !PT ;  /* 0x0000000984097209 */ /* 0x000fe40007810000 */
[----:B------:R-:W-:Y:S02]  /*18ab0*/  ISETP.GT.AND P1, PT, R137, 0x98, !P1 ;  /* 0x000000988900780c */ /* 0x000fe40004f24270 */
[----:B------:R-:W-:-:S02]  /*18ac0*/  FMNMX.FTZ R9, R106, R9, !PT ;  /* 0x000000096a097209 */ /* 0x000fc40007810000 */
[----:B------:R-:W-:Y:S01]  /*18ad0*/  ISETP.LT.OR P2, PT, R138, 0x92, P2 ;  /* 0x000000928a00780c */ /* 0x000fe20001741670 */
[----:B------:R-:W4:Y:S01]  /*18ae0*/  MUFU.EX2 R122, R122 ;  /* 0x0000007a007a7308 */ /* 0x000f220000000800 */
[----:B------:R-:W-:Y:S02]  /*18af0*/  FMNMX.FTZ R9, R107, R9, !PT ;  /* 0x000000096b097209 */ /* 0x000fe40007810000 */
[----:B------:R-:W-:Y:S02]  /*18b00*/  FSEL R62, R62, -INF , !P3 ;  /* 0xff8000003e3e7808 */ /* 0x000fe40005800000 */
[----:B------:R-:W-:Y:S02]  /*18b10*/  FMNMX.FTZ R9, R110, R9, !PT ;  /* 0x000000096e097209 */ /* 0x000fe40007810000 */
[----:B------:R-:W-:Y:S01]  /*18b20*/  ISETP.LT.OR P1, PT, R138, 0x99, P1 ;  /* 0x000000998a00780c */ /* 0x000fe20000f21670 */
[----:B------:R-:W5:Y:S01]  /*18b30*/  MUFU.EX2 R125, R125 ;  /* 0x0000007d007d7308 */ /* 0x000f620000000800 */
[----:B------:R-:W-:-:S02]  /*18b40*/  FMNMX.FTZ R9, R111, R9, !PT ;  /* 0x000000096f097209 */ /* 0x000fc40007810000 */
[----:B------:R-:W-:Y:S02]  /*18b50*/  FSEL R63, R63, -INF , !P2 ;  /* 0xff8000003f3f7808 */ /* 0x000fe40005000000 */
[----:B------:R-:W-:Y:S02]  /*18b60*/  FMNMX.FTZ R9, R114, R9, !PT ;  /* 0x0000000972097209 */ /* 0x000fe40007810000 */
[----:B------:R-:W-:Y:S01]  /*18b70*/  ISETP.LT.OR P5, PT, R138, 0x9a, P5 ;  /* 0x0000009a8a00780c */ /* 0x000fe20002fa1670 */
[----:B------:R-:W-:Y:S01]  /*18b80*/  MUFU.EX2 R126, R126 ;  /* 0x0000007e007e7308 */ /* 0x000fe20000000800 */
[----:B------:R-:W-:Y:S02]  /*18b90*/  FMNMX.FTZ R9, R115, R9, !PT ;  /* 0x0000000973097209 */ /* 0x000fe40007810000 */
[----:B------:R-:W-:Y:S02]  /*18ba0*/  FSEL R66, R66, -INF , !P1 ;  /* 0xff80000042427808 */ /* 0x000fe40004800000 */
[----:B------:R-:W-:-:S02]  /*18bb0*/  FMNMX.FTZ R9, R118, R9, !PT ;  /* 0x0000000976097209 */ /* 0x000fc40007810000 */
[----:B------:R-:W-:Y:S01]  /*18bc0*/  FSEL R67, R67, -INF , !P5 ;  /* 0xff80000043437808 */ /* 0x000fe20006800000 */
[----:B------:R-:W-:Y:S01]  /*18bd0*/  MUFU.EX2 R129, R129 ;  /* 0x0000008100817308 */ /* 0x000fe20000000800 */
[----:B------:R-:W-:Y:S02]  /*18be0*/  FMNMX.FTZ R9, R119, R9, !PT ;  /* 0x0000000977097209 */ /* 0x000fe40007810000 */
[----:B------:R-:W-:Y:S02]  /*18bf0*/  LOP3.LUT P0, RZ, R17, 0x20, RZ, 0xc0, !PT ;  /* 0x0000002011ff7812 */ /* 0x000fe4000780c0ff */
[----:B------:R-:W-:-:S03]  /*18c00*/  FMNMX.FTZ R9, R90, R9, !PT ;  /* 0x000000095a097209 */ /* 0x000fc60007810000 */
[----:B------:R-:W-:Y:S01]  /*18c10*/  MUFU.EX2 R130, R130 ;  /* 0x0000008200827308 */ /* 0x000fe20000000800 */
[----:B------:R-:W-:-:S04]  /*18c20*/  FMNMX.FTZ R9, R91, R9, !PT ;  /* 0x000000095b097209 */ /* 0x000fc80007810000 */
        /* <DEDUP_REMOVED lines=32> */
[----:B------:R-:W-:-:S05]  /*18e30*/  FMNMX.FTZ R9, R67, R9, !PT ;  /* 0x0000000943097209 */ /* 0x000fca0007810000 */
[----:B------:R-:W3:Y:S02]  /*18e40*/  SHFL.BFLY PT, R15, R9, 0x2, 0x1f ;  /* 0x0c401f00090f7f89 */ /* 0x000ee400000e0000 */
[----:B------:R-:W-:Y:S08]  /*18e50*/  MUFU.EX2 R93, R93 ;  /* 0x0000005d005d7308 */ /* 0x000ff00000000800 */
[----:B------:R-:W-:Y:S08]  /*18e60*/  MUFU.EX2 R96, R96 ;  /* 0x0000006000607308 */ /* 0x000ff00000000800 */
[----:B------:R-:W-:Y:S01]  /*18e70*/  MUFU.EX2 R97, R97 ;  /* 0x0000006100617308 */ /* 0x000fe20000000800 */
[----:B---3--:R-:W-:-:S07]  /*18e80*/  FMNMX.FTZ R9, R9, R15, !PT ;  /* 0x0000000f09097209 */ /* 0x008fce0007810000 */
[----:B------:R-:W-:Y:S01]  /*18e90*/  MUFU.EX2 R100, R100 ;  /* 0x0000006400647308 */ /* 0x000fe20000000800 */
[----:B------:R-:W3:Y:S07]  /*18ea0*/  SHFL.BFLY PT, R15, R9, 0x1, 0x1f ;  /* 0x0c201f00090f7f89 */ /* 0x000eee00000e0000 */
[----:B------:R-:W-:Y:S08]  /*18eb0*/  MUFU.EX2 R101, R101 ;  /* 0x0000006500657308 */ /* 0x000ff00000000800 */
[----:B------:R-:W-:Y:S08]  /*18ec0*/  MUFU.EX2 R72, R72 ;  /* 0x0000004800487308 */ /* 0x000ff00000000800 */
[----:B------:R-:W-:Y:S01]  /*18ed0*/  MUFU.EX2 R73, R73 ;  /* 0x0000004900497308 */ /* 0x000fe20000000800 */
[----:B---3--:R-:W-:-:S04]  /*18ee0*/  FMNMX.FTZ R9, R9, R15, !PT ;  /* 0x0000000f09097209 */ /* 0x008fc80007810000 */
[----:B------:R-:W-:-:S03]  /*18ef0*/  FSETP.NEU.FTZ.AND P1, PT, R9, -INF , PT ;  /* 0xff8000000900780b */ /* 0x000fc60003f3d000 */
[----:B------:R-:W-:Y:S01]  /*18f00*/  MUFU.EX2 R76, R76 ;  /* 0x0000004c004c7308 */ /* 0x000fe20000000800 */
[----:B------:R-:W-:-:S05]  /*18f10*/  FSEL R15, R9, RZ, P1 ;  /* 0x000000ff090f7208 */ /* 0x000fca0000800000 */
[----:B------:R-:W-:Y:S01]  /*18f20*/  FADD.FTZ R15, -R15, R20 ;  /* 0x000000140f0f7221 */ /* 0x000fe20000010100 */
[----:B------:R-:W-:-:S01]  /*18f30*/  FFMA.FTZ R20, R9, R56, -8 ;  /* 0xc100000009147423 */ /* 0x000fc20000010038 */
[----:B------:R-:W-:Y:S02]  /*18f40*/  MUFU.EX2 R77, R77 ;  /* 0x0000004d004d7308 */ /* 0x000fe40000000800 */
[----:B------:R-:W-:Y:S02]  /*18f50*/  FMUL.FTZ R15, R15, R56 ;  /* 0x000000380f0f7220 */ /* 0x000fe40000410000 */
[----:B------:R-:W-:Y:S01]  /*18f60*/  FSEL R71, R20, RZ, P1 ;  /* 0x000000ff14477208 */ /* 0x000fe20000800000 */
[----:B--2---:R-:W-:-:S03]  /*18f70*/  FFMA.FTZ R20, R8, R136, R139 ;  /* 0x0000008808147223 */ /* 0x004fc6000001008b */
        /* <DEDUP_REMOVED lines=9> */
[----:B0-----:R-:W-:-:S01]  /*19010*/  FADD.FTZ R20, R13, R20 ;  /* 0x000000140d147221 */ /* 0x001fc20000010000 */
[-CC-:B------:R-:W-:Y:S01]  /*19020*/  FFMA.FTZ R132, R132, R56.reuse, -R71.reuse ;  /* 0x0000003884847223 */ /* 0x180fe20000010847 */
[----:B------:R-:W-:-:S01]  /*19030*/  FFMA.FTZ R106, R106, R56, -R71 ;  /* 0x000000386a6a7223 */ /* 0x000fc20000010847 */
[----:B------:R-:W-:Y:S01]  /*19040*/  FFMA.FTZ R107, R107, R56, -R71 ;  /* 0x000000386b6b7223 */ /* 0x000fe20000010847 */
[----:B-1----:R-:W-:-:S01]  /*19050*/  FADD.FTZ R20, R121, R20 ;  /* 0x0000001479147221 */ /* 0x002fc20000010000 */
[-CC-:B------:R-:W-:Y:S01]  /*19060*/  FFMA.FTZ R110, R110, R56.reuse, -R71.reuse ;  /* 0x000000386e6e7223 */ /* 0x180fe20000010847 */
[----:B------:R-:W-:-:S01]  /*19070*/  FFMA.FTZ R111, R111, R56, -R71 ;  /* 0x000000386f6f7223 */ /* 0x000fc20000010847 */
[----:B------:R-:W0:Y:S01]  /*19080*/  MUFU.EX2 R120, R120 ;  /* 0x0000007800787308 */ /* 0x000e220000000800 */
[----:B----4-:R-:W-:-:S01]  /*19090*/  FADD.FTZ R20, R122, R20 ;  /* 0x000000147a147221 */ /* 0x010fc20000010000 */
[-CC-:B------:R-:W-:Y:S01]  /*190a0*/  FFMA.FTZ R114, R114, R56.reuse, -R71.reuse ;  /* 0x0000003872727223 */ /* 0x180fe20000010847 */
[----:B------:R-:W-:-:S01]  /*190b0*/  FFMA.FTZ R115, R115, R56, -R71 ;  /* 0x0000003873737223 */ /* 0x000fc20000010847 */
[----:B------:R-:W-:Y:S01]  /*190c0*/  FFMA.FTZ R118, R118, R56, -R71 ;  /* 0x0000003876767223 */ /* 0x000fe20000010847 */
[----:B-----5:R-:W-:-:S01]  /*190d0*/  FADD.FTZ R20, R125, R20 ;  /* 0x000000147d147221 */ /* 0x020fc20000010000 */
[-CC-:B------:R-:W-:Y:S01]  /*190e0*/  FFMA.FTZ R119, R119, R56.reuse, -R71.reuse ;  /* 0x0000003877777223 */ /* 0x180fe20000010847 */
[----:B------:R-:W-:-:S01]  /*190f0*/  FFMA.FTZ R90, R90, R56, -R71 ;  /* 0x000000385a5a7223 */ /* 0x000fc20000010847 */
[----:B------:R-:W1:Y:S01]  /*19100*/  MUFU.EX2 R123, R123 ;  /* 0x0000007b007b7308 */ /* 0x000e620000000800 */
[----:B--2---:R-:W-:-:S01]  /*19110*/  FFMA.FTZ R70, R15, R70, R12 ;  /* 0x000000460f467223 */ /* 0x004fc2000001000c */
[----:B------:R-:W-:Y:S01]  /*19120*/  FADD.FTZ R20, R126, R20 ;  /* 0x000000147e147221 */ /* 0x000fe20000010000 */
[----:B------:R-:W-:-:S01]  /*19130*/  FFMA.FTZ R91, R91, R56, -R71 ;  /* 0x000000385b5b7223 */ /* 0x000fc20000010847 */
[-CC-:B------:R-:W-:Y:S01]  /*19140*/  FFMA.FTZ R94, R94, R56.reuse, -R71.reuse ;  /* 0x000000385e5e7223 */ /* 0x180fe20000010847 */
[----:B------:R-:W-:-:S01]  /*19150*/  FFMA.FTZ R95, R95, R56, -R71 ;  /* 0x000000385f5f7223 */ /* 0x000fc20000010847 */
[----:B------:R-:W-:Y:S01]  /*19160*/  FADD.FTZ R20, R129, R20 ;  /* 0x0000001481147221 */ /* 0x000fe20000010000 */
[----:B------:R-:W-:-:S01]  /*19170*/  FFMA.FTZ R98, R98, R56, -R71 ;  /* 0x0000003862627223 */ /* 0x000fc20000010847 */
[----:B------:R-:W2:Y:S01]  /*19180*/  MUFU.EX2 R124, R124 ;  /* 0x0000007c007c7308 */ /* 0x000ea20000000800 */
[----:B0-----:R-:W-:-:S01]  /*19190*/  FADD.FTZ R70, R120, R70 ;  /* 0x0000004678467221 */ /* 0x001fc20000010000 */
[----:B------:R-:W-:Y:S01]  /*191a0*/  FADD.FTZ R20, R130, R20 ;  /* 0x0000001482147221 */ /* 0x000fe20000010000 */
[----:B------:R-:W-:-:S01]  /*191b0*/  FFMA.FTZ R99, R99, R56, -R71 ;  /* 0x0000003863637223 */ /* 0x000fc20000010847 */
[-CC-:B------:R-:W-:Y:S01]  /*191c0*/  FFMA.FTZ R102, R102, R56.reuse, -R71.reuse ;  /* 0x0000003866667223 */ /* 0x180fe20000010847 */
[----:B------:R-:W-:-:S01]  /*191d0*/  FFMA.FTZ R103, R103, R56, -R71 ;  /* 0x0000003867677223 */ /* 0x000fc20000010847 */
[----:B------:R-:W-:Y:S01]  /*191e0*/  FADD.FTZ R20, R104, R20 ;  /* 0x0000001468147221 */ /* 0x000fe20000010000 */
[----:B------:R-:W-:-:S01]  /*191f0*/  FFMA.FTZ R74, R74, R56, -R71 ;  /* 0x000000384a4a7223 */ /* 0x000fc20000010847 */
[----:B------:R-:W0:Y:S01]  /*19200*/  MUFU.EX2 R127, R127 ;  /* 0x0000007f007f7308 */ /* 0x000e220000000800 */
[----:B-1----:R-:W-:-:S01]  /*19210*/  FADD.FTZ R70, R123, R70 ;  /* 0x000000467b467221 */ /* 0x002fc20000010000 */
[----:B------:R-:W-:Y:S01]  /*19220*/  FADD.FTZ R20, R105, R20 ;  /* 0x0000001469147221 */ /* 0x000fe20000010000 */
[----:B------:R-:W-:-:S01]  /*19230*/  FFMA.FTZ R75, R75, R56, -R71 ;  /* 0x000000384b4b7223 */ /* 0x000fc20000010847 */
[-CC-:B------:R-:W-:Y:S01]  /*19240*/  FFMA.FTZ R78, R78, R56.reuse, -R71.reuse ;  /* 0x000000384e4e7223 */ /* 0x180fe20000010847 */
[----:B------:R-:W-:-:S01]  /*19250*/  FFMA.FTZ R79, R79, R56, -R71 ;  /* 0x000000384f4f7223 */ /* 0x000fc20000010847 */
[----:B------:R-:W-:Y:S01]  /*19260*/  FADD.FTZ R20, R108, R20 ;  /* 0x000000146c147221 */ /* 0x000fe20000010000 */
[----:B------:R-:W-:-:S01]  /*19270*/  FFMA.FTZ R82, R82, R56, -R71 ;  /* 0x0000003852527223 */ /* 0x000fc20000010847 */
[----:B------:R-:W1:Y:S01]  /*19280*/  MUFU.EX2 R128, R128 ;  /* 0x0000008000807308 */ /* 0x000e620000000800 */
[----:B--2---:R-:W-:-:S01]  /*19290*/  FADD.FTZ R70, R124, R70 ;  /* 0x000000467c467221 */ /* 0x004fc20000010000 */
        /* <DEDUP_REMOVED lines=20> */
[----:B------:R-:W-:-:S02]  /*193e0*/  FADD.FTZ R20, R88, R20 ;  /* 0x0000001458147221 */ /* 0x000fc40000010000 */
        /* <DEDUP_REMOVED lines=100> */
[----:B--2---:R-:W-:-:S05]  /*19a30*/  FADD.FTZ R20, R67, R70 ;  /* 0x0000004643147221 */ /* 0x004fca0000010000 */
[----:B------:R0:W-:Y:S04]  /*19a40*/  STL [R1+0x4], R20 ;  /* 0x0000041401007387 */ /* 0x0001e80000100800 */
[----:B------:R0:W-:Y:S01]  /*19a50*/  STL [R1+0x8], R71 ;  /* 0x0000084701007387 */ /* 0x0001e20000100800 */
[----:B------:R-:W-:Y:S05]  /*19a60*/  @!P0 BRA `(.L_x_1222) ;  /* 0x0000000000048947 */ /* 0x000fea0003800000 */
[----:B------:R-:W-:Y:S01]  /*19a70*/  BPT.TRAP 0x1 ;  /* 0x000000040000795c */ /* 0x000fe20000300000 */
.L_x_1222:
[----:B0-----:R-:W2:Y:S01]  /*19a80*/  LDL R20, [R1+0x30] ;  /* 0x0000300001147983 */ /* 0x001ea20000100800 */
[----:B------:R-:W-:-:S05]  /*19a90*/  VIADD R14, R14, 0x13260 ;  /* 0x000132600e0e7836 */ /* 0x000fca0000000000 */
[----:B--2---:R-:W-:Y:S02]  /*19aa0*/  PRMT R14, R20, 0x654, R14 ;  /* 0x00000654140e7816 */ /* 0x004fe4000000000e */
[----:B------:R-:W2:Y:S01]  /*19ab0*/  LDL R20, [R1+0x48] ;  /* 0x0000480001147983 */ /* 0x000ea20000100800 */
[----:B------:R-:W-:Y:S01]  /*19ac0*/  F2FP.SATFINITE.E4M3.F32.PACK_AB_MERGE_C R121, R122, R121, RZ ;  /* 0x000000797a79723e */ /* 0x000fe200048070ff */
[----:B------:R3:W-:Y:S01]  /*19ad0*/  SYNCS.ARRIVE.TRANS64.RED.A1T0 RZ, [R14+URZ], RZ ;  /* 0x000000ff0eff79a7 */ /* 0x0007e2000810043f */
        /* <DEDUP_REMOVED lines=38> */
[----:B------:R-:W-:Y:S01]  /*19d40*/  F2FP.SATFINITE.E4M3.F32.PACK_AB_MERGE_C R152, R13, R139, R121 ;  /* 0x0000008b0d98723e */ /* 0x000fe20004807079 */
[-C--:B------:R-:W-:Y:S01]  /*19d50*/  FMUL.FTZ R31, R31, R15.reuse ;  /* 0x0000000f1f1f7220 */ /* 0x080fe20000410000 */
        /* <DEDUP_REMOVED lines=34> */
[C---:B--2---:R-:W-:Y:S01]  /*19f80*/  ISETP.GT.AND P1, PT, R0.reuse, R20, PT ;  /* 0x000000140000720c */ /* 0x044fe20003f24270 */
[----:B------:R-:W-:Y:S02]  /*19f90*/  VIADD R0, R0, 0xffffffff ;  /* 0xffffffff00007836 */ /* 0x000fe40000000000 */
[----:B------:R-:W-:-:S10]  /*19fa0*/  IMAD.MOV.U32 R20, RZ, RZ, R9 ;  /* 0x000000ffff147224 */ /* 0x000fd400078e0009 */
[----:B---3--:R-:W-:Y:S05]  /*19fb0*/  @P1 BRA `(.L_x_1223) ;  /* 0xffffffb000e01947 */ /* 0x008fea000383ffff */
.L_x_1203:
[----:B------:R-:W-:Y:S05]  /*19fc0*/  BSYNC B0 ;  /* 0x0000000000007941 */ /* 0x000fea0003800000 */
.L_x_1202:
[----:B------:R-:W-:Y:S06]  /*19fd0*/  BAR.ARV 0x8, 0x1a0 ;  /* 0x0206800000007b1d */ /* 0x000fec0000002000 */
[----:B------:R-:W-:Y:S05]  /*19fe0*/  @!P0 BRA `(.L_x_1224) ;  /* 0x0000000000048947 */ /* 0x000fea0003800000 */
[----:B------:R-:W-:Y:S01]  /*19ff0*/  BPT.TRAP 0x1 ;  /* 0x000000040000795c */ /* 0x000fe20000300000 */
.L_x_1224:
[----:B------:R-:W-:Y:S01]  /*1a000*/  IMAD R13, R19, 0x8, R18 ;  /* 0x00000008130d7824 */ /* 0x000fe200078e0212 */
[----:B------:R-:W-:-:S04]  /*1a010*/  SHF.L.U32 R0, R156, 0x1f, RZ ;  /* 0x0000001f9c007819 */ /* 0x000fc800000006ff */
[----:B------:R2:W3:Y:S01]  /*1a020*/  SYNCS.PHASECHK.TRANS64.TRYWAIT P1, [R13+URZ+0x13250], R0 ;  /* 0x013250000d0075a7 */ /* 0x0004e2000802017f */
[----:B------:R-:W-:Y:S05]  /*1a030*/  @!P0 BRA `(.L_x_1225) ;  /* 0x0000000000048947 */ /* 0x000fea0003800000 */
[----:B------:R-:W-:Y:S01]  /*1a040*/  BPT.TRAP 0x1 ;  /* 0x000000040000795c */ /* 0x000fe20000300000 */
.L_x_1225:
[----:B------:R-:W-:Y:S04]  /*1a050*/  BSSY B0, `(.L_x_1226) ;  /* 0x0000004000007945 */ /* 0x000fe80003800000 */
[----:B---3--:R-:W-:Y:S05]  /*1a060*/  @P1 BRA `(.L_x_1227) ;  /* 0x0000000000081947 */ /* 0x008fea0003800000 */
[----:B------:R-:W3:Y:S02]  /*1a070*/  SYNCS.PHASECHK.TRANS64.TRYWAIT P1, [R13+URZ+0x13250], R0 ;  /* 0x013250000d0075a7 */ /* 0x000ee4000802017f */
[----:B---3--:R-:W-:Y:S05]  /*1a080*/  @!P1 BRA `(.L_x_1228) ;  /* 0x0000008800709947 */ /* 0x008fea0003800000 */
.L_x_1227:
[----:B------:R-:W-:Y:S05]  /*1a090*/  BSYNC B0 ;  /* 0x0000000000007941 */ /* 0x000fea0003800000 */
.L_x_1226:
[----:B------:R-:W0:Y:S01]  /*1a0a0*/  LDL.LU R14, [R1+0x5c] ;  /* 0x00005c00010e7983 */ /* 0x000e220000300800 */
[----:B------:R-:W-:-:S03]  /*1a0b0*/  ULDC.64 UR4, c[0x0][0x9a0] ;  /* 0x0002680000047ab9 */ /* 0x000fc60000000a00 */
[----:B------:R-:W4:Y:S04]  /*1a0c0*/  LDL.LU R2, [R1+0x50] ;  /* 0x0000500001027983 */ /* 0x000f280000300800 */
[----:B-1----:R-:W5:Y:S04]  /*1a0d0*/  LDL.LU R12, [R1+0x8] ;  /* 0x00000800010c7983 */ /* 0x002f680000300800 */
[----:B------:R-:W5:Y:S01]  /*1a0e0*/  LDL.LU R8, [R1+0x4] ;  /* 0x0000040001087983 */ /* 0x000f620000300800 */
[----:B------:R-:W-:Y:S01]  /*1a0f0*/  VIADD R18, R18, 0x1000 ;  /* 0x0000100012127836 */ /* 0x000fe20000000000 */
[----:B------:R-:W-:Y:S01]  /*1a100*/  ISETP.NE.U32.AND P1, PT, RZ, UR4, PT ;  /* 0x00000004ff007c0c */ /* 0x000fe2000bf25070 */
[----:B------:R-:W-:Y:S01]  /*1a110*/  IMAD.MOV.U32 R5, RZ, RZ, -0x3ffffff0 ;  /* 0xc0000010ff057424 */ /* 0x000fe200078e00ff */
[----:B------:R-:W-:-:S02]  /*1a120*/  WARPGROUP.ARRIVE ;  /* 0x00000000000079c5 */ /* 0x000fc40000000000 */
[----:B------:R-:W-:Y:S02]  /*1a130*/  SHF.R.U32.HI R18, RZ, 0x4, R18 ;  /* 0x00000004ff127819 */ /* 0x000fe40000011612 */
[----:B------:R-:W-:Y:S02]  /*1a140*/  R2UR UR7, R5 ;  /* 0x00000000050772ca */ /* 0x000fe400000e0000 */
[----:B------:R-:W-:Y:S02]  /*1a150*/  LOP3.LUT R18, R18, 0x3fff, RZ, 0xc0, !PT ;  /* 0x00003fff12127812 */ /* 0x000fe400078ec0ff */
[----:B------:R-:W-:Y:S02]  /*1a160*/  ISETP.NE.AND.EX P1, PT, RZ, UR5, PT, P1 ;  /* 0x00000005ff007c0c */ /* 0x000fe4000bf25310 */
[----:B------:R-:W-:-:S05]  /*1a170*/  LOP3.LUT R18, R18, 0x10000, RZ, 0xfc, !PT ;  /* 0x0001000012127812 */ /* 0x000fca00078efcff */
[----:B------:R-:W-:-:S05]  /*1a180*/  IMAD R4, R19, 0x280, R18 ;  /* 0x0000028013047824 */ /* 0x000fca00078e0212 */
[----:B------:R-:W-:Y:S01]  /*1a190*/  R2UR UR6, R4 ;  /* 0x00000000040672ca */ /* 0x000fe200000e0000 */
[----:B------:R-:W2:Y:S08]  /*1a1a0*/  @P1 LDC.64 R6, c[0x0][0x9c8] ;  /* 0x00027200ff061b82 */ /* 0x000eb00000000a00 */
[----:B------:R-:W1:Y:S04]  /*1a1b0*/  @P1 LDC.64 R10, c[0x0][0x9d0] ;  /* 0x00027400ff0a1b82 */ /* 0x000e680000000a00 */
[----:B------:R-:W-:Y:S03]  /*1a1c0*/  QGMMA.64x64x32.F32.E4M3.E4M3 R24, R152, gdesc[UR4], R24, gsb0 ;  /* 0x00e0000498187df3 */ /* 0x000fe60008000818 */
[----:B------:R-:W-:-:S02]  /*1a1d0*/  WARPGROUP.DEPBAR.LE gsb0, 0x0 ;  /* 0x00008000000079c5 */ /* 0x000fc40000010000 */
[----:B------:R-:W-:Y:S01]  /*1a1e0*/  WARPGROUP.ARRIVE ;  /* 0x00000000000079c5 */ /* 0x000fe20000000000 */
[----:B0-----:R-:W-:-:S05]  /*1a1f0*/  @P1 SHF.R.S32.HI R15, RZ, 0x1f, R14 ;  /* 0x0000001fff0f1819 */ /* 0x001fca000001140e */
[----:B--23--:R-:W-:Y:S01]  /*1a200*/  @P1 IMAD R0, R15, R6, RZ ;  /* 0x000000060f001224 */ /* 0x00cfe200078e02ff */
[----:B----4-:R-:W-:-:S03]  /*1a210*/  @P1 SHF.R.S32.HI R15, RZ, 0x1f, R2 ;  /* 0x0000001fff0f1819 */ /* 0x010fc60000011402 */
[C---:B------:R-:W-:Y:S02]  /*1a220*/  @P1 IMAD R5, R14.reuse, R7, R0 ;  /* 0x000000070e051224 */ /* 0x040fe400078e0200 */
[----:B------:R-:W-:-:S04]  /*1a230*/  @P1 IMAD.WIDE.U32 R6, R14, R6, RZ ;  /* 0x000000060e061225 */ /* 0x000fc800078e00ff */
[-C--:B-1----:R-:W-:Y:S02]  /*1a240*/  @P1 IMAD R0, R15, R10.reuse, RZ ;  /* 0x0000000a0f001224 */ /* 0x082fe400078e02ff */
[----:B------:R-:W-:Y:S02]  /*1a250*/  @P1 IMAD.IADD R7, R7, 0x1, R5 ;  /* 0x0000000107071824 */ /* 0x000fe400078e0205 */
[C---:B------:R-:W-:Y:S02]  /*1a260*/  @P1 IMAD R5, R2.reuse, R11, R0 ;  /* 0x0000000b02051224 */ /* 0x040fe400078e0200 */
[----:B------:R-:W-:-:S04]  /*1a270*/  @P1 IMAD.WIDE.U32 R6, R2, R10, R6 ;  /* 0x0000000a02061225 */ /* 0x000fc800078e0006 */
[----:B------:R-:W-:Y:S01]  /*1a280*/  @P1 IMAD.IADD R5, R7, 0x1, R5 ;  /* 0x0000000107051824 */ /* 0x000fe200078e0205 */
[C---:B------:R-:W-:Y:S01]  /*1a290*/  @P1 LEA R10, P2, R6.reuse, UR4, 0x2 ;  /* 0x00000004060a1c11 */ /* 0x040fe2000f8410ff */
[----:B------:R-:W-:Y:S02]  /*1a2a0*/  IMAD.MOV.U32 R2, RZ, RZ, 0x3f800000 ;  /* 0x3f800000ff027424 */ /* 0x000fe400078e00ff */
[----:B------:R-:W-:Y:S01]  /*1a2b0*/  IMAD.MOV.U32 R7, RZ, RZ, -0x3ffffff0 ;  /* 0xc0000010ff077424 */ /* 0x000fe200078e00ff */
[----:B------:R-:W-:Y:S01]  /*1a2c0*/  @P1 LEA.HI.X R11, R6, UR5, R5, 0x2, P2 ;  /* 0x00000005060b1c11 */ /* 0x000fe200090f1405 */
[----:B------:R-:W-:-:S03]  /*1a2d0*/  VIADD R6, R4, 0x80 ;  /* 0x0000008004067836 */ /* 0x000fc60000000000 */
[----:B------:R-:W-:Y:S01]  /*1a2e0*/  R2UR UR7, R7 ;  /* 0x00000000070772ca */ /* 0x000fe200000e0000 */
[----:B------:R0:W2:Y:S01]  /*1a2f0*/  @P1 LDG.E R2, desc[UR44][R10.64] ;  /* 0x0000002c0a021981 */ /* 0x0000a2000c1e1900 */
[----:B------:R-:W-:Y:S01]  /*1a300*/  R2UR UR6, R6 ;  /* 0x00000000060672ca */ /* 0x000fe200000e0000 */
[----:B------:R-:W-:Y:S02]  /*1a310*/  VIADD R6, R4, 0x100 ;  /* 0x0000010004067836 */ /* 0x000fe40000000000 */
[----:B------:R-:W-:Y:S01]  /*1a320*/  IMAD.MOV.U32 R7, RZ, RZ, -0x3ffffff0 ;  /* 0xc0000010ff077424 */ /* 0x000fe200078e00ff */
[----:B-----5:R-:W-:Y:S01]  /*1a330*/  SHFL.BFLY PT, R5, R8, 0x2, 0x1f ;  /* 0x0c401f0008057f89 */ /* 0x020fe200000e0000 */
[----:B------:R-:W-:-:S03]  /*1a340*/  IMAD.MOV.U32 R20, RZ, RZ, -0x800000 ;  /* 0xff800000ff147424 */ /* 0x000fc600078e00ff */
[----:B------:R-:W1:Y:S01]  /*1a350*/  SHFL.BFLY PT, R0, R12, 0x2, 0x1f ;  /* 0x0c401f000c007f89 */ /* 0x000e6200000e0000 */
[----:B0-----:R-:W-:-:S04]  /*1a360*/  IMAD.MOV.U32 R11, RZ, RZ, RZ ;  /* 0x000000ffff0b7224 */ /* 0x001fc800078e00ff */
[----:B------:R-:W-:Y:S01]  /*1a370*/  QGMMA.64x64x32.F32.E4M3.E4M3 R24, R148, gdesc[UR4], R24, gsb0 ;  /* 0x00e0000494187df3 */ /* 0x000fe20008000818 */
[----:B------:R-:W-:Y:S01]  /*1a380*/  R2UR UR6, R6 ;  /* 0x00000000060672ca */ /* 0x000fe200000e0000 */
[C---:B------:R-:W-:Y:S01]  /*1a390*/  VIADD R6, R4.reuse, 0x180 ;  /* 0x0000018004067836 */ /* 0x040fe20000000000 */
[----:B------:R-:W-:Y:S01]  /*1a3a0*/  R2UR UR7, R7 ;  /* 0x00000000070772ca */ /* 0x000fe200000e0000 */
[----:B------:R-:W-:Y:S02]  /*1a3b0*/  IMAD.MOV.U32 R7, RZ, RZ, -0x3ffffff0 ;  /* 0xc0000010ff077424 */ /* 0x000fe400078e00ff */
[----:B------:R-:W-:Y:S02]  /*1a3c0*/  VIADD R4, R4, 0x200 ;  /* 0x0000020004047836 */ /* 0x000fe40000000000 */
[----:B-1----:R-:W-:-:S01]  /*1a3d0*/  FADD.FTZ R0, R0, R12 ;  /* 0x0000000c00007221 */ /* 0x002fc20000010000 */
[----:B------:R-:W-:Y:S02]  /*1a3e0*/  WARPGROUP.DEPBAR.LE gsb0, 0x0 ;  /* 0x00008000000079c5 */ /* 0x000fe40000010000 */
[----:B------:R-:W-:-:S06]  /*1a3f0*/  WARPGROUP.ARRIVE ;  /* 0x00000000000079c5 */ /* 0x000fcc0000000000 */
[----:B------:R-:W-:Y:S01]  /*1a400*/  QGMMA.64x64x32.F32.E4M3.E4M3 R24, R144, gdesc[UR4], R24, gsb0 ;  /* 0x00e0000490187df3 */ /* 0x000fe20008000818 */
[----:B------:R-:W-:Y:S01]  /*1a410*/  R2UR UR6, R6 ;  /* 0x00000000060672ca */ /* 0x000fe200000e0000 */
[----:B------:R-:W-:Y:S01]  /*1a420*/  FADD.FTZ R6, R5, R8 ;  /* 0x0000000805067221 */ /* 0x000fe20000010000 */
[----:B------:R-:W-:Y:S01]  /*1a430*/  R2UR UR7, R7 ;  /* 0x00000000070772ca */ /* 0x000fe200000e0000 */
[----:B------:R-:W-:Y:S01]  /*1a440*/  IMAD.MOV.U32 R5, RZ, RZ, -0x3ffffff0 ;  /* 0xc0000010ff057424 */ /* 0x000fe200078e00ff */
[----:B------:R-:W0:Y:S02]  /*1a450*/  SHFL.BFLY PT, R7, R0, 0x1, 0x1f ;  /* 0x0c201f0000077f89 */ /* 0x000e2400000e0000 */
[----:B0-----:R-:W-:-:S01]  /*1a460*/  FADD.FTZ R7, R0, R7 ;  /* 0x0000000700077221 */ /* 0x001fc20000010000 */
[----:B------:R-:W-:-:S03]  /*1a470*/  IMAD.MOV.U32 R0, RZ, RZ, -0x800000 ;  /* 0xff800000ff007424 */ /* 0x000fc600078e00ff */
[C---:B------:R-:W-:Y:S01]  /*1a480*/  FMUL.FTZ R12, R7.reuse, 0.00390625 ;  /* 0x3b800000070c7820 */ /* 0x040fe20000410000 */
[----:B------:R-:W-:-:S04]  /*1a490*/  FSETP.NE.FTZ.AND P1, PT, R7, RZ, PT ;  /* 0x000000ff0700720b */ /* 0x000fc80003f35000 */
[----:B------:R-:W-:Y:S01]  /*1a4a0*/  FSETP.NE.FTZ.AND P2, PT, R12, RZ, PT ;  /* 0x000000ff0c00720b */ /* 0x000fe20003f55000 */
[----:B------:R-:W-:Y:S02]  /*1a4b0*/  WARPGROUP.DEPBAR.LE gsb0, 0x0 ;  /* 0x00008000000079c5 */ /* 0x000fe40000010000 */
[----:B------:R-:W-:-:S06]  /*1a4c0*/  WARPGROUP.ARRIVE ;  /* 0x00000000000079c5 */ /* 0x000fcc0000000000 */
[----:B------:R-:W-:Y:S01]  /*1a4d0*/  QGMMA.64x64x32.F32.E4M3.E4M3 R24, R140, gdesc[UR4], R24, gsb0 ;  /* 0x00e000048c187df3 */ /* 0x000fe20008000818 */
[----:B------:R-:W-:-:S03]  /*1a4e0*/  R2UR UR6, R4 ;  /* 0x00000000040672ca */ /* 0x000fc600000e0000 */
[----:B------:R-:W-:Y:S01]  /*1a4f0*/  @P2 FMUL.FTZ R4, R56, 0.69314718246459960938 ;  /* 0x3f31721838042820 */ /* 0x000fe20000410000 */
[----:B------:R-:W-:Y:S02]  /*1a500*/  R2UR UR7, R5 ;  /* 0x00000000050772ca */ /* 0x000fe400000e0000 */
[----:B------:R-:W0:Y:S02]  /*1a510*/  SHFL.BFLY PT, R5, R6, 0x1, 0x1f ;  /* 0x0c201f0006057f89 */ /* 0x000e2400000e0000 */
[----:B0-----:R-:W-:-:S01]  /*1a520*/  FADD.FTZ R10, R6, R5 ;  /* 0x00000005060a7221 */ /* 0x001fc20000010000 */
[----:B------:R-:W-:Y:S01]  /*1a530*/  IMAD.MOV.U32 R5, RZ, RZ, RZ ;  /* 0x000000ffff057224 */ /* 0x000fe200078e00ff */
[----:B------:R-:W0:Y:S02]  /*1a540*/  @P2 MUFU.LG2 R6, R12 ;  /* 0x0000000c00062308 */ /* 0x000e240000000c00 */
[----:B------:R-:W-:-:S05]  /*1a550*/  FMUL.FTZ R14, R10, 0.00390625 ;  /* 0x3b8000000a0e7820 */ /* 0x000fca0000410000 */
[----:B------:R-:W-:Y:S01]  /*1a560*/  FSETP.NE.FTZ.AND P3, PT, R14, RZ, PT ;  /* 0x000000ff0e00720b */ /* 0x000fe20003f75000 */
[----:B------:R0:W-:Y:S01]  /*1a570*/  @P1 MUFU.RCP R5, R7 ;  /* 0x0000000700051308 */ /* 0x0001e20000001000 */
[----:B------:R-:W-:Y:S01]  /*1a580*/  FSETP.NE.FTZ.AND P1, PT, R10, RZ, PT ;  /* 0x000000ff0a00720b */ /* 0x000fe20003f35000 */
[----:B0-----:R-:W-:-:S10]  /*1a590*/  @P2 FMUL.FTZ R7, R6, 0.69314718246459960938 ;  /* 0x3f31721806072820 */ /* 0x001fd40000410000 */
[----:B------:R-:W0:Y:S01]  /*1a5a0*/  @P3 MUFU.LG2 R8, R14 ;  /* 0x0000000e00083308 */ /* 0x000e220000000c00 */
[----:B------:R-:W-:Y:S01]  /*1a5b0*/  @P3 FMUL.FTZ R15, R56, 0.69314718246459960938 ;  /* 0x3f317218380f3820 */ /* 0x000fe20000410000 */
[----:B------:R-:W-:-:S06]  /*1a5c0*/  @P2 FFMA.FTZ R20, R4, R3, R7 ;  /* 0x0000000304142223 */ /* 0x000fcc0000010007 */
[----:B------:R-:W1:Y:S01]  /*1a5d0*/  @P1 MUFU.RCP R11, R10 ;  /* 0x0000000a000b1308 */ /* 0x000e620000001000 */
[----:B0-----:R-:W-:-:S04]  /*1a5e0*/  @P3 FMUL.FTZ R8, R8, 0.69314718246459960938 ;  /* 0x3f31721808083820 */ /* 0x001fc80000410000 */
[----:B------:R-:W-:Y:S01]  /*1a5f0*/  @P3 FFMA.FTZ R0, R15, R9, R8 ;  /* 0x000000090f003223 */ /* 0x000fe20000010008 */
[----:B------:R-:W-:Y:S02]  /*1a600*/  WARPGROUP.DEPBAR.LE gsb0, 0x0 ;  /* 0x00008000000079c5 */ /* 0x000fe40000010000 */
[----:B------:R-:W-:-:S06]  /*1a610*/  WARPGROUP.ARRIVE ;  /* 0x00000000000079c5 */ /* 0x000fcc0000000000 */
[----:B------:R-:W-:Y:S01]  /*1a620*/  QGMMA.64x64x32.F32.E4M3.E4M3 R24, R136, gdesc[UR4], R24, gsb0 ;  /* 0x00e0000488187df3 */ /* 0x000fe20008000818 */
[-C--:B--2---:R-:W-:Y:S01]  /*1a630*/  FMUL.FTZ R5, R5, R2.reuse ;  /* 0x0000000205057220 */ /* 0x084fe20000410000 */
[----:B-1----:R-:W-:Y:S01]  /*1a640*/  FMUL.FTZ R4, R11, R2 ;  /* 0x000000020b047220 */ /* 0x002fe20000410000 */
[----:B------:R-:W-:Y:S02]  /*1a650*/  WARPGROUP.DEPBAR.LE gsb0, 0x0 ;  /* 0x00008000000079c5 */ /* 0x000fe40000010000 */
[----:B------:R-:W-:Y:S05]  /*1a660*/  @!P0 BRA `(.L_x_1229) ;  /* 0x0000000000048947 */ /* 0x000fea0003800000 */
[----:B------:R-:W-:Y:S01]  /*1a670*/  BPT.TRAP 0x1 ;  /* 0x000000040000795c */ /* 0x000fe20000300000 */
.L_x_1229:
[----:B------:R-:W2:Y:S01]  /*1a680*/  LDL.LU R3, [R1+0x30] ;  /* 0x0000300001037983 */ /* 0x000ea20000300800 */
[----:B------:R-:W-:Y:S02]  /*1a690*/  VIADD R2, R13, 0x13260 ;  /* 0x000132600d027836 */ /* 0x000fe40000000000 */
[-C--:B------:R-:W-:Y:S01]  /*1a6a0*/  FMUL.FTZ R58, R24, R5.reuse ;  /* 0x00000005183a7220 */ /* 0x080fe20000410000 */
[----:B------:R-:W-:Y:S01]  /*1a6b0*/  FMUL.FTZ R56, R25, R5 ;  /* 0x0000000519387220 */ /* 0x000fe20000410000 */
[----:B------:R-:W3:Y:S01]  /*1a6c0*/  LDL.LU R18, [R1+0x6c] ;  /* 0x00006c0001127983 */ /* 0x000ee20000300800 */
        /* <DEDUP_REMOVED lines=32> */
[----:B------:R-:W-:Y:S01]  /*1a8d0*/  FMUL.FTZ R55, R55, R4 ;  /* 0x0000000437377220 */ /* 0x000fe20000410000 */
[----:B------:R-:W-:-:S02]  /*1a8e0*/  SEL R19, R19, RZ, P1 ;  /* 0x000000ff13137207 */ /* 0x000fc40000800000 */
[----:B--2---:R-:W-:Y:S01]  /*1a8f0*/  PRMT R2, R3, 0x654, R2 ;  /* 0x0000065403027816 */ /* 0x004fe20000000002 */
[----:B---3--:R-:W-:-:S03]  /*1a900*/  VIADD R18, R18, 0x1 ;  /* 0x0000000112127836 */ /* 0x008fc60000000000 */
[----:B------:R0:W-:Y:S02]  /*1a910*/  SYNCS.ARRIVE.TRANS64.RED.A1T0 RZ, [R2+URZ], RZ ;  /* 0x000000ff02ff79a7 */ /* 0x0001e4000810043f */
[----:B------:R0:W-:Y:S01]  /*1a920*/  STL [R1+0x6c], R18 ;  /* 0x00006c1201007387 */ /* 0x0001e20000100800 */
[----:B------:R-:W-:-:S04]  /*1a930*/  SEL R3, RZ, 0x1, P1 ;  /* 0x00000001ff037807 */ /* 0x000fc80000800000 */
[----:B------:R-:W-:-:S07]  /*1a940*/  LOP3.LUT R156, R156, R3, RZ, 0x3c, !PT ;  /* 0x000000039c9c7212 */ /* 0x000fce00078e3cff */
.L_x_1116:
[----:B------:R-:W2:Y:S08]  /*1a950*/  S2UR UR4, SR_CgaCtaId ;  /* 0x00000000000479c3 */ /* 0x000eb00000008800 */
[----:B------:R-:W-:Y:S01]  /*1a960*/  BAR.SYNC.DEFER_BLOCKING 0x5, 0x200 ;  /* 0x0148000000007b1d */ /* 0x000fe20000010000 */
[----:B0-----:R-:W-:-:S05]  /*1a970*/  MOV R18, 0x400 ;  /* 0x0000040000127802 */ /* 0x001fca0000000f00 */
[----:B------:R-:W-:Y:S01]  /*1a980*/  BSSY B0, `(.L_x_1230) ;  /* 0x00001c6000007945 */ /* 0x000fe20003800000 */
[----:B-----5:R-:W0:Y:S01]  /*1a990*/  S2R R47, SR_TID.X ;  /* 0x00000000002f7919 */ /* 0x020e220000002100 */
[----:B--2---:R-:W-:-:S05]  /*1a9a0*/  IMAD.U32 R2, RZ, RZ, UR4 ;  /* 0x00000004ff027e24 */ /* 0x004fca000f8e00ff */
[----:B------:R-:W-:Y:S01]  /*1a9b0*/  LEA R18, R2, R18, 0x18 ;  /* 0x0000001202127211 */ /* 0x000fe200078ec0ff */
[----:B------:R2:W-:Y:S04]  /*1a9c0*/  STL [R1+0x30], R2 ;  /* 0x0000300201007387 */ /* 0x0005e80000100800 */
[----:B------:R-:W3:Y:S01]  /*1a9d0*/  LDS.128 R48, [R18+0x132d0] ;  /* 0x0132d00012307984 */ /* 0x000ee20000000c00 */
[----:B0-----:R-:W-:-:S05]  /*1a9e0*/  VIADD R3, R47, 0xffffff80 ;  /* 0xffffff802f037836 */ /* 0x001fca0000000000 */
[----:B------:R-:W-:-:S04]  /*1a9f0*/  SHF.R.S32.HI R26, RZ, 0x1f, R3 ;  /* 0x0000001fff1a7819 */ /* 0x000fc80000011403 */
[----:B--2---:R-:W-:-:S04]  /*1aa00*/  LEA.HI R2, R26, R3, RZ, 0x3 ;  /* 0x000000031a027211 */ /* 0x004fc800078f18ff */
[----:B------:R-:W-:Y:S02]  /*1aa10*/  LOP3.LUT R4, R2, 0x1ffffff8, RZ, 0xc0, !PT ;  /* 0x1ffffff802047812 */ /* 0x000fe400078ec0ff */
[----:B------:R-:W-:-:S03]  /*1aa20*/  SHF.R.S32.HI R2, RZ, 0x3, R2 ;  /* 0x00000003ff027819 */ /* 0x000fc60000011402 */
[----:B------:R-:W-:-:S04]  /*1aa30*/  IMAD.IADD R4, R3, 0x1, -R4 ;  /* 0x0000000103047824 */ /* 0x000fc800078e0a04 */
[----:B------:R-:W-:Y:S01]  /*1aa40*/  IMAD.SHL.U32 R28, R4, 0x8, RZ ;  /* 0x00000008041c7824 */ /* 0x000fe200078e00ff */
[----:B---3--:R0:W-:Y:S04]  /*1aa50*/  STL.64 [R1+0x50], R48 ;  /* 0x0000503001007387 */ /* 0x0081e80000100a00 */
[----:B------:R0:W-:Y:S01]  /*1aa60*/  STL.64 [R1+0x58], R50 ;  /* 0x0000583201007387 */ /* 0x0001e20000100a00 */
[----:B------:R-:W-:Y:S06]  /*1aa70*/  BAR.ARV 0x4, 0x200 ;  /* 0x0108000000007b1d */ /* 0x000fec0000002000 */
[----:B------:R-:W-:Y:S05]  /*1aa80*/  @P0 BRA `(.L_x_1231) ;  /* 0x0000001000a00947 */ /* 0x000fea0003800000 */
[----:B------:R-:W-:Y:S01]  /*1aa90*/  IMAD.SHL.U32 R4, R47, 0x4, RZ ;  /* 0x000000042f047824 */ /* 0x000fe200078e00ff */
[----:B------:R-:W-:Y:S01]  /*1aaa0*/  ULDC.64 UR4, c[0x4][0x38] ;  /* 0x01000e0000047ab9 */ /* 0x000fe20000000a00 */
[----:B0-----:R-:W2:Y:S03]  /*1aab0*/  LDL R49, [R1+0x68] ;  /* 0x0000680001317983 */ /* 0x001ea60000100800 */
[----:B------:R-:W-:Y:S01]  /*1aac0*/  LOP3.LUT R4, R4, 0xc, RZ, 0xc0, !PT ;  /* 0x0000000c04047812 */ /* 0x000fe200078ec0ff */
[----:B------:R-:W3:Y:S03]  /*1aad0*/  LDL R48, [R1+0x64] ;  /* 0x0000640001307983 */ /* 0x000ee60000100800 */
[----:B------:R-:W-:-:S05]  /*1aae0*/  IADD3 R4, P0, R4, UR4, RZ ;  /* 0x0000000404047c10 */ /* 0x000fca000ff1e0ff */
[----:B------:R-:W-:Y:S01]  /*1aaf0*/  IMAD.X R5, RZ, RZ, UR5, P0 ;  /* 0x00000005ff057e24 */ /* 0x000fe200080e06ff */
[----:B------:R-:W-:Y:S01]  /*1ab00*/  F2FP.BF16.F32.PACK_AB R56, R29, R56 ;  /* 0x000000381d38723e */ /* 0x000fe200000010ff */
[----:B------:R-:W-:-:S03]  /*1ab10*/  ULDC.64 UR4, c[0x0][0xbd8] ;  /* 0x0002f60000047ab9 */ /* 0x000fc60000000a00 */
[----:B------:R0:W4:Y:S01]  /*1ab20*/  LDG.E.CONSTANT R27, desc[UR44][R4.64] ;  /* 0x0000002c041b7981 */ /* 0x000122000c1e9900 */
[----:B------:R-:W-:Y:S02]  /*1ab30*/  F2FP.BF16.F32.PACK_AB R30, R30, R25 ;  /* 0x000000191e1e723e */ /* 0x000fe400000010ff */
[----:B------:R-:W-:Y:S01]  /*1ab40*/  LEA.HI R25, R26, R3, RZ, 0x5 ;  /* 0x000000031a197211 */ /* 0x000fe200078f28ff */
[----:B------:R-:W0:Y:S01]  /*1ab50*/  S2R R29, SR_SWINHI ;  /* 0x00000000001d7919 */ /* 0x000e220000002f00 */
[----:B------:R-:W-:Y:S02]  /*1ab60*/  F2FP.BF16.F32.PACK_AB R31, R31, R32 ;  /* 0x000000201f1f723e */ /* 0x000fe400000010ff */
[----:B------:R-:W-:Y:S01]  /*1ab70*/  LOP3.LUT P0, R34, R47, 0x3, RZ, 0xc0, !PT ;  /* 0x000000032f227812 */ /* 0x000fe2000780c0ff */
[----:B-1----:R-:W-:Y:S01]  /*1ab80*/  IMAD.SHL.U32 R33, R25, 0x20, RZ ;  /* 0x0000002019217824 */ /* 0x002fe200078e00ff */
[----:B------:R-:W-:Y:S02]  /*1ab90*/  F2FP.BF16.F32.PACK_AB R21, R36, R21 ;  /* 0x000000152415723e */ /* 0x000fe400000010ff */
[----:B0-----:R-:W-:-:S02]  /*1aba0*/  LEA.HI R4, R26, R3, RZ, 0x4 ;  /* 0x000000031a047211 */ /* 0x001fc400078f20ff */
[----:B------:R-:W-:Y:S02]  /*1abb0*/  ISETP.EQ.OR P0, PT, R34, 0x3, !P0 ;  /* 0x000000032200780c */ /* 0x000fe40004702670 */
[----:B------:R-:W-:Y:S02]  /*1abc0*/  SHF.R.S32.HI R5, RZ, 0x4, R4 ;  /* 0x00000004ff057819 */ /* 0x000fe40000011404 */
[C---:B------:R-:W-:Y:S02]  /*1abd0*/  LOP3.LUT R32, R4.reuse, 0x3fffff0, RZ, 0xc0, !PT ;  /* 0x03fffff004207812 */ /* 0x040fe400078ec0ff */
[----:B------:R-:W-:Y:S02]  /*1abe0*/  LEA.HI R25, R4, R5, RZ, 0x1 ;  /* 0x0000000504197211 */ /* 0x000fe400078f08ff */
[----:B------:R-:W-:Y:S01]  /*1abf0*/  LOP3.LUT R33, R33, 0xfffffc00, RZ, 0xc0, !PT ;  /* 0xfffffc0021217812 */ /* 0x000fe200078ec0ff */
[----:B------:R-:W-:Y:S01]  /*1ac00*/  IMAD.IADD R4, R3, 0x1, -R32 ;  /* 0x0000000103047824 */ /* 0x000fe200078e0a20 */
[----:B------:R-:W-:-:S02]  /*1ac10*/  LOP3.LUT R34, R25, 0x1ffffffe, RZ, 0xc0, !PT ;  /* 0x1ffffffe19227812 */ /* 0x000fc400078ec0ff */
[----:B------:R-:W-:Y:S01]  /*1ac20*/  F2FP.BF16.F32.PACK_AB R24, R37, R24 ;  /* 0x000000182518723e */ /* 0x000fe200000010ff */
[----:B------:R-:W-:Y:S01]  /*1ac30*/  IMAD R4, R4, 0x40, R33 ;  /* 0x0000004004047824 */ /* 0x000fe200078e0221 */
[----:B------:R-:W-:Y:S01]  /*1ac40*/  F2FP.BF16.F32.PACK_AB R9, R52, R9 ;  /* 0x000000093409723e */ /* 0x000fe200000010ff */
[----:B------:R-:W-:Y:S01]  /*1ac50*/  IMAD.IADD R5, R5, 0x1, -R34 ;  /* 0x0000000105057824 */ /* 0x000fe200078e0a22 */
[----:B------:R-:W-:Y:S02]  /*1ac60*/  SEL R34, R21, R24, P0 ;  /* 0x0000001815227207 */ /* 0x000fe40000000000 */
[----:B------:R-:W-:Y:S01]  /*1ac70*/  SEL R21, R24, R21, P0 ;  /* 0x0000001518157207 */ /* 0x000fe20000000000 */
[----:B------:R-:W-:Y:S01]  /*1ac80*/  IMAD R5, R5, 0x8, R4 ;  /* 0x0000000805057824 */ /* 0x000fe200078e0204 */
[----:B------:R-:W-:Y:S02]  /*1ac90*/  F2FP.BF16.F32.PACK_AB R8, R53, R8 ;  /* 0x000000083508723e */ /* 0x000fe400000010ff */
[----:B------:R-:W-:-:S02]  /*1aca0*/  F2FP.BF16.F32.PACK_AB R15, R38, R15 ;  /* 0x0000000f260f723e */ /* 0x000fc400000010ff */
[----:B------:R-:W-:Y:S02]  /*1acb0*/  MOV R24, R18 ;  /* 0x0000001200187202 */ /* 0x000fe40000000f00 */
[----:B------:R-:W-:Y:S02]  /*1acc0*/  MOV R25, R29 ;  /* 0x0000001d00197202 */ /* 0x000fe40000000f00 */
[----:B------:R-:W-:Y:S02]  /*1acd0*/  SEL R38, R9, R8, P0 ;  /* 0x0000000809267207 */ /* 0x000fe40000000000 */
[----:B------:R-:W-:Y:S01]  /*1ace0*/  SEL R29, R8, R9, P0 ;  /* 0x00000009081d7207 */ /* 0x000fe20000000000 */
[----:B------:R-:W-:Y:S01]  /*1acf0*/  IMAD.WIDE R8, R5, 0x2, R24 ;  /* 0x0000000205087825 */ /* 0x000fe200078e0218 */
[----:B------:R-:W-:Y:S02]  /*1ad00*/  F2FP.BF16.F32.PACK_AB R14, R39, R14 ;  /* 0x0000000e270e723e */ /* 0x000fe400000010ff */
[----:B------:R-:W-:-:S02]  /*1ad10*/  F2FP.BF16.F32.PACK_AB R11, R46, R11 ;  /* 0x0000000b2e0b723e */ /* 0x000fc400000010ff */
[----:B------:R-:W-:Y:S02]  /*1ad20*/  SEL R42, R15, R14, P0 ;  /* 0x0000000e0f2a7207 */ /* 0x000fe40000000000 */
[----:B------:R-:W-:Y:S02]  /*1ad30*/  SEL R33, R14, R15, P0 ;  /* 0x0000000f0e217207 */ /* 0x000fe40000000000 */
[----:B------:R-:W-:Y:S02]  /*1ad40*/  IADD3 R15, P3, R8, 0x20, RZ ;  /* 0x00000020080f7810 */ /* 0x000fe40007f7e0ff */
[----:B------:R-:W-:Y:S02]  /*1ad50*/  F2FP.BF16.F32.PACK_AB R10, R10, R43 ;  /* 0x0000002b0a0a723e */ /* 0x000fe400000010ff */
[----:B------:R-:W-:Y:S02]  /*1ad60*/  LOP3.LUT R4, R15, 0x380, RZ, 0xc0, !PT ;  /* 0x000003800f047812 */ /* 0x000fe400078ec0ff */
[----:B------:R-:W-:-:S02]  /*1ad70*/  IADD3 R37, P2, R8, 0x40, RZ ;  /* 0x0000004008257810 */ /* 0x000fc40007f5e0ff */
[----:B------:R-:W-:Y:S02]  /*1ad80*/  SHF.R.U64 R4, R4, 0x3, RZ ;  /* 0x0000000304047819 */ /* 0x000fe400000012ff */
[----:B------:R-:W-:Y:S02]  /*1ad90*/  F2FP.BF16.F32.PACK_AB R57, R57, R58 ;  /* 0x0000003a3939723e */ /* 0x000fe400000010ff */
[----:B------:R-:W-:Y:S02]  /*1ada0*/  F2FP.BF16.F32.PACK_AB R13, R44, R13 ;  /* 0x0000000d2c0d723e */ /* 0x000fe400000010ff */
[----:B------:R-:W-:Y:S02]  /*1adb0*/  F2FP.BF16.F32.PACK_AB R12, R45, R12 ;  /* 0x0000000c2d0c723e */ /* 0x000fe400000010ff */
[----:B------:R-:W-:Y:S02]  /*1adc0*/  SEL R14, R11, R10, P0 ;  /* 0x0000000a0b0e7207 */ /* 0x000fe40000000000 */
[----:B------:R-:W-:Y:S01]  /*1add0*/  SEL R35, R10, R11, P0 ;  /* 0x0000000b0a237207 */ /* 0x000fe20000000000 */
[----:B------:R-:W-:Y:S01]  /*1ade0*/  IMAD.X R11, RZ, RZ, R9, P3 ;  /* 0x000000ffff0b7224 */ /* 0x000fe200018e0609 */
[----:B------:R-:W-:-:S02]  /*1adf0*/  F2FP.BF16.F32.PACK_AB R7, R54, R7 ;  /* 0x000000073607723e */ /* 0x000fc400000010ff */
[----:B------:R-:W-:Y:S02]  /*1ae00*/  F2FP.BF16.F32.PACK_AB R6, R55, R6 ;  /* 0x000000063706723e */ /* 0x000fe400000010ff */
[----:B------:R-:W-:Y:S02]  /*1ae10*/  LOP3.LUT R10, R4, R15, RZ, 0x3c, !PT ;  /* 0x0000000f040a7212 */ /* 0x000fe400078e3cff */
[----:B------:R-:W-:Y:S02]  /*1ae20*/  LOP3.LUT R4, R37, 0x380, RZ, 0xc0, !PT ;  /* 0x0000038025047812 */ /* 0x000fe400078ec0ff */
[----:B------:R-:W-:Y:S02]  /*1ae30*/  SEL R32, R57, R56, P0 ;  /* 0x0000003839207207 */ /* 0x000fe40000000000 */
[----:B------:R-:W-:Y:S02]  /*1ae40*/  SEL R36, R13, R12, P0 ;  /* 0x0000000c0d247207 */ /* 0x000fe40000000000 */
[----:B------:R-:W-:-:S02]  /*1ae50*/  SEL R57, R56, R57, P0 ;  /* 0x0000003938397207 */ /* 0x000fc40000000000 */
[----:B------:R-:W-:Y:S02]  /*1ae60*/  SEL R13, R12, R13, P0 ;  /* 0x0000000d0c0d7207 */ /* 0x000fe40000000000 */
[----:B------:R-:W-:Y:S02]  /*1ae70*/  SEL R40, R30, R31, P0 ;  /* 0x0000001f1e287207 */ /* 0x000fe40000000000 */
[----:B------:R-:W-:Y:S02]  /*1ae80*/  SEL R31, R31, R30, P0 ;  /* 0x0000001e1f1f7207 */ /* 0x000fe40000000000 */
[----:B------:R-:W-:Y:S02]  /*1ae90*/  SEL R46, R7, R6, P0 ;  /* 0x00000006072e7207 */ /* 0x000fe40000000000 */
[----:B------:R-:W-:Y:S01]  /*1aea0*/  SEL R39, R6, R7, P0 ;  /* 0x0000000706277207 */ /* 0x000fe20000000000 */
[----:B------:R-:W-:Y:S01]  /*1aeb0*/  IMAD.X R7, RZ, RZ, R9, P2 ;  /* 0x000000ffff077224 */ /* 0x000fe200010e0609 */
[----:B------:R-:W-:-:S02]  /*1aec0*/  SHF.R.U64 R4, R4, 0x3, RZ ;  /* 0x0000000304047819 */ /* 0x000fc400000012ff */
[----:B------:R-:W-:Y:S02]  /*1aed0*/  IADD3 R41, P1, R8, 0x60, RZ ;  /* 0x0000006008297810 */ /* 0x000fe40007f3e0ff */
[----:B------:R-:W-:Y:S02]  /*1aee0*/  LOP3.LUT R6, R4, R37, RZ, 0x3c, !PT ;  /* 0x0000002504067212 */ /* 0x000fe400078e3cff */
[----:B------:R-:W-:Y:S02]  /*1aef0*/  LOP3.LUT R5, R8, 0x380, RZ, 0xc0, !PT ;  /* 0x0000038008057812 */ /* 0x000fe400078ec0ff */
[----:B------:R-:W-:Y:S02]  /*1af00*/  LOP3.LUT R30, R41, 0x380, RZ, 0xc0, !PT ;  /* 0x00000380291e7812 */ /* 0x000fe400078ec0ff */
[----:B------:R-:W-:Y:S02]  /*1af10*/  SHF.R.U64 R5, R5, 0x3, RZ ;  /* 0x0000000305057819 */ /* 0x000fe400000012ff */
[----:B------:R-:W-:-:S02]  /*1af20*/  SHF.R.U64 R30, R30, 0x3, RZ ;  /* 0x000000031e1e7819 */ /* 0x000fc400000012ff */
[----:B------:R-:W-:Y:S01]  /*1af30*/  LOP3.LUT R8, R5, R8, RZ, 0x3c, !PT ;  /* 0x0000000805087212 */ /* 0x000fe200078e3cff */
[----:B------:R-:W-:Y:S01]  /*1af40*/  IMAD.X R5, RZ, RZ, R9, P1 ;  /* 0x000000ffff057224 */ /* 0x000fe200008e0609 */
[----:B------:R-:W-:Y:S02]  /*1af50*/  LOP3.LUT R4, R30, R41, RZ, 0x3c, !PT ;  /* 0x000000291e047212 */ /* 0x000fe400078e3cff */
[----:B------:R-:W-:Y:S02]  /*1af60*/  ISETP.NE.U32.AND P1, PT, RZ, UR4, PT ;  /* 0x00000004ff007c0c */ /* 0x000fe4000bf25070 */
[----:B------:R-:W-:Y:S02]  /*1af70*/  MOV R45, R8 ;  /* 0x00000008002d7202 */ /* 0x000fe40000000f00 */
[----:B------:R-:W-:Y:S02]  /*1af80*/  MOV R43, R10 ;  /* 0x0000000a002b7202 */ /* 0x000fe40000000f00 */
[----:B------:R-:W-:-:S02]  /*1af90*/  MOV R41, R6 ;  /* 0x0000000600297202 */ /* 0x000fc40000000f00 */
[----:B------:R-:W-:Y:S01]  /*1afa0*/  ISETP.NE.AND.EX P1, PT, RZ, UR5, PT, P1 ;  /* 0x00000005ff007c0c */ /* 0x000fe2000bf25310 */
[----:B------:R-:W-:Y:S01]  /*1afb0*/  ULDC.64 UR4, c[0x0][0xbe0] ;  /* 0x0002f80000047ab9 */ /* 0x000fe20000000a00 */
[----:B----4-:R-:W-:Y:S01]  /*1afc0*/  LOP3.LUT R12, R27, 0x2, RZ, 0x3c, !PT ;  /* 0x000000021b0c7812 */ /* 0x010fe200078e3cff */
[----:B------:R-:W-:Y:S04]  /*1afd0*/  SHFL.IDX PT, R32, R32, R27, 0x1c1f ;  /* 0x001c1f1b20207589 */ /* 0x000fe800000e0000 */
[----:B------:R-:W0:Y:S04]  /*1afe0*/  SHFL.IDX PT, R57, R57, R12, 0x1c1f ;  /* 0x001c1f0c39397589 */ /* 0x000e2800000e0000 */
[----:B------:R-:W-:Y:S04]  /*1aff0*/  SHFL.IDX PT, R40, R40, R27, 0x1c1f ;  /* 0x001c1f1b28287589 */ /* 0x000fe800000e0000 */
[----:B------:R1:W4:Y:S04]  /*1b000*/  SHFL.IDX PT, R15, R31, R12, 0x1c1f ;  /* 0x001c1f0c1f0f7589 */ /* 0x00032800000e0000 */
[----:B------:R-:W-:Y:S04]  /*1b010*/  SHFL.IDX PT, R34, R34, R27, 0x1c1f ;  /* 0x001c1f1b22227589 */ /* 0x000fe800000e0000 */
[----:B------:R-:W-:Y:S01]  /*1b020*/  SHFL.IDX PT, R36, R36, R27, 0x1c1f ;  /* 0x001c1f1b24247589 */ /* 0x000fe200000e0000 */
[----:B-1----:R-:W2:Y:S03]  /*1b030*/  LDC.64 R30, c[0x0][0xbd8] ;  /* 0x0002f600ff1e7b82 */ /* 0x002ea60000000a00 */
[----:B------:R-:W1:Y:S04]  /*1b040*/  SHFL.IDX PT, R21, R21, R12, 0x1c1f ;  /* 0x001c1f0c15157589 */ /* 0x000e6800000e0000 */
[----:B------:R-:W3:Y:S01]  /*1b050*/  SHFL.IDX PT, R13, R13, R12, 0x1c1f ;  /* 0x001c1f0c0d0d7589 */ /* 0x000ee200000e0000 */
[----:B0-----:R-:W-:-:S02]  /*1b060*/  SEL R8, R32, R57, P0 ;  /* 0x0000003920087207 */ /* 0x001fc40000000000 */
[----:B------:R-:W-:Y:S01]  /*1b070*/  SEL R10, R57, R32, P0 ;  /* 0x00000020390a7207 */ /* 0x000fe20000000000 */
[----:B------:R-:W-:Y:S04]  /*1b080*/  SHFL.IDX PT, R42, R42, R27, 0x1c1f ;  /* 0x001c1f1b2a2a7589 */ /* 0x000fe800000e0000 */
[----:B------:R-:W0:Y:S01]  /*1b090*/  SHFL.IDX PT, R33, R33, R12, 0x1c1f ;  /* 0x001c1f0c21217589 */ /* 0x000e2200000e0000 */
[----:B----4-:R-:W-:Y:S02]  /*1b0a0*/  SEL R9, R40, R15, P0 ;  /* 0x0000000f28097207 */ /* 0x010fe40000000000 */
[----:B------:R-:W-:Y:S01]  /*1b0b0*/  SEL R11, R15, R40, P0 ;  /* 0x000000280f0b7207 */ /* 0x000fe20000000000 */
[----:B------:R-:W-:Y:S04]  /*1b0c0*/  SHFL.IDX PT, R38, R38, R27, 0x1c1f ;  /* 0x001c1f1b26267589 */ /* 0x000fe800000e0000 */
[----:B------:R-:W4:Y:S01]  /*1b0d0*/  SHFL.IDX PT, R29, R29, R12, 0x1c1f ;  /* 0x001c1f0c1d1d7589 */ /* 0x000f2200000e0000 */
[----:B--2---:R-:W-:-:S03]  /*1b0e0*/  IMAD.WIDE R30, R49, 0x4, R30 ;  /* 0x00000004311e7825 */ /* 0x004fc600078e021e */
[----:B------:R3:W-:Y:S01]  /*1b0f0*/  SHFL.IDX PT, R37, R14, R27, 0x1c1f ;  /* 0x001c1f1b0e257589 */ /* 0x0007e200000e0000 */
[----:B-1----:R-:W-:-:S03]  /*1b100*/  SEL R6, R21, R34, P0 ;  /* 0x0000002215067207 */ /* 0x002fc60000000000 */
[----:B------:R1:W-:Y:S04]  /*1b110*/  SHFL.IDX PT, R46, R46, R27, 0x1c1f ;  /* 0x001c1f1b2e2e7589 */ /* 0x0003e800000e0000 */
[----:B------:R-:W2:Y:S01]  /*1b120*/  SHFL.IDX PT, R44, R35, R12, 0x1c1f ;  /* 0x001c1f0c232c7589 */ /* 0x000ea200000e0000 */
[----:B---3--:R-:W-:-:S03]  /*1b130*/  SEL R14, R13, R36, P0 ;  /* 0x000000240d0e7207 */ /* 0x008fc60000000000 */
[----:B------:R3:W2:Y:S01]  /*1b140*/  SHFL.IDX PT, R39, R39, R12, 0x1c1f ;  /* 0x001c1f0c27277589 */ /* 0x0006a200000e0000 */
[----:B0-----:R-:W-:Y:S02]  /*1b150*/  SEL R7, R33, R42, P0 ;  /* 0x0000002a21077207 */ /* 0x001fe40000000000 */
[----:B-1----:R-:W-:Y:S01]  /*1b160*/  MOV R27, R4 ;  /* 0x00000004001b7202 */ /* 0x002fe20000000f00 */
[----:B------:R-:W-:Y:S01]  /*1b170*/  BAR.SYNC.DEFER_BLOCKING 0x1, 0x180 ;  /* 0x0046000000007b1d */ /* 0x000fe20000010000 */
[----:B------:R-:W-:Y:S01]  /*1b180*/  SEL R4, R34, R21, P0 ;  /* 0x0000001522047207 */ /* 0x000fe20000000000 */
[----:B------:R-:W-:Y:S01]  /*1b190*/  IMAD.MOV.U32 R21, RZ, RZ, RZ ;  /* 0x000000ffff157224 */ /* 0x000fe200078e00ff */
[----:B------:R-:W-:Y:S02]  /*1b1a0*/  SEL R5, R42, R33, P0 ;  /* 0x000000212a057207 */ /* 0x000fe40000000000 */
[----:B----4-:R-:W-:Y:S02]  /*1b1b0*/  SEL R32, R38, R29, P0 ;  /* 0x0000001d26207207 */ /* 0x010fe40000000000 */
[----:B---3--:R-:W-:-:S02]  /*1b1c0*/  SEL R12, R36, R13, P0 ;  /* 0x0000000d240c7207 */ /* 0x008fc40000000000 */
[----:B------:R-:W-:Y:S02]  /*1b1d0*/  SEL R34, R29, R38, P0 ;  /* 0x000000261d227207 */ /* 0x000fe40000000000 */
[----:B--2---:R-:W-:Y:S02]  /*1b1e0*/  SEL R13, R37, R44, P0 ;  /* 0x0000002c250d7207 */ /* 0x004fe40000000000 */
[----:B------:R-:W-:Y:S02]  /*1b1f0*/  SEL R15, R44, R37, P0 ;  /* 0x000000252c0f7207 */ /* 0x000fe40000000000 */
[----:B------:R-:W-:Y:S02]  /*1b200*/  SEL R33, R46, R39, P0 ;  /* 0x000000272e217207 */ /* 0x000fe40000000000 */
[----:B------:R-:W-:Y:S02]  /*1b210*/  SEL R35, R39, R46, P0 ;  /* 0x0000002e27237207 */ /* 0x000fe40000000000 */
[----:B------:R-:W-:Y:S01]  /*1b220*/  ISETP.NE.U32.AND P0, PT, RZ, UR4, PT ;  /* 0x00000004ff007c0c */ /* 0x000fe2000bf05070 */
[----:B------:R0:W-:Y:S03]  /*1b230*/  STSM.16.M88.4 [R45], R8 ;  /* 0x000000082d007844 */ /* 0x0001e60000000200 */
[----:B------:R-:W-:Y:S01]  /*1b240*/  ISETP.NE.AND.EX P0, PT, RZ, UR5, PT, P0 ;  /* 0x00000005ff007c0c */ /* 0x000fe2000bf05300 */
[----:B------:R1:W-:Y:S04]  /*1b250*/  STSM.16.M88.4 [R43], R4 ;  /* 0x000000042b007844 */ /* 0x0003e80000000200 */
[----:B------:R-:W-:Y:S04]  /*1b260*/  STSM.16.M88.4 [R41], R12 ;  /* 0x0000000c29007844 */ /* 0x000fe80000000200 */
[----:B------:R2:W-:Y:S04]  /*1b270*/  STSM.16.M88.4 [R27], R32 ;  /* 0x000000201b007844 */ /* 0x0005e80000000200 */
[----:B0-----:R-:W1:Y:S08]  /*1b280*/  @P0 LDC.64 R8, c[0x0][0xbe0] ;  /* 0x0002f800ff080b82 */ /* 0x001e700000000a00 */
[----:B------:R-:W-:Y:S06]  /*1b290*/  BAR.SYNC.DEFER_BLOCKING 0x1, 0x180 ;  /* 0x0046000000007b1d */ /* 0x000fec0000010000 */
[----:B------:R-:W-:-:S02]  /*1b2a0*/  ULDC UR4, c[0x0][0xa88] ;  /* 0x0002a20000047ab9 */ /* 0x000fc40000000800 */
[----:B------:R-:W-:Y:S02]  /*1b2b0*/  IMAD.U32 R36, RZ, RZ, UR4 ;  /* 0x00000004ff247e24 */ /* 0x000fe4000f8e00ff */
[----:B-1----:R-:W-:Y:S01]  /*1b2c0*/  @P0 IMAD.WIDE R4, R49, 0x4, R8 ;  /* 0x0000000431040825 */ /* 0x002fe200078e0208 */
[----:B------:R-:W2:Y:S01]  /*1b2d0*/  @P1 LDG.E R21, desc[UR44][R30.64] ;  /* 0x0000002c1e151981 */ /* 0x000ea2000c1e1900 */
[----:B------:R-:W-:-:S03]  /*1b2e0*/  SHF.R.S32.HI R37, RZ, 0x1f, R48 ;  /* 0x0000001fff257819 */ /* 0x000fc60000011430 */
[----:B------:R0:W5:Y:S01]  /*1b2f0*/  @P0 LDG.E R36, desc[UR44][R4.64] ;  /* 0x0000002c04240981 */ /* 0x000162000c1e1900 */
[----:B--2---:R-:W-:Y:S01]  /*1b300*/  SHF.R.S32.HI R34, RZ, 0x1f, R21 ;  /* 0x0000001fff227819 */ /* 0x004fe20000011415 */
[----:B0-----:R-:W-:Y:S06]  /*1b310*/  @P0 BRA `(.L_x_1232) ;  /* 0x0000000000100947 */ /* 0x001fec0003800000 */
[----:B------:R-:W-:Y:S05]  /*1b320*/  @!P1 BRA `(.L_x_1232) ;  /* 0x00000000000c9947 */ /* 0x000fea0003800000 */
[----:B------:R-:W2:Y:S04]  /*1b330*/  LDG.E R5, desc[UR44][R30.64] ;  /* 0x0000002c1e057981 */ /* 0x000ea8000c1e1900 */
[----:B-----5:R-:W2:Y:S02]  /*1b340*/  LDG.E R36, desc[UR44][R30.64+0x4] ;  /* 0x0000042c1e247981 */ /* 0x020ea4000c1e1900 */
[----:B--2---:R-:W-:-:S07]  /*1b350*/  IMAD.IADD R36, R36, 0x1, -R5 ;  /* 0x0000000124247824 */ /* 0x004fce00078e0a05 */
.L_x_1232:
[----:B------:R-:W2:Y:S01]  /*1b360*/  LDL R8, [R1+0x78] ;  /* 0x0000780001087983 */ /* 0x000ea20000100800 */
[----:B------:R-:W-:-:S03]  /*1b370*/  ULDC.64 UR4, c[0x0][0xb70] ;  /* 0x0002dc0000047ab9 */ /* 0x000fc60000000a00 */
[----:B------:R-:W2:Y:S01]  /*1b380*/  LDL.LU R39, [R1+0x70] ;  /* 0x0000700001277983 */ /* 0x000ea20000300800 */
[----:B------:R-:W-:Y:S01]  /*1b390*/  IMAD R6, R37, UR4, RZ ;  /* 0x0000000425067c24 */ /* 0x000fe2000f8e02ff */
[----:B------:R-:W-:Y:S01]  /*1b3a0*/  SHF.R.S32.HI R38, RZ, 0x1f, R49 ;  /* 0x0000001fff267819 */ /* 0x000fe20000011431 */
[----:B------:R-:W-:Y:S01]  /*1b3b0*/  IMAD.MOV.U32 R4, RZ, RZ, R21 ;  /* 0x000000ffff047224 */ /* 0x000fe200078e0015 */
[----:B------:R-:W-:Y:S01]  /*1b3c0*/  LEA.HI R26, R26, R3, RZ, 0x7 ;  /* 0x000000031a1a7211 */ /* 0x000fe200078f38ff */
[----:B------:R-:W-:Y:S01]  /*1b3d0*/  IMAD.MOV.U32 R5, RZ, RZ, R34 ;  /* 0x000000ffff057224 */ /* 0x000fe200078e0022 */
[----:B------:R-:W-:Y:S01]  /*1b3e0*/  SEL R38, R38, RZ, !P1 ;  /* 0x000000ff26267207 */ /* 0x000fe20004800000 */
[C---:B------:R-:W-:Y:S01]  /*1b3f0*/  IMAD R7, R48.reuse, UR5, R6 ;  /* 0x0000000530077c24 */ /* 0x040fe2000f8e0206 */
[----:B------:R-:W-:Y:S01]  /*1b400*/  SEL R35, R49, RZ, !P1 ;  /* 0x000000ff31237207 */ /* 0x000fe20004800000 */
[----:B------:R-:W-:Y:S01]  /*1b410*/  IMAD.WIDE.U32 R4, R48, UR4, R4 ;  /* 0x0000000430047c25 */ /* 0x000fe2000f8e0004 */
[----:B------:R-:W-:Y:S01]  /*1b420*/  ULDC.64 UR4, c[0x0][0xb78] ;  /* 0x0002de0000047ab9 */ /* 0x000fe20000000a00 */
[----:B------:R-:W-:-:S02]  /*1b430*/  LOP3.LUT R26, R26, 0xffffff80, RZ, 0xc0, !PT ;  /* 0xffffff801a1a7812 */ /* 0x000fc400078ec0ff */
[----:B------:R-:W-:Y:S02]  /*1b440*/  IMAD.IADD R5, R5, 0x1, R7 ;  /* 0x0000000105057824 */ /* 0x000fe400078e0207 */
[----:B------:R-:W-:Y:S02]  /*1b450*/  IMAD R6, R38, UR4, RZ ;  /* 0x0000000426067c24 */ /* 0x000fe4000f8e02ff */
[----:B------:R-:W-:-:S04]  /*1b460*/  IMAD.WIDE.U32 R4, R35, UR4, R4 ;  /* 0x0000000423047c25 */ /* 0x000fc8000f8e0004 */
[----:B------:R-:W-:Y:S02]  /*1b470*/  IMAD.IADD R26, R3, 0x1, -R26 ;  /* 0x00000001031a7824 */ /* 0x000fe400078e0a1a */
[----:B------:R-:W-:Y:S01]  /*1b480*/  IMAD R6, R35, UR5, R6 ;  /* 0x0000000523067c24 */ /* 0x000fe2000f8e0206 */
[----:B------:R-:W-:Y:S01]  /*1b490*/  ULDC.64 UR4, c[0x0][0xb40] ;  /* 0x0002d00000047ab9 */ /* 0x000fe20000000a00 */
[----:B------:R-:W-:Y:S01]  /*1b4a0*/  IMAD R3, R2, 0x40, R28 ;  /* 0x0000004002037824 */ /* 0x000fe200078e021c */
[----:B------:R-:W-:-:S03]  /*1b4b0*/  LOP3.LUT P0, RZ, R26, 0x3, RZ, 0xc0, !PT ;  /* 0x000000031aff7812 */ /* 0x000fc6000780c0ff */
[----:B------:R-:W-:-:S03]  /*1b4c0*/  IMAD.WIDE R24, R3, 0x2, R24 ;  /* 0x0000000203187825 */ /* 0x000fc600078e0218 */
[----:B------:R-:W-:-:S05]  /*1b4d0*/  IADD3 R10, P3, R24, 0x3000, RZ ;  /* 0x00003000180a7810 */ /* 0x000fca0007f7e0ff */
[----:B------:R-:W-:Y:S01]  /*1b4e0*/  IMAD.X R13, RZ, RZ, R25, P3 ;  /* 0x000000ffff0d7224 */ /* 0x000fe200018e0619 */
[----:B------:R-:W-:Y:S01]  /*1b4f0*/  SHF.R.S32.HI R29, RZ, 0x1f, R28 ;  /* 0x0000001fff1d7819 */ /* 0x000fe2000001141c */
[----:B------:R-:W-:Y:S01]  /*1b500*/  BSSY B1, `(.L_x_1233) ;  /* 0x0000051000017945 */ /* 0x000fe20003800000 */
[----:B--2---:R-:W-:-:S04]  /*1b510*/  IMAD R9, R39, 0xc0, R8 ;  /* 0x000000c027097824 */ /* 0x004fc800078e0208 */
[C---:B------:R-:W-:Y:S01]  /*1b520*/  VIADD R3, R9.reuse, 0x8 ;  /* 0x0000000809037836 */ /* 0x040fe20000000000 */
[----:B------:R-:W-:Y:S02]  /*1b530*/  SHF.R.S32.HI R7, RZ, 0x1f, R9 ;  /* 0x0000001fff077819 */ /* 0x000fe40000011409 */
[----:B------:R-:W-:-:S04]  /*1b540*/  IADD3 R4, P1, R9, R4, RZ ;  /* 0x0000000409047210 */ /* 0x000fc80007f3e0ff */
[----:B------:R-:W-:Y:S02]  /*1b550*/  IADD3.X R7, R7, R5, R6, P1, !PT ;  /* 0x0000000507077210 */ /* 0x000fe40000ffe406 */
[----:B------:R-:W-:Y:S02]  /*1b560*/  LEA R32, P2, R4, UR4, 0x2 ;  /* 0x0000000404207c11 */ /* 0x000fe4000f8410ff */
[----:B------:R-:W-:Y:S02]  /*1b570*/  IADD3 R6, P4, R24, 0x4800, RZ ;  /* 0x0000480018067810 */ /* 0x000fe40007f9e0ff */
[----:B------:R-:W-:Y:S01]  /*1b580*/  LEA.HI.X R33, R4, UR5, R7, 0x2, P2 ;  /* 0x0000000504217c11 */ /* 0x000fe200090f1407 */
[----:B------:R-:W-:Y:S01]  /*1b590*/  ULDC.64 UR4, c[0x0][0xaa0] ;  /* 0x0002a80000047ab9 */ /* 0x000fe20000000a00 */
[----:B------:R-:W-:Y:S01]  /*1b5a0*/  IADD3 R11, P2, R24, 0x1800, RZ ;  /* 0x00001800180b7810 */ /* 0x000fe20007f5e0ff */
[----:B------:R-:W-:Y:S01]  /*1b5b0*/  IMAD.X R27, RZ, RZ, R25, P4 ;  /* 0x000000ffff1b7224 */ /* 0x000fe200020e0619 */
[----:B-----5:R-:W-:-:S02]  /*1b5c0*/  ISETP.GE.OR P1, PT, R9, R36, P0 ;  /* 0x000000240900720c */ /* 0x020fc40000726670 */
[----:B------:R-:W-:Y:S01]  /*1b5d0*/  ISETP.GE.OR P0, PT, R3, R36, P0 ;  /* 0x000000240300720c */ /* 0x000fe20000706670 */
[----:B------:R-:W-:Y:S01]  /*1b5e0*/  IMAD.X R9, RZ, RZ, R25, P2 ;  /* 0x000000ffff097224 */ /* 0x000fe200010e0619 */
[----:B------:R-:W-:Y:S02]  /*1b5f0*/  LOP3.LUT R5, R24, 0x380, RZ, 0xc0, !PT ;  /* 0x0000038018057812 */ /* 0x000fe400078ec0ff */
[----:B------:R-:W-:Y:S02]  /*1b600*/  LOP3.LUT R8, R11, 0x380, RZ, 0xc0, !PT ;  /* 0x000003800b087812 */ /* 0x000fe400078ec0ff */
[----:B------:R-:W-:Y:S02]  /*1b610*/  LOP3.LUT R7, R10, 0x380, RZ, 0xc0, !PT ;  /* 0x000003800a077812 */ /* 0x000fe400078ec0ff */
[----:B------:R-:W-:Y:S02]  /*1b620*/  LOP3.LUT R3, R6, 0x380, RZ, 0xc0, !PT ;  /* 0x0000038006037812 */ /* 0x000fe400078ec0ff */
[----:B------:R-:W-:Y:S01]  /*1b630*/  SHF.R.U64 R5, R5, 0x3, RZ ;  /* 0x0000000305057819 */ /* 0x000fe200000012ff */
[----:B------:R-:W-:Y:S01]  /*1b640*/  @!P1 STG.E desc[UR44][R32.64], R20 ;  /* 0x0000001420009986 */ /* 0x000fe2000c10192c */
[----:B------:R-:W-:-:S02]  /*1b650*/  SHF.R.U64 R8, R8, 0x3, RZ ;  /* 0x0000000308087819 */ /* 0x000fc400000012ff */
[----:B------:R-:W-:Y:S01]  /*1b660*/  SHF.R.U64 R7, R7, 0x3, RZ ;  /* 0x0000000307077819 */ /* 0x000fe200000012ff */
[----:B------:R0:W-:Y:S01]  /*1b670*/  @!P0 STG.E desc[UR44][R32.64+0x20], R0 ;  /* 0x0000200020008986 */ /* 0x0001e2000c10192c */
[----:B------:R-:W-:Y:S02]  /*1b680*/  SHF.R.U64 R3, R3, 0x3, RZ ;  /* 0x0000000303037819 */ /* 0x000fe400000012ff */
[----:B------:R-:W-:Y:S01]  /*1b690*/  LOP3.LUT R4, R5, R24, RZ, 0x3c, !PT ;  /* 0x0000001805047212 */ /* 0x000fe200078e3cff */
[----:B------:R-:W-:Y:S01]  /*1b6a0*/  IMAD.MOV.U32 R5, RZ, RZ, R25 ;  /* 0x000000ffff057224 */ /* 0x000fe200078e0019 */
[----:B------:R-:W-:Y:S02]  /*1b6b0*/  LOP3.LUT R8, R8, R11, RZ, 0x3c, !PT ;  /* 0x0000000b08087212 */ /* 0x000fe400078e3cff */
[----:B------:R-:W-:Y:S02]  /*1b6c0*/  LOP3.LUT R12, R7, R10, RZ, 0x3c, !PT ;  /* 0x0000000a070c7212 */ /* 0x000fe400078e3cff */
[----:B------:R-:W-:-:S02]  /*1b6d0*/  LOP3.LUT R26, R3, R6, RZ, 0x3c, !PT ;  /* 0x00000006031a7212 */ /* 0x000fc400078e3cff */
[----:B------:R-:W5:Y:S01]  /*1b6e0*/  LD.E.128 R4, desc[UR44][R4.64] ;  /* 0x0000002c04047980 */ /* 0x000f62000c101d00 */
[----:B------:R-:W-:-:S03]  /*1b6f0*/  IMAD R34, R34, UR4, RZ ;  /* 0x0000000422227c24 */ /* 0x000fc6000f8e02ff */
[----:B------:R-:W5:Y:S01]  /*1b700*/  LD.E.128 R8, desc[UR44][R8.64] ;  /* 0x0000002c08087980 */ /* 0x000f62000c101d00 */
[----:B------:R-:W-:Y:S01]  /*1b710*/  IMAD.WIDE.U32 R30, R21, UR4, R28 ;  /* 0x00000004151e7c25 */ /* 0x000fe2000f8e001c */
[----:B------:R-:W-:Y:S02]  /*1b720*/  ULDC UR4, c[0x0][0xa8c] ;  /* 0x0002a30000047ab9 */ /* 0x000fe40000000800 */
[----:B------:R-:W5:Y:S04]  /*1b730*/  LD.E.128 R12, desc[UR44][R12.64] ;  /* 0x0000002c0c0c7980 */ /* 0x000f68000c101d00 */
[----:B------:R-:W5:Y:S01]  /*1b740*/  LD.E.128 R24, desc[UR44][R26.64] ;  /* 0x0000002c1a187980 */ /* 0x000f62000c101d00 */
[----:B------:R-:W-:Y:S01]  /*1b750*/  ISETP.GE.AND P0, PT, R28, UR4, PT ;  /* 0x000000041c007c0c */ /* 0x000fe2000bf06270 */
[----:B0-----:R-:W-:Y:S01]  /*1b760*/  VIADD R0, R2, 0x30 ;  /* 0x0000003002007836 */ /* 0x001fe20000000000 */
[----:B------:R-:W-:Y:S01]  /*1b770*/  @!PT LDS RZ, [RZ] ;  /* 0x00000000fffff984 */ /* 0x000fe20000000800 */
[----:B------:R-:W-:Y:S01]  /*1b780*/  @!PT LDS RZ, [RZ] ;  /* 0x00000000fffff984 */ /* 0x000fe20000000800 */
[----:B------:R-:W-:Y:S01]  /*1b790*/  @!PT LDS RZ, [RZ] ;  /* 0x00000000fffff984 */ /* 0x000fe20000000800 */
[----:B------:R-:W-:Y:S01]  /*1b7a0*/  @!PT LDS RZ, [RZ] ;  /* 0x00000000fffff984 */ /* 0x000fe20000000800 */
[----:B------:R0:W-:Y:S06]  /*1b7b0*/  MEMBAR.ALL.CTA ;  /* 0x0000000000007992 */ /* 0x0001ec0000008000 */
[----:B0-----:R-:W0:Y:S01]  /*1b7c0*/  FENCE.VIEW.ASYNC.S ;  /* 0x00000000000073c6 */ /* 0x001e220000000000 */
[----:B------:R-:W-:-:S02]  /*1b7d0*/  IMAD R33, R39, -0xc0, R36 ;  /* 0xffffff4027217824 */ /* 0x000fc400078e0224 */
[C---:B------:R-:W-:Y:S02]  /*1b7e0*/  VIADD R3, R2.reuse, 0x60 ;  /* 0x0000006002037836 */ /* 0x040fe40000000000 */
[----:B------:R-:W-:Y:S01]  /*1b7f0*/  VIADD R28, R2, 0x90 ;  /* 0x00000090021c7836 */ /* 0x000fe20000000000 */
[-C--:B------:R-:W-:Y:S01]  /*1b800*/  ISETP.GE.OR P3, PT, R0, R33.reuse, P0 ;  /* 0x000000210000720c */ /* 0x080fe20000766670 */
[----:B------:R-:W-:Y:S01]  /*1b810*/  IMAD R21, R21, UR5, R34 ;  /* 0x0000000515157c24 */ /* 0x000fe2000f8e0222 */
[----:B------:R-:W-:Y:S01]  /*1b820*/  ULDC.64 UR4, c[0x0][0xae0] ;  /* 0x0002b80000047ab9 */ /* 0x000fe20000000a00 */
[-C--:B------:R-:W-:Y:S01]  /*1b830*/  ISETP.GE.OR P1, PT, R3, R33.reuse, P0 ;  /* 0x000000210300720c */ /* 0x080fe20000726670 */
[----:B------:R-:W-:Y:S01]  /*1b840*/  IMAD R20, R37, UR4, RZ ;  /* 0x0000000425147c24 */ /* 0x000fe2000f8e02ff */
[-C--:B------:R-:W-:Y:S01]  /*1b850*/  ISETP.GE.OR P2, PT, R28, R33.reuse, P0 ;  /* 0x000000211c00720c */ /* 0x080fe20000746670 */
[----:B------:R-:W-:Y:S01]  /*1b860*/  IMAD.IADD R31, R31, 0x1, R21 ;  /* 0x000000011f1f7824 */ /* 0x000fe200078e0215 */
[----:B------:R-:W-:Y:S01]  /*1b870*/  ISETP.GE.OR P0, PT, R2, R33, P0 ;  /* 0x000000210200720c */ /* 0x000fe20000706670 */
[C---:B------:R-:W-:Y:S01]  /*1b880*/  IMAD R29, R48.reuse, UR5, R20 ;  /* 0x00000005301d7c24 */ /* 0x040fe2000f8e0214 */
[----:B------:R-:W-:Y:S01]  /*1b890*/  SHF.R.S32.HI R3, RZ, 0x1f, R2 ;  /* 0x0000001fff037819 */ /* 0x000fe20000011402 */
[----:B------:R-:W-:Y:S01]  /*1b8a0*/  IMAD.WIDE.U32 R20, R48, UR4, R30 ;  /* 0x0000000430147c25 */ /* 0x000fe2000f8e001e */
[----:B------:R-:W-:-:S03]  /*1b8b0*/  ULDC.64 UR4, c[0x0][0xae8] ;  /* 0x0002ba0000047ab9 */ /* 0x000fc60000000a00 */
[----:B------:R-:W-:Y:S02]  /*1b8c0*/  VIADD R0, R18, 0x13220 ;  /* 0x0001322012007836 */ /* 0x000fe40000000000 */
[----:B------:R-:W-:Y:S02]  /*1b8d0*/  IMAD.IADD R21, R21, 0x1, R29 ;  /* 0x0000000115157824 */ /* 0x000fe400078e021d */
[----:B------:R-:W-:Y:S01]  /*1b8e0*/  IMAD R28, R38, UR4, RZ ;  /* 0x00000004261c7c24 */ /* 0x000fe2000f8e02ff */
[----:B------:R-:W-:Y:S01]  /*1b8f0*/  PRMT R0, RZ, 0x654, R0 ;  /* 0x00000654ff007816 */ /* 0x000fe20000000000 */
[----:B------:R-:W-:-:S03]  /*1b900*/  IMAD.WIDE.U32 R30, R35, UR4, R20 ;  /* 0x00000004231e7c25 */ /* 0x000fc6000f8e0014 */
[----:B0-----:R0:W-:Y:S01]  /*1b910*/  SYNCS.ARRIVE.TRANS64.RED.A1T0 RZ, [R0+URZ], RZ ;  /* 0x000000ff00ff79a7 */ /* 0x0011e2000810043f */
[----:B------:R-:W-:Y:S02]  /*1b920*/  IMAD R33, R35, UR5, R28 ;  /* 0x0000000523217c24 */ /* 0x000fe4000f8e021c */
        /* <DEDUP_REMOVED lines=14> */
.L_x_1234:
[----:B------:R-:W-:Y:S05]  /*1ba10*/  BSYNC B1 ;  /* 0x0000000000017941 */ /* 0x000fea0003800000 */
.L_x_1233:
[----:B------:R-:W-:Y:S04]  /*1ba20*/  BSSY B1, `(.L_x_1235) ;  /* 0x000000f000017945 */ /* 0x000fe80003800000 */
[----:B------:R-:W-:Y:S05]  /*1ba30*/  @P3 BRA `(.L_x_1236) ;  /* 0x0000000000343947 */ /* 0x000fea0003800000 */
[----:B0----5:R-:W-:Y:S01]  /*1ba40*/  IADD3 R5, P0, R28, 0x30, RZ ;  /* 0x000000301c057810 */ /* 0x021fe20007f1e0ff */
        /* <DEDUP_REMOVED lines=12> */
.L_x_1236:
[----:B------:R-:W-:Y:S05]  /*1bb10*/  BSYNC B1 ;  /* 0x0000000000017941 */ /* 0x000fea0003800000 */
.L_x_1235:
        /* <DEDUP_REMOVED lines=15> */
.L_x_1238:
[----:B------:R-:W-:Y:S05]  /*1bc10*/  BSYNC B1 ;  /* 0x0000000000017941 */ /* 0x000fea0003800000 */
.L_x_1237:
[----:B------:R-:W-:Y:S05]  /*1bc20*/  @P2 BRA `(.L_x_1239) ;  /* 0x00000008006c2947 */ /* 0x000fea0003800000 */
[----:B012--5:R-:W-:Y:S01]  /*1bc30*/  IADD3 R5, P0, R28, 0x90, RZ ;  /* 0x000000901c057810 */ /* 0x027fe20007f1e0ff */
        /* <DEDUP_REMOVED lines=11> */
[----:B------:R3:W-:Y:S01]  /*1bcf0*/  STG.E.128 desc[UR44][R4.64], R24 ;  /* 0x0000001804007986 */ /* 0x0007e2000c101d2c */
[----:B------:R-:W-:Y:S05]  /*1bd00*/  BRA `(.L_x_1239) ;  /* 0x0000000800347947 */ /* 0x000fea0003800000 */
.L_x_1231:
[----:B------:R-:W2:Y:S01]  /*1bd10*/  LDL R8, [R1+0x68] ;  /* 0x0000680001087983 */ /* 0x000ea20000100800 */
[----:B------:R-:W-:Y:S01]  /*1bd20*/  ULDC.64 UR4, c[0x0][0xbd8] ;  /* 0x0002f60000047ab9 */ /* 0x000fe20000000a00 */
[----:B------:R-:W2:Y:S01]  /*1bd30*/  LDC.64 R4, c[0x0][0xbd8] ;  /* 0x0002f600ff047b82 */ /* 0x000ea20000000a00 */
[----:B------:R-:W-:Y:S01]  /*1bd40*/  ISETP.NE.U32.AND P0, PT, RZ, UR4, PT ;  /* 0x00000004ff007c0c */ /* 0x000fe2000bf05070 */
[----:B------:R-:W-:-:S03]  /*1bd50*/  IMAD.MOV.U32 R9, RZ, RZ, RZ ;  /* 0x000000ffff097224 */ /* 0x000fc600078e00ff */
[----:B------:R-:W-:Y:S01]  /*1bd60*/  ISETP.NE.AND.EX P0, PT, RZ, UR5, PT, P0 ;  /* 0x00000005ff007c0c */ /* 0x000fe2000bf05300 */
[----:B------:R-:W-:Y:S02]  /*1bd70*/  ULDC.64 UR4, c[0x0][0xbe0] ;  /* 0x0002f80000047ab9 */ /* 0x000fe40000000a00 */
[----:B------:R-:W-:-:S04]  /*1bd80*/  ISETP.NE.U32.AND P1, PT, RZ, UR4, PT ;  /* 0x00000004ff007c0c */ /* 0x000fc8000bf25070 */
[----:B------:R-:W-:-:S13]  /*1bd90*/  ISETP.NE.AND.EX P1, PT, RZ, UR5, PT, P1 ;  /* 0x00000005ff007c0c */ /* 0x000fda000bf25310 */
[----:B------:R-:W3:Y:S01]  /*1bda0*/  @P1 LDC.64 R6, c[0x0][0xbe0] ;  /* 0x0002f800ff061b82 */ /* 0x000ee20000000a00 */
[----:B------:R-:W-:Y:S02]  /*1bdb0*/  ULDC UR4, c[0x0][0xa88] ;  /* 0x0002a20000047ab9 */ /* 0x000fe40000000800 */
[----:B------:R-:W-:Y:S02]  /*1bdc0*/  IMAD.U32 R0, RZ, RZ, UR4 ;  /* 0x00000004ff007e24 */ /* 0x000fe4000f8e00ff */
[----:B--2---:R-:W-:-:S04]  /*1bdd0*/  IMAD.WIDE R4, R8, 0x4, R4 ;  /* 0x0000000408047825 */ /* 0x004fc800078e0204 */
[----:B---3--:R-:W-:Y:S01]  /*1bde0*/  @P1 IMAD.WIDE R6, R8, 0x4, R6 ;  /* 0x0000000408061825 */ /* 0x008fe200078e0206 */
[----:B------:R2:W5:Y:S04]  /*1bdf0*/  @P0 LDG.E R9, desc[UR44][R4.64] ;  /* 0x0000002c04090981 */ /* 0x000568000c1e1900 */
[----:B------:R2:W5:Y:S01]  /*1be00*/  @P1 LDG.E R0, desc[UR44][R6.64] ;  /* 0x0000002c06001981 */ /* 0x000562000c1e1900 */
[----:B------:R-:W-:Y:S01]  /*1be10*/  ISETP.GT.AND P2, PT, R3, 0xbf, PT ;  /* 0x000000bf0300780c */ /* 0x000fe20003f44270 */
[----:B------:R-:W-:-:S12]  /*1be20*/  @P1 BRA `(.L_x_1240) ;  /* 0x0000000000101947 */ /* 0x000fd80003800000 */
[----:B------:R-:W-:Y:S05]  /*1be30*/  @!P0 BRA `(.L_x_1240) ;  /* 0x00000000000c8947 */ /* 0x000fea0003800000 */
[----:B--2---:R-:W2:Y:S04]  /*1be40*/  LDG.E R7, desc[UR44][R4.64] ;  /* 0x0000002c04077981 */ /* 0x004ea8000c1e1900 */
[----:B-----5:R-:W2:Y:S02]  /*1be50*/  LDG.E R0, desc[UR44][R4.64+0x4] ;  /* 0x0000042c04007981 */ /* 0x020ea4000c1e1900 */
[----:B--2---:R-:W-:-:S07]  /*1be60*/  IMAD.IADD R0, R0, 0x1, -R7 ;  /* 0x0000000100007824 */ /* 0x004fce00078e0a07 */
.L_x_1240:
[----:B------:R-:W3:Y:S04]  /*1be70*/  LDL R14, [R1+0x64] ;  /* 0x00006400010e7983 */ /* 0x000ee80000100800 */
[----:B------:R4:W5:Y:S01]  /*1be80*/  LDL R13, [R1+0x70] ;  /* 0x00007000010d7983 */ /* 0x0009620000100800 */
[----:B--2---:R-:W-:Y:S01]  /*1be90*/  SHF.R.S32.HI R4, RZ, 0x1f, R8 ;  /* 0x0000001fff047819 */ /* 0x004fe20000011408 */
[----:B------:R-:W-:Y:S01]  /*1bea0*/  BSSY B1, `(.L_x_1241) ;  /* 0x000001c000017945 */ /* 0x000fe20003800000 */
[----:B------:R-:W-:Y:S02]  /*1beb0*/  SEL R11, R8, RZ, !P0 ;  /* 0x000000ff080b7207 */ /* 0x000fe40004000000 */
[----:B------:R-:W-:Y:S02]  /*1bec0*/  SHF.R.S32.HI R29, RZ, 0x1f, R28 ;  /* 0x0000001fff1d7819 */ /* 0x000fe4000001141c */
[----:B------:R-:W-:-:S02]  /*1bed0*/  SEL R12, R4, RZ, !P0 ;  /* 0x000000ff040c7207 */ /* 0x000fc40004000000 */
[----:B-----5:R-:W-:Y:S02]  /*1bee0*/  SHF.R.S32.HI R8, RZ, 0x1f, R9 ;  /* 0x0000001fff087819 */ /* 0x020fe40000011409 */
[----:B---3--:R-:W-:Y:S01]  /*1bef0*/  SHF.R.S32.HI R10, RZ, 0x1f, R14 ;  /* 0x0000001fff0a7819 */ /* 0x008fe2000001140e */
[----:B----4-:R-:W-:Y:S06]  /*1bf00*/  @P2 BRA `(.L_x_1242) ;  /* 0x0000000000542947 */ /* 0x010fec0003800000 */
[----:B------:R-:W-:-:S04]  /*1bf10*/  IMAD R4, R13, 0xc0, R47 ;  /* 0x000000c00d047824 */ /* 0x000fc800078e022f */
        /* <DEDUP_REMOVED lines=20> */
.L_x_1242:
[----:B------:R-:W-:Y:S05]  /*1c060*/  BSYNC B1 ;  /* 0x0000000000017941 */ /* 0x000fea0003800000 */
.L_x_1241:
[----:B------:R-:W-:Y:S01]  /*1c070*/  ULDC.64 UR4, c[0x0][0xaa0] ;  /* 0x0002a80000047ab9 */ /* 0x000fe20000000a00 */
[----:B--2---:R-:W-:Y:S01]  /*1c080*/  IMAD R7, R13, -0xc0, R0 ;  /* 0xffffff400d077824 */ /* 0x004fe200078e0200 */
[----:B------:R-:W-:Y:S01]  /*1c090*/  ULDC.64 UR6, c[0x0][0xae0] ;  /* 0x0002b80000067ab9 */ /* 0x000fe20000000a00 */
[----:B------:R-:W-:Y:S01]  /*1c0a0*/  IMAD R6, R8, UR4, RZ ;  /* 0x0000000408067c24 */ /* 0x000fe2000f8e02ff */
[----:B------:R-:W-:Y:S01]  /*1c0b0*/  BSSY B1, `(.L_x_1243) ;  /* 0x0000024000017945 */ /* 0x000fe20003800000 */
[C---:B------:R-:W-:Y:S01]  /*1c0c0*/  IMAD.WIDE.U32 R4, R9.reuse, UR4, R28 ;  /* 0x0000000409047c25 */ /* 0x040fe2000f8e001c */
[----:B------:R-:W-:Y:S02]  /*1c0d0*/  ULDC UR4, c[0x0][0xa8c] ;  /* 0x0002a30000047ab9 */ /* 0x000fe40000000800 */
[----:B------:R-:W-:Y:S01]  /*1c0e0*/  ISETP.GE.AND P0, PT, R28, UR4, PT ;  /* 0x000000041c007c0c */ /* 0x000fe2000bf06270 */
[----:B------:R-:W-:Y:S01]  /*1c0f0*/  IMAD R9, R9, UR5, R6 ;  /* 0x0000000509097c24 */ /* 0x000fe2000f8e0206 */
[----:B------:R-:W-:Y:S01]  /*1c100*/  ULDC.64 UR4, c[0x0][0xae8] ;  /* 0x0002ba0000047ab9 */ /* 0x000fe20000000a00 */
[----:B------:R-:W-:-:S02]  /*1c110*/  VIADD R6, R2, 0x30 ;  /* 0x0000003002067836 */ /* 0x000fc40000000000 */
[----:B------:R-:W-:Y:S02]  /*1c120*/  VIADD R0, R2, 0x60 ;  /* 0x0000006002007836 */ /* 0x000fe40000000000 */
[----:B------:R-:W-:Y:S01]  /*1c130*/  IMAD.IADD R5, R5, 0x1, R9 ;  /* 0x0000000105057824 */ /* 0x000fe200078e0209 */
[-C--:B------:R-:W-:Y:S01]  /*1c140*/  ISETP.GE.OR P3, PT, R6, R7.reuse, P0 ;  /* 0x000000070600720c */ /* 0x080fe20000766670 */
[----:B------:R-:W-:Y:S01]  /*1c150*/  VIADD R6, R2, 0x90 ;  /* 0x0000009002067836 */ /* 0x000fe20000000000 */
[-C--:B------:R-:W-:Y:S01]  /*1c160*/  ISETP.GE.OR P1, PT, R0, R7.reuse, P0 ;  /* 0x000000070000720c */ /* 0x080fe20000726670 */
[----:B------:R-:W-:Y:S02]  /*1c170*/  IMAD R3, R10, UR6, RZ ;  /* 0x000000060a037c24 */ /* 0x000fe4000f8e02ff */
[----:B------:R-:W-:Y:S01]  /*1c180*/  IMAD.WIDE.U32 R4, R14, UR6, R4 ;  /* 0x000000060e047c25 */ /* 0x000fe2000f8e0004 */
[-C--:B------:R-:W-:Y:S02]  /*1c190*/  ISETP.GE.OR P2, PT, R6, R7.reuse, P0 ;  /* 0x000000070600720c */ /* 0x080fe40000746670 */
[----:B------:R-:W-:Y:S01]  /*1c1a0*/  ISETP.GE.OR P0, PT, R2, R7, P0 ;  /* 0x000000070200720c */ /* 0x000fe20000706670 */
[----:B------:R-:W-:-:S02]  /*1c1b0*/  IMAD R3, R14, UR7, R3 ;  /* 0x000000070e037c24 */ /* 0x000fc4000f8e0203 */
[----:B------:R-:W-:Y:S02]  /*1c1c0*/  IMAD R0, R12, UR4, RZ ;  /* 0x000000040c007c24 */ /* 0x000fe4000f8e02ff */
[----:B------:R-:W-:Y:S01]  /*1c1d0*/  IMAD.IADD R5, R5, 0x1, R3 ;  /* 0x0000000105057824 */ /* 0x000fe200078e0203 */
[----:B------:R-:W-:Y:S01]  /*1c1e0*/  SHF.R.S32.HI R3, RZ, 0x1f, R2 ;  /* 0x0000001fff037819 */ /* 0x000fe20000011402 */
[C---:B------:R-:W-:Y:S02]  /*1c1f0*/  IMAD R9, R11.reuse, UR5, R0 ;  /* 0x000000050b097c24 */ /* 0x040fe4000f8e0200 */
[----:B------:R-:W-:-:S04]  /*1c200*/  IMAD.WIDE.U32 R4, R11, UR4, R4 ;  /* 0x000000040b047c25 */ /* 0x000fc8000f8e0004 */
[----:B------:R-:W-:-:S04]  /*1c210*/  IMAD.WIDE R6, R13, 0xc0, R2 ;  /* 0x000000c00d067825 */ /* 0x000fc800078e0202 */
[----:B------:R-:W-:Y:S01]  /*1c220*/  IMAD.IADD R11, R5, 0x1, R9 ;  /* 0x00000001050b7824 */ /* 0x000fe200078e0209 */
        /* <DEDUP_REMOVED lines=12> */
.L_x_1244:
[----:B------:R-:W-:Y:S05]  /*1c2f0*/  BSYNC B1 ;  /* 0x0000000000017941 */ /* 0x000fea0003800000 */
.L_x_1243:
[----:B------:R-:W-:Y:S04]  /*1c300*/  BSSY B1, `(.L_x_1245) ;  /* 0x000000f000017945 */ /* 0x000fe80003800000 */
[----:B------:R-:W-:Y:S05]  /*1c310*/  @P3 BRA `(.L_x_1246) ;  /* 0x0000000000343947 */ /* 0x000fea0003800000 */
[----:B--2---:R-:W-:Y:S01]  /*1c320*/  IADD3 R9, P0, R6, 0x30, RZ ;  /* 0x0000003006097810 */ /* 0x004fe20007f1e0ff */
        /* <DEDUP_REMOVED lines=12> */
.L_x_1246:
[----:B------:R-:W-:Y:S05]  /*1c3f0*/  BSYNC B1 ;  /* 0x0000000000017941 */ /* 0x000fea0003800000 */
.L_x_1245:
[----:B------:R-:W-:Y:S04]  /*1c400*/  BSSY B1, `(.L_x_1247) ;  /* 0x000000f000017945 */ /* 0x000fe80003800000 */
[----:B------:R-:W-:Y:S05]  /*1c410*/  @P1 BRA `(.L_x_1248) ;  /* 0x0000000000341947 */ /* 0x000fea0003800000 */
[----:B--23--:R-:W-:Y:S01]  /*1c420*/  IADD3 R9, P0, R6, 0x60, RZ ;  /* 0x0000006006097810 */ /* 0x00cfe20007f1e0ff */
        /* <DEDUP_REMOVED lines=12> */
.L_x_1248:
[----:B------:R-:W-:Y:S05]  /*1c4f0*/  BSYNC B1 ;  /* 0x0000000000017941 */ /* 0x000fea0003800000 */
.L_x_1247:
        /* <DEDUP_REMOVED lines=14> */
.L_x_1239:
[----:B------:R-:W-:Y:S05]  /*1c5e0*/  BSYNC B0 ;  /* 0x0000000000007941 */ /* 0x000fea0003800000 */
.L_x_1230:
[----:B------:R-:W4:Y:S01]  /*1c5f0*/  LDL R0, [R1+0x5c] ;  /* 0x00005c0001007983 */ /* 0x000f220000100800 */
[----:B------:R-:W-:Y:S02]  /*1c600*/  ULDC UR4, c[0x0][0xc14] ;  /* 0x0003050000047ab9 */ /* 0x000fe40000000800 */
[----:B----4-:R-:W-:-:S13]  /*1c610*/  ISETP.GE.AND P0, PT, R0, UR4, PT ;  /* 0x0000000400007c0c */ /* 0x010fda000bf06270 */
[----:B------:R-:W-:Y:S05]  /*1c620*/  @!P0 BRA `(.L_x_1249) ;  /* 0xfffffe48003c8947 */ /* 0x000fea000383ffff */
[----:B------:R-:W-:Y:S05]  /*1c630*/  BRA `(.L_x_1059) ;  /* 0x0000005800c07947 */ /* 0x000fea0003800000 */
.L_x_1057:
[----:B------:R-:W-:-:S08]  /*1c640*/  NOP ;  /* 0x0000000000007918 */ /* 0x000fd00000000000 */
[----:B0-----:R-:W0:-:S00]  /*1c650*/  USETMAXREG.DEALLOC.CTAPOOL 0x20 ;  /* 0x00000020000079c8 */ /* 0x001e0000080e0500 */
        /* <DEDUP_REMOVED lines=11> */
[----:B------:R-:W1:Y:S01]  /*1c710*/  LDS.128 R24, [UR4+0x132d0] ;  /* 0x0132d004ff187984 */ /* 0x000e620008000c00 */
[----:B------:R-:W-:Y:S06]  /*1c720*/  BAR.ARV 0x4, 0x200 ;  /* 0x0108000000007b1d */ /* 0x000fec0000002000 */
[----:B------:R-:W-:Y:S05]  /*1c730*/  BRA `(.L_x_1251) ;  /* 0x0000000800887947 */ /* 0x000fea0003800000 */
.L_x_1250:
        /* <DEDUP_REMOVED lines=42> */
.L_x_1256:
        /* <DEDUP_REMOVED lines=12> */
.L_x_1255:
[----:B------:R-:W-:Y:S05]  /*1caa0*/  BSYNC B0 ;  /* 0x0000000000007941 */ /* 0x000fea0003800000 */
.L_x_1254:
        /* <DEDUP_REMOVED lines=20> */
[----:B------:R-:W-:Y:S02]  /*1cbf0*/  IMAD.MOV.U32 R6, RZ, RZ, R9 ;  /* 0x000000ffff067224 */ /* 0x000fe400078e0009 */
[----:B------:R-:W-:-:S07]  /*1cc00*/  IMAD.MOV.U32 R9, RZ, RZ, R3 ;  /* 0x000000ffff097224 */ /* 0x000fce00078e0003 */
.L_x_1252:
[----:B------:R-:W-:-:S04]  /*1cc10*/  IMAD.IADD R9, R4, 0x1, -R9 ;  /* 0x0000000104097824 */ /* 0x000fc800078e0a09 */
[----:B------:R-:W-:-:S05]  /*1cc20*/  IMAD R2, R6, UR5, R9 ;  /* 0x0000000506027c24 */ /* 0x000fca000f8e0209 */
[----:B------:R-:W-:Y:S02]  /*1cc30*/  ISETP.GT.AND P0, PT, R2, UR6, PT ;  /* 0x0000000602007c0c */ /* 0x000fe4000bf04270 */
[----:B------:R-:W0:Y:S11]  /*1cc40*/  LDC.64 R2, c[0x0][0xc68] ;  /* 0x00031a00ff027b82 */ /* 0x000e360000000a00 */
[----:B------:R-:W-:-:S04]  /*1cc50*/  VOTE.ANY R10, PT, !P0 ;  /* 0x00000000000a7806 */ /* 0x000fc800040e0100 */
[----:B------:R-:W1:Y:S02]  /*1cc60*/  POPC R13, R10 ;  /* 0x0000000a000d7309 */ /* 0x000e640000000000 */
[----:B-1----:R-:W-:-:S04]  /*1cc70*/  VIADD R27, R13, UR4 ;  /* 0x000000040d1b7c36 */ /* 0x002fc80008000000 */
[----:B0-----:R-:W-:-:S05]  /*1cc80*/  IMAD.WIDE R2, R27, 0x4, R2 ;  /* 0x000000041b027825 */ /* 0x001fca00078e0202 */
[----:B------:R-:W2:Y:S01]  /*1cc90*/  LDG.E R7, desc[UR44][R2.64] ;  /* 0x0000002c02077981 */ /* 0x000ea2000c1e1900 */
[----:B------:R-:W-:-:S03]  /*1cca0*/  ISETP.NE.AND P0, PT, R10, RZ, PT ;  /* 0x000000ff0a00720c */ /* 0x000fc60003f05270 */
        /* <DEDUP_REMOVED lines=9> */
[----:B------:R-:W-:-:S05]  /*1cd40*/  VIADD R11, R13, 0xffffffff ;  /* 0xffffffff0d0b7836 */ /* 0x000fca0000000000 */
[----:B------:R0:W1:Y:S02]  /*1cd50*/  SHFL.IDX PT, R24, R6, R11, 0x1f ;  /* 0x00001f0b06187589 */ /* 0x00006400000e0000 */
.L_x_1257:
[----:B-1----:R-:W-:Y:S01]  /*1cd60*/  IMAD R24, R24, UR5, R9 ;  /* 0x0000000518187c24 */ /* 0x002fe2000f8e0209 */
[----:B0-----:R-:W-:Y:S01]  /*1cd70*/  IABS R6, R4 ;  /* 0x0000000400067213 */ /* 0x001fe20000000000 */
[----:B------:R-:W-:Y:S02]  /*1cd80*/  IMAD R11, R15, R8, RZ ;  /* 0x000000080f0b7224 */ /* 0x000fe400078e02ff */
[----:B------:R-:W-:Y:S01]  /*1cd90*/  IMAD.MOV.U32 R2, RZ, RZ, RZ ;  /* 0x000000ffff027224 */ /* 0x000fe200078e00ff */
[----:B------:R-:W-:Y:S01]  /*1cda0*/  IADD3 R9, -R24, UR6, RZ ;  /* 0x0000000618097c10 */ /* 0x000fe2000fffe1ff */
[----:B------:R-:W-:Y:S02]  /*1cdb0*/  IMAD.MOV R6, RZ, RZ, -R6 ;  /* 0x000000ffff067224 */ /* 0x000fe400078e0a06 */
[----:B------:R-:W-:Y:S01]  /*1cdc0*/  IMAD.HI.U32 R2, R3, R11, R2 ;  /* 0x0000000b03027227 */ /* 0x000fe200078e0002 */
[----:B------:R-:W-:-:S05]  /*1cdd0*/  IABS R3, R9 ;  /* 0x0000000900037213 */ /* 0x000fca0000000000 */
        /* <DEDUP_REMOVED lines=15> */
[----:B------:R-:W-:Y:S02]  /*1ced0*/  IMAD R4, R4, R2, R9 ;  /* 0x0000000204047224 */ /* 0x000fe400078e0209 */
[----:B------:R-:W-:Y:S01]  /*1cee0*/  IMAD.MOV.U32 R2, RZ, RZ, RZ ;  /* 0x000000ffff027224 */ /* 0x000fe200078e00ff */
[----:B------:R-:W-:-:S04]  /*1cef0*/  VIADDMNMX R7, R8, UR5, R7, PT ;  /* 0x0000000508077c46 */ /* 0x000fc8000b800107 */
        /* <DEDUP_REMOVED lines=20> */
[----:B------:R-:W-:-:S06]  /*1d040*/  IMAD.IADD R3, R4, 0x1, R6 ;  /* 0x0000000104037824 */ /* 0x000fcc00078e0206 */
[----:B------:R-:W-:-:S06]  /*1d050*/  @P0 VIADD R2, R2, 0x1 ;  /* 0x0000000102020836 */ /* 0x000fcc0000000000 */
[----:B------:R-:W-:Y:S01]  /*1d060*/  @!P2 IMAD.MOV R2, RZ, RZ, -R2 ;  /* 0x000000ffff02a224 */ /* 0x000fe200078e0a02 */
[----:B------:R-:W-:Y:S01]  /*1d070*/  @!P1 LOP3.LUT R2, RZ, R7, RZ, 0x33, !PT ;  /* 0x00000007ff029212 */ /* 0x000fe200078e33ff */
[----:B------:R-:W-:-:S03]  /*1d080*/  IMAD.MOV R7, RZ, RZ, -R7 ;  /* 0x000000ffff077224 */ /* 0x000fc600078e0a07 */
[----:B------:R-:W-:Y:S01]  /*1d090*/  LOP3.LUT R25, RZ, R2, RZ, 0x33, !PT ;  /* 0x00000002ff197212 */ /* 0x000fe200078e33ff */
[----:B------:R-:W-:-:S04]  /*1d0a0*/  IMAD R26, R2, R7, R3 ;  /* 0x00000007021a7224 */ /* 0x000fc800078e0203 */
[----:B------:R-:W-:Y:S01]  /*1d0b0*/  IMAD.IADD R25, R0, 0x1, R25 ;  /* 0x0000000100197824 */ /* 0x000fe200078e0219 */
[----:B------:R-:W-:Y:S06]  /*1d0c0*/  BRA `(.L_x_1258) ;  /* 0x00000000000c7947 */ /* 0x000fec0003800000 */
.L_x_1253:
[----:B------:R-:W-:Y:S02]  /*1d0d0*/  IMAD.MOV.U32 R25, RZ, RZ, RZ ;  /* 0x000000ffff197224 */ /* 0x000fe400078e00ff */
[----:B------:R-:W-:Y:S02]  /*1d0e0*/  IMAD.U32 R24, RZ, RZ, UR6 ;  /* 0x00000006ff187e24 */ /* 0x000fe4000f8e00ff */
[----:B------:R-:W-:-:S07]  /*1d0f0*/  IMAD.MOV.U32 R26, RZ, RZ, RZ ;  /* 0x000000ffff1a7224 */ /* 0x000fce00078e00ff */
.L_x_1258:
[----:B------:R-:W-:-:S13]  /*1d100*/  ISETP.NE.AND P0, PT, R5, RZ, PT ;  /* 0x000000ff0500720c */ /* 0x000fda0003f05270 */
[----:B------:R-:W0:Y:S01]  /*1d110*/  @!P0 S2R R3, SR_CgaCtaId ;  /* 0x0000000000038919 */ /* 0x000e220000008800 */
[----:B------:R-:W-:-:S04]  /*1d120*/  @!P0 MOV R0, 0x400 ;  /* 0x0000040000008802 */ /* 0x000fc80000000f00 */
[----:B0-----:R-:W-:-:S05]  /*1d130*/  @!P0 LEA R0, R3, R0, 0x18 ;  /* 0x0000000003008211 */ /* 0x001fca00078ec0ff */
[----:B------:R0:W-:Y:S01]  /*1d140*/  @!P0 STS.128 [R0+0x132d0], R24 ;  /* 0x0132d01800008388 */ /* 0x0001e20000000c00 */
[----:B------:R-:W-:Y:S06]  /*1d150*/  BAR.ARV 0x5, 0x200 ;  /* 0x0148000000007b1d */ /* 0x000fec0000002000 */
.L_x_1251:
[----:B------:R2:W-:Y:S01]  /*1d160*/  STL [R1+0x18], RZ ;  /* 0x000018ff01007387 */ /* 0x0005e20000100800 */
[----:B------:R-:W-:Y:S01]  /*1d170*/  ULDC UR4, c[0x0][0xc14] ;  /* 0x0003050000047ab9 */ /* 0x000fe20000000800 */
[----:B------:R-:W-:Y:S01]  /*1d180*/  IMAD.MOV.U32 R19, RZ, RZ, 0x1 ;  /* 0x00000001ff137424 */ /* 0x000fe200078e00ff */
[----:B-1----:R-:W-:Y:S01]  /*1d190*/  ISETP.GE.AND P0, PT, R27, UR4, PT ;  /* 0x000000041b007c0c */ /* 0x002fe2000bf06270 */
[----:B------:R-:W-:-:S12]  /*1d1a0*/  IMAD.MOV.U32 R17, RZ, RZ, RZ ;  /* 0x000000ffff117224 */ /* 0x000fd800078e00ff */
[----:B--2---:R-:W-:Y:S05]  /*1d1b0*/  @P0 BRA `(.L_x_1259) ;  /* 0x0000004800e80947 */ /* 0x004fea0003800000 */
[----:B------:R-:W2:Y:S01]  /*1d1c0*/  LDL R8, [R1+0x14] ;  /* 0x0000140001087983 */ /* 0x000ea20000100800 */
[----:B0-----:R-:W0:Y:S01]  /*1d1d0*/  S2R R0, SR_TID.X ;  /* 0x0000000000007919 */ /* 0x001e220000002100 */
[----:B------:R-:W1:Y:S01]  /*1d1e0*/  S2R R9, SR_TID.X ;  /* 0x0000000000097919 */ /* 0x000e620000002100 */
[----:B0-----:R-:W-:Y:S01]  /*1d1f0*/  LOP3.LUT R2, R0, 0x7f, RZ, 0xc0, !PT ;  /* 0x0000007f00027812 */ /* 0x001fe200078ec0ff */
[----:B-1----:R-:W-:Y:S01]  /*1d200*/  IMAD.SHL.U32 R0, R9, 0x40, RZ ;  /* 0x0000004009007824 */ /* 0x002fe200078e00ff */
[----:B------:R-:W-:-:S03]  /*1d210*/  SHF.R.U32.HI R3, RZ, 0x1, R9 ;  /* 0x00000001ff037819 */ /* 0x000fc60000011609 */
[----:B------:R-:W-:Y:S01]  /*1d220*/  IMAD.SHL.U32 R5, R2, 0x10, RZ ;  /* 0x0000001002057824 */ /* 0x000fe200078e00ff */
[----:B------:R-:W-:-:S04]  /*1d230*/  LOP3.LUT R2, R0, 0x180, RZ, 0xc0, !PT ;  /* 0x0000018000027812 */ /* 0x000fc800078ec0ff */
[----:B------:R-:W-:Y:S01]  /*1d240*/  LOP3.LUT R2, R2, 0x30, R3, 0xf8, !PT ;  /* 0x0000003002027812 */ /* 0x000fe200078ef803 */
[----:B------:R-:W-:-:S05]  /*1d250*/  IMAD.SHL.U32 R3, R9, 0x8, RZ ;  /* 0x0000000809037824 */ /* 0x000fca00078e00ff */
[----:B------:R-:W-:-:S04]  /*1d260*/  LOP3.LUT R3, R2, 0x30, R3, 0x78, !PT ;  /* 0x0000003002037812 */ /* 0x000fc800078e7803 */
[----:B------:R-:W-:-:S05]  /*1d270*/  LOP3.LUT R0, R3, 0x640, R0, 0xf8, !PT ;  /* 0x0000064003007812 */ /* 0x000fca00078ef800 */
[----:B------:R0:W-:Y:S01]  /*1d280*/  STL [R1], R0 ;  /* 0x0000000001007387 */ /* 0x0001e20000100800 */
[----:B------:R-:W-:Y:S01]  /*1d290*/  IMAD.SHL.U32 R4, R9, 0x20, RZ ;  /* 0x0000002009047824 */ /* 0x000fe200078e00ff */
[----:B------:R-:W-:Y:S01]  /*1d2a0*/  LOP3.LUT R7, R5, 0x600, RZ, 0xc0, !PT ;  /* 0x0000060005077812 */ /* 0x000fe200078ec0ff */
[----:B------:R-:W-:-:S03]  /*1d2b0*/  IMAD.SHL.U32 R6, R9, 0x4, RZ ;  /* 0x0000000409067824 */ /* 0x000fc600078e00ff */
[----:B------:R-:W-:Y:S02]  /*1d2c0*/  LOP3.LUT R5, R4, 0x80, RZ, 0xc0, !PT ;  /* 0x0000008004057812 */ /* 0x000fe400078ec0ff */
[--C-:B------:R-:W-:Y:S02]  /*1d2d0*/  LOP3.LUT R7, R7, 0x60, R4.reuse, 0xf8, !PT ;  /* 0x0000006007077812 */ /* 0x100fe400078ef804 */
[----:B------:R-:W-:Y:S02]  /*1d2e0*/  LOP3.LUT R5, R5, 0x10, R9, 0xf8, !PT ;  /* 0x0000001005057812 */ /* 0x000fe400078ef809 */
[----:B------:R-:W-:Y:S02]  /*1d2f0*/  LOP3.LUT R4, R7, 0x100, R4, 0xf8, !PT ;  /* 0x0000010007047812 */ /* 0x000fe400078ef804 */
[----:B------:R-:W-:Y:S01]  /*1d300*/  LOP3.LUT R5, R5, 0x10, R6, 0x78, !PT ;  /* 0x0000001005057812 */ /* 0x000fe200078e7806 */
[----:B------:R-:W-:Y:S01]  /*1d310*/  BSSY B7, `(.L_x_1259) ;  /* 0x00004a4000077945 */ /* 0x000fe20003800000 */
[----:B------:R-:W-:-:S02]  /*1d320*/  IMAD.MOV.U32 R22, RZ, RZ, 0x1 ;  /* 0x00000001ff167424 */ /* 0x000fc400078e00ff */
[----:B------:R-:W-:Y:S01]  /*1d330*/  LOP3.LUT R29, R4, R5, RZ, 0xfc, !PT ;  /* 0x00000005041d7212 */ /* 0x000fe200078efcff */
[----:B------:R-:W-:Y:S02]  /*1d340*/  IMAD.MOV.U32 R18, RZ, RZ, RZ ;  /* 0x000000ffff127224 */ /* 0x000fe400078e00ff */
[----:B------:R-:W-:Y:S02]  /*1d350*/  IMAD.MOV.U32 R17, RZ, RZ, RZ ;  /* 0x000000ffff117224 */ /* 0x000fe400078e00ff */
[----:B------:R-:W-:Y:S01]  /*1d360*/  IMAD.MOV.U32 R19, RZ, RZ, 0x1 ;  /* 0x00000001ff137424 */ /* 0x000fe200078e00ff */
[----:B------:R-:W-:Y:S01]  /*1d370*/  ULDC.64 UR38, c[0x0][0x198] ;  /* 0x0000660000267ab9 */ /* 0x000fe20000000a00 */
[----:B------:R-:W-:Y:S01]  /*1d380*/  ULDC UR36, c[0x0][0xc] ;  /* 0x0000030000247ab9 */ /* 0x000fe20000000800 */
[C---:B--2---:R-:W-:Y:S02]  /*1d390*/  LOP3.LUT R2, R8.reuse, 0x1, RZ, 0xfc, !PT ;  /* 0x0000000108027812 */ /* 0x044fe400078efcff */
[----:B0-----:R-:W-:-:S03]  /*1d3a0*/  LOP3.LUT R0, R8, 0x2, RZ, 0xfc, !PT ;  /* 0x0000000208007812 */ /* 0x001fc600078efcff */
[----:B------:R0:W-:Y:S04]  /*1d3b0*/  STL [R1+0x20], R2 ;  /* 0x0000200201007387 */ /* 0x0001e80000100800 */
[----:B------:R0:W-:Y:S04]  /*1d3c0*/  STL [R1+0x8], R0 ;  /* 0x0000080001007387 */ /* 0x0001e80000100800 */
[----:B------:R0:W-:Y:S02]  /*1d3d0*/  STL [R1+0x18], RZ ;  /* 0x000018ff01007387 */ /* 0x0001e40000100800 */
.L_x_1372:
[----:B------:R-:W-:Y:S05]  /*1d3e0*/  YIELD ;  /* 0x0000000000007946 */ /* 0x000fea0003800000 */
[----:B------:R-:W-:Y:S01]  /*1d3f0*/  ULDC.64 UR4, c[0x0][0xa28] ;  /* 0x00028a0000047ab9 */ /* 0x000fe20000000a00 */
[----:B0-----:R-:W-:Y:S02]  /*1d400*/  CS2R R8, SRZ ;  /* 0x0000000000087805 */ /* 0x001fe4000001ff00 */
[----:B------:R-:W-:Y:S01]  /*1d410*/  ISETP.NE.U32.AND P0, PT, RZ, UR4, PT ;  /* 0x00000004ff007c0c */ /* 0x000fe2000bf05070 */
[----:B------:R-:W1:Y:S01]  /*1d420*/  LDC.64 R6, c[0x0][0xa00] ;  /* 0x00028000ff067b82 */ /* 0x000e620000000a00 */
[----:B------:R-:W-:Y:S01]  /*1d430*/  ULDC.64 UR6, c[0x0][0xa08] ;  /* 0x0002820000067ab9 */ /* 0x000fe20000000a00 */
[----:B------:R-:W-:Y:S01]  /*1d440*/  ULDC.64 UR8, c[0x0][0xa10] ;  /* 0x0002840000087ab9 */ /* 0x000fe20000000a00 */
[----:B------:R-:W-:Y:S01]  /*1d450*/  ISETP.NE.AND.EX P0, PT, RZ, UR5, PT, P0 ;  /* 0x00000005ff007c0c */ /* 0x000fe2000bf05300 */
[----:B------:R-:W-:-:S04]  /*1d460*/  ULDC.64 UR4, c[0x0][0xa18] ;  /* 0x0002860000047ab9 */ /* 0x000fc80000000a00 */
[----:B--2---:R-:W2:Y:S08]  /*1d470*/  LDC.64 R4, c[0x0][0xa08] ;  /* 0x00028200ff047b82 */ /* 0x004eb00000000a00 */
[----:B0-----:R-:W0:Y:S02]  /*1d480*/  @P0 LDC.64 R2, c[0x0][0xa28] ;  /* 0x00028a00ff020b82 */ /* 0x001e240000000a00 */
[----:B0-----:R-:W-:-:S05]  /*1d490*/  @P0 IMAD.WIDE R2, R27, 0x4, R2 ;  /* 0x000000041b020825 */ /* 0x001fca00078e0202 */
[----:B------:R0:W5:Y:S01]  /*1d4a0*/  @P0 LDG.E R9, desc[UR44][R2.64] ;  /* 0x0000002c02090981 */ /* 0x000162000c1e1900 */
[----:B------:R-:W-:Y:S01]  /*1d4b0*/  ISETP.NE.U32.AND P0, PT, RZ, UR4, PT ;  /* 0x00000004ff007c0c */ /* 0x000fe2000bf05070 */
[----:B-1----:R-:W-:Y:S01]  /*1d4c0*/  IMAD.WIDE R6, R27, 0x4, R6 ;  /* 0x000000041b067825 */ /* 0x002fe200078e0206 */
[----:B------:R-:W-:Y:S02]  /*1d4d0*/  ISETP.NE.U32.AND P2, PT, RZ, UR6, PT ;  /* 0x00000006ff007c0c */ /* 0x000fe4000bf45070 */
[----:B------:R-:W-:Y:S01]  /*1d4e0*/  ISETP.NE.AND.EX P0, PT, RZ, UR5, PT, P0 ;  /* 0x00000005ff007c0c */ /* 0x000fe2000bf05300 */
[----:B------:R-:W-:Y:S01]  /*1d4f0*/  ULDC.64 UR4, c[0x0][0xa00] ;  /* 0x0002800000047ab9 */ /* 0x000fe20000000a00 */
[----:B------:R-:W-:Y:S01]  /*1d500*/  ISETP.NE.U32.AND P4, PT, RZ, UR8, PT ;  /* 0x00000008ff007c0c */ /* 0x000fe2000bf85070 */
[----:B------:R-:W-:Y:S01]  /*1d510*/  IMAD.MOV.U32 R28, RZ, RZ, RZ ;  /* 0x000000ffff1c7224 */ /* 0x000fe200078e00ff */
[----:B------:R-:W-:Y:S01]  /*1d520*/  ISETP.NE.U32.AND P1, PT, RZ, UR4, PT ;  /* 0x00000004ff007c0c */ /* 0x000fe2000bf25070 */
[----:B0-----:R-:W0:Y:S01]  /*1d530*/  LDC.64 R2, c[0x0][0xa10] ;  /* 0x00028400ff027b82 */ /* 0x001e220000000a00 */
[----:B------:R-:W-:-:S02]  /*1d540*/  IMAD.MOV.U32 R0, RZ, RZ, RZ ;  /* 0x000000ffff007224 */ /* 0x000fc400078e00ff */
[----:B------:R-:W-:Y:S01]  /*1d550*/  ISETP.NE.AND.EX P3, PT, RZ, UR5, PT, P1 ;  /* 0x00000005ff007c0c */ /* 0x000fe2000bf65310 */
[----:B--2---:R-:W-:Y:S01]  /*1d560*/  IMAD.WIDE R4, R27, 0x4, R4 ;  /* 0x000000041b047825 */ /* 0x004fe200078e0204 */
[----:B------:R-:W-:Y:S02]  /*1d570*/  ISETP.NE.AND.EX P1, PT, RZ, UR7, PT, P2 ;  /* 0x00000007ff007c0c */ /* 0x000fe4000bf25320 */
[----:B------:R-:W-:Y:S01]  /*1d580*/  ISETP.NE.AND.EX P2, PT, RZ, UR9, PT, P4 ;  /* 0x00000009ff007c0c */ /* 0x000fe2000bf45340 */
[----:B------:R-:W1:Y:S01]  /*1d590*/  @P0 LDC.64 R12, c[0x0][0xa18] ;  /* 0x00028600ff0c0b82 */ /* 0x000e620000000a00 */
[----:B------:R-:W-:Y:S02]  /*1d5a0*/  ULDC UR4, c[0x0][0x288] ;  /* 0x0000a20000047ab9 */ /* 0x000fe40000000800 */
[----:B------:R-:W-:Y:S01]  /*1d5b0*/  IMAD.U32 R10, RZ, RZ, UR4 ;  /* 0x00000004ff0a7e24 */ /* 0x000fe2000f8e00ff */
[----:B------:R-:W-:-:S04]  /*1d5c0*/  ULDC.64 UR4, c[0x0][0x3f8] ;  /* 0x0000fe0000047ab9 */ /* 0x000fc80000000a00 */
[----:B------:R-:W2:Y:S04]  /*1d5d0*/  @P3 LDG.E R8, desc[UR44][R6.64] ;  /* 0x0000002c06083981 */ /* 0x000ea8000c1e1900 */
[----:B------:R3:W5:Y:S01]  /*1d5e0*/  @P1 LDG.E R28, desc[UR44][R4.64] ;  /* 0x0000002c041c1981 */ /* 0x000762000c1e1900 */
[----:B0-----:R-:W-:-:S05]  /*1d5f0*/  IMAD.WIDE R2, R27, 0x4, R2 ;  /* 0x000000041b027825 */ /* 0x001fca00078e0202 */
[----:B------:R3:W5:Y:S01]  /*1d600*/  @P2 LDG.E R0, desc[UR44][R2.64] ;  /* 0x0000002c02002981 */ /* 0x000762000c1e1900 */
[----:B-1----:R-:W-:-:S05]  /*1d610*/  @P0 IMAD.WIDE R12, R27, 0x4, R12 ;  /* 0x000000041b0c0825 */ /* 0x002fca00078e020c */
[----:B------:R3:W5:Y:S01]  /*1d620*/  @P0 LDG.E R10, desc[UR44][R12.64] ;  /* 0x0000002c0c0a0981 */ /* 0x000762000c1e1900 */
[----:B------:R-:W-:-:S03]  /*1d630*/  UISETP.NE.U32.AND UP0, UPT, UR4, URZ, UPT ;  /* 0x0000003f0400728c */ /* 0x000fc6000bf05070 */
[----:B------:R-:W-:Y:S01]  /*1d640*/  ULDC UR4, c[0x0][0x404] ;  /* 0x0001010000047ab9 */ /* 0x000fe20000000800 */
[----:B------:R-:W-:-:S03]  /*1d650*/  UISETP.NE.AND.EX UP0, UPT, UR5, URZ, UPT, UP0 ;  /* 0x0000003f0500728c */ /* 0x000fc6000bf05300 */
[----:B------:R-:W-:Y:S01]  /*1d660*/  ULDC UR5, c[0x0][0x2e0] ;  /* 0x0000b80000057ab9 */ /* 0x000fe20000000800 */
[----:B------:R-:W-:-:S04]  /*1d670*/  USEL UR4, UR4, 0x1, UP0 ;  /* 0x0000000104047887 */ /* 0x000fc80008000000 */
[----:B------:R-:W-:-:S03]  /*1d680*/  UIMAD UR4, UR4, UR5, URZ ;  /* 0x00000005040472a4 */ /* 0x000fc6000f8e023f */
[----:B------:R-:W-:-:S03]  /*1d690*/  ULDC UR5, c[0x0][0x338] ;  /* 0x0000ce0000057ab9 */ /* 0x000fc60000000800 */
[----:B------:R-:W-:Y:S01]  /*1d6a0*/  IMAD.U32 R11, RZ, RZ, UR4 ;  /* 0x00000004ff0b7e24 */ /* 0x000fe2000f8e00ff */
[----:B--2---:R0:W-:Y:S02]  /*1d6b0*/  STL [R1+0x1c], R8 ;  /* 0x00001c0801007387 */ /* 0x0041e40000100800 */
[----:B0-----:R-:W-:Y:S01]  /*1d6c0*/  IMAD.U32 R8, RZ, RZ, UR5 ;  /* 0x00000005ff087e24 */ /* 0x001fe2000f8e00ff */
[----:B---3--:R-:W-:Y:S06]  /*1d6d0*/  @P0 BRA `(.L_x_1260) ;  /* 0x0000000000100947 */ /* 0x008fec0003800000 */
[----:B------:R-:W-:Y:S05]  /*1d6e0*/  @!P3 BRA `(.L_x_1260) ;  /* 0x00000000000cb947 */ /* 0x000fea0003800000 */
[----:B-----5:R-:W2:Y:S04]  /*1d6f0*/  LDG.E R10, desc[UR44][R6.64] ;  /* 0x0000002c060a7981 */ /* 0x020ea8000c1e1900 */
[----:B------:R-:W2:Y:S02]  /*1d700*/  LDG.E R6, desc[UR44][R6.64+0x4] ;  /* 0x0000042c06067981 */ /* 0x000ea4000c1e1900 */
[----:B--2---:R-:W-:-:S07]  /*1d710*/  IMAD.IADD R10, R6, 0x1, -R10 ;  /* 0x00000001060a7824 */ /* 0x004fce00078e0a0a */
.L_x_1260:
[----:B------:R-:W-:Y:S01]  /*1d720*/  ULDC.64 UR4, c[0x0][0xa20] ;  /* 0x0002880000047ab9 */ /* 0x000fe20000000a00 */
[----:B-----5:R-:W-:Y:S01]  /*1d730*/  IMAD.IADD R28, R28, 0x1, R9 ;  /* 0x000000011c1c7824 */ /* 0x020fe200078e0209 */
[----:B------:R-:W-:-:S04]  /*1d740*/  ISETP.NE.U32.AND P0, PT, RZ, UR4, PT ;  /* 0x00000004ff007c0c */ /* 0x000fc8000bf05070 */
[----:B------:R-:W-:-:S13]  /*1d750*/  ISETP.NE.AND.EX P0, PT, RZ, UR5, PT, P0 ;  /* 0x00000005ff007c0c */ /* 0x000fda000bf05300 */
[----:B------:R-:W-:Y:S05]  /*1d760*/  @!P0 BRA `(.L_x_1261) ;  /* 0x0000000000108947 */ /* 0x000fea0003800000 */
[----:B------:R-:W0:Y:S02]  /*1d770*/  LDC.64 R4, c[0x0][0xa20] ;  /* 0x00028800ff047b82 */ /* 0x000e240000000a00 */
[----:B0-----:R-:W-:-:S05]  /*1d780*/  IMAD.WIDE R4, R27, 0x4, R4 ;  /* 0x000000041b047825 */ /* 0x001fca00078e0204 */
[----:B------:R0:W5:Y:S01]  /*1d790*/  LDG.E R11, desc[UR44][R4.64] ;  /* 0x0000002c040b7981 */ /* 0x000162000c1e1900 */
[----:B------:R-:W-:Y:S05]  /*1d7a0*/  BRA `(.L_x_1262) ;  /* 0x0000000000107947 */ /* 0x000fea0003800000 */
.L_x_1261:
[----:B------:R-:W-:Y:S05]  /*1d7b0*/  @!P1 BRA `(.L_x_1262) ;  /* 0x00000000000c9947 */ /* 0x000fea0003800000 */
[----:B------:R-:W2:Y:S04]  /*1d7c0*/  LDG.E R11, desc[UR44][R4.64] ;  /* 0x0000002c040b7981 */ /* 0x000ea8000c1e1900 */
[----:B------:R-:W2:Y:S02]  /*1d7d0*/  LDG.E R6, desc[UR44][R4.64+0x4] ;  /* 0x0000042c04067981 */ /* 0x000ea4000c1e1900 */
[----:B--2---:R-:W-:-:S07]  /*1d7e0*/  IMAD.IADD R11, R6, 0x1, -R11 ;  /* 0x00000001060b7824 */ /* 0x004fce00078e0a0b */
.L_x_1262:
[----:B0-----:R-:W2:Y:S04]  /*1d7f0*/  @P2 LDG.E R5, desc[UR44][R2.64] ;  /* 0x0000002c02052981 */ /* 0x001ea8000c1e1900 */
[----:B------:R-:W2:Y:S01]  /*1d800*/  @P2 LDG.E R4, desc[UR44][R2.64+0x4] ;  /* 0x0000042c02042981 */ /* 0x000ea2000c1e1900 */
[----:B-----5:R-:W-:Y:S02]  /*1d810*/  IMAD.IADD R9, R11, 0x1, -R9 ;  /* 0x000000010b097824 */ /* 0x020fe400078e0a09 */
[----:B------:R-:W-:-:S05]  /*1d820*/  IMAD R7, R25, 0xc0, RZ ;  /* 0x000000c019077824 */ /* 0x000fca00078e02ff */
[----:B------:R-:W-:Y:S01]  /*1d830*/  IADD3 R6, -R10, 0xc0, R7 ;  /* 0x000000c00a067810 */ /* 0x000fe20007ffe107 */
[----:B--2---:R-:W-:-:S04]  /*1d840*/  @P2 IMAD.IADD R8, R4, 0x1, -R5 ;  /* 0x0000000104082824 */ /* 0x004fc800078e0a05 */
[----:B------:R-:W-:-:S04]  /*1d850*/  IMAD.IADD R3, R9, 0x1, R8 ;  /* 0x0000000109037824 */ /* 0x000fc800078e0208 */
[C---:B------:R-:W-:Y:S02]  /*1d860*/  VIADD R4, R3.reuse, 0x9f ;  /* 0x0000009f03047836 */ /* 0x040fe40000000000 */
[----:B------:R-:W-:Y:S02]  /*1d870*/  IMAD.IADD R2, R3, 0x1, R6 ;  /* 0x0000000103027824 */ /* 0x000fe400078e0206 */
[----:B------:R-:W-:-:S05]  /*1d880*/  IMAD.HI R4, R4, 0x66666667, RZ ;  /* 0x6666666704047827 */ /* 0x000fca00078e02ff */
[----:B------:R-:W-:-:S04]  /*1d890*/  SHF.R.U32.HI R5, RZ, 0x1f, R4 ;  /* 0x0000001fff057819 */ /* 0x000fc80000011604 */
[----:B------:R-:W-:Y:S02]  /*1d8a0*/  LEA.HI.SX32 R20, R4, R5, 0x1a ;  /* 0x0000000504147211 */ /* 0x000fe400078fd2ff */
[----:B------:R-:W0:Y:S02]  /*1d8b0*/  LDC.64 R4, c[0x0][0x9e0] ;  /* 0x00027800ff047b82 */ /* 0x000e240000000a00 */
[----:B0-----:R-:W-:Y:S01]  /*1d8c0*/  ISETP.GE.AND P1, PT, R5, 0x1, PT ;  /* 0x000000010500780c */ /* 0x001fe20003f26270 */
[----:B------:R-:W-:-:S12]  /*1d8d0*/  IMAD.IADD R4, R2, 0x1, R4 ;  /* 0x0000000102047824 */ /* 0x000fd800078e0204 */
[----:B------:R-:W-:Y:S05]  /*1d8e0*/  @!P1 BRA `(.L_x_1263) ;  /* 0x0000000000489947 */ /* 0x000fea0003800000 */
[C---:B------:R-:W-:Y:S01]  /*1d8f0*/  ISETP.GT.AND P0, PT, R2.reuse, RZ, PT ;  /* 0x000000ff0200720c */ /* 0x040fe20003f04270 */
[----:B------:R-:W-:Y:S01]  /*1d900*/  BSSY B0, `(.L_x_1264) ;  /* 0x000000e000007945 */ /* 0x000fe20003800000 */
[----:B------:R-:W-:-:S11]  /*1d910*/  VIADD R11, R2, 0xffffffff ;  /* 0xffffffff020b7836 */ /* 0x000fd60000000000 */
        /* <DEDUP_REMOVED lines=8> */
.L_x_1265:
[----:B------:R-:W-:-:S13]  /*1d9a0*/  ISETP.NE.AND P0, PT, R5, 0x1, PT ;  /* 0x000000010500780c */ /* 0x000fda0003f05270 */
[----:B------:R-:W0:Y:S02]  /*1d9b0*/  @P0 LDC.64 R6, c[0x0][0x9e8] ;  /* 0x00027a00ff060b82 */ /* 0x000e240000000a00 */
[----:B0-----:R-:W-:-:S05]  /*1d9c0*/  @P0 IMAD.HI.U32 R6, R11, R6, RZ ;  /* 0x000000060b060227 */ /* 0x001fca00078e00ff */
[----:B------:R-:W-:-:S07]  /*1d9d0*/  @P0 SHF.R.U32.HI R11, RZ, R7, R6 ;  /* 0x00000007ff0b0219 */ /* 0x000fce0000011606 */
.L_x_1266:
[----:B------:R-:W-:Y:S05]  /*1d9e0*/  BSYNC B0 ;  /* 0x0000000000007941 */ /* 0x000fea0003800000 */
.L_x_1264:
[----:B------:R-:W-:-:S05]  /*1d9f0*/  IMAD R11, R11, R5, R5 ;  /* 0x000000050b0b7224 */ /* 0x000fca00078e0205 */
[----:B------:R-:W-:-:S07]  /*1da00*/  VIMNMX R4, R4, R11, PT ;  /* 0x0000000b04047248 */ /* 0x000fce0003fe0100 */
.L_x_1263:
        /* <DEDUP_REMOVED lines=15> */
.L_x_1269:
[----:B------:R-:W-:Y:S01]  /*1db00*/  ISETP.NE.AND P0, PT, R5, 0x1, PT ;  /* 0x000000010500780c */ /* 0x000fe20003f05270 */
[----:B------:R-:W-:-:S12]  /*1db10*/  IMAD.MOV.U32 R11, RZ, RZ, R3 ;  /* 0x000000ffff0b7224 */ /* 0x000fd800078e0003 */
[----:B------:R-:W0:Y:S02]  /*1db20*/  @P0 LDC.64 R6, c[0x0][0x9e8] ;  /* 0x00027a00ff060b82 */ /* 0x000e240000000a00 */
[----:B0-----:R-:W-:-:S05]  /*1db30*/  @P0 IMAD.HI.U32 R6, R3, R6, RZ ;  /* 0x0000000603060227 */ /* 0x001fca00078e00ff */
[----:B------:R-:W-:-:S07]  /*1db40*/  @P0 SHF.R.U32.HI R11, RZ, R7, R6 ;  /* 0x00000007ff0b0219 */ /* 0x000fce0000011606 */
.L_x_1270:
[----:B------:R-:W-:Y:S05]  /*1db50*/  BSYNC B0 ;  /* 0x0000000000007941 */ /* 0x000fea0003800000 */
.L_x_1268:
[----:B------:R-:W-:-:S05]  /*1db60*/  IMAD R5, R11, R5, RZ ;  /* 0x000000050b057224 */ /* 0x000fca00078e02ff */
[----:B------:R-:W-:-:S07]  /*1db70*/  VIMNMX R10, R10, R5, !PT ;  /* 0x000000050a0a7248 */ /* 0x000fce0007fe0100 */
.L_x_1267:
[----:B------:R-:W-:Y:S01]  /*1db80*/  VIADD R4, R4, 0x9f ;  /* 0x0000009f04047836 */ /* 0x000fe20000000000 */
[----:B------:R-:W-:Y:S01]  /*1db90*/  BSSY B0, `(.L_x_1271) ;  /* 0x00000e6000007945 */ /* 0x000fe20003800000 */
        /* <DEDUP_REMOVED lines=11> */
[----:B------:R-:W-:-:S04]  /*1dc50*/  VIMNMX R9, R9, R8, PT ;  /* 0x0000000809097248 */ /* 0x000fc80003fe0100 */
[----:B------:R-:W-:Y:S01]  /*1dc60*/  ISETP.GT.AND P0, PT, R9, R4, PT ;  /* 0x000000040900720c */ /* 0x000fe20003f04270 */
[----:B------:R-:W-:-:S05]  /*1dc70*/  IMAD.WIDE.U32 R4, R4, -0x33333333, RZ ;  /* 0xcccccccd04047825 */ /* 0x000fca00078e00ff */
[----:B------:R-:W-:-:S07]  /*1dc80*/  SHF.R.U32.HI R7, RZ, 0x7, R5 ;  /* 0x00000007ff077819 */ /* 0x000fce0000011605 */
[----:B------:R-:W-:-:S04]  /*1dc90*/  @P0 VIADD R6, R9, 0x9f ;  /* 0x0000009f09060836 */ /* 0x000fc80000000000 */
[----:B------:R-:W-:-:S04]  /*1dca0*/  @P0 IMAD.HI R4, R6, 0x66666667, RZ ;  /* 0x6666666706040827 */ /* 0x000fc800078e02ff */
[----:B------:R-:W-:Y:S01]  /*1dcb0*/  IMAD.MOV.U32 R6, RZ, RZ, R7 ;  /* 0x000000ffff067224 */ /* 0x000fe200078e0007 */
[----:B------:R-:W-:-:S04]  /*1dcc0*/  @P0 SHF.R.U32.HI R5, RZ, 0x1f, R4 ;  /* 0x0000001fff050819 */ /* 0x000fc80000011604 */
[----:B------:R-:W-:Y:S02]  /*1dcd0*/  @P0 LEA.HI.SX32 R6, R4, R5, 0x1a ;  /* 0x0000000504060211 */ /* 0x000fe400078fd2ff */
[----:B------:R-:W-:Y:S02]  /*1dce0*/  PLOP3.LUT P0, PT, PT, PT, PT, 0x80, 0x0 ;  /* 0x000000000000781c */ /* 0x000fe40003f0f070 */
[----:B------:R-:W-:-:S13]  /*1dcf0*/  ISETP.GT.AND P1, PT, R6, R7, PT ;  /* 0x000000070600720c */ /* 0x000fda0003f24270 */
[----:B------:R-:W-:Y:S05]  /*1dd00*/  @!P1 BRA `(.L_x_1272) ;  /* 0x0000000c00389947 */ /* 0x000fea0003800000 */
[----:B------:R-:W0:Y:S01]  /*1dd10*/  LDC R4, c[0x0][0x428] ;  /* 0x00010a00ff047b82 */ /* 0x000e220000000800 */
[----:B------:R-:W-:Y:S01]  /*1dd20*/  UMOV UR4, 0xffffffff ;  /* 0xffffffff00047882 */ /* 0x000fe20000000000 */
[----:B------:R-:W-:Y:S01]  /*1dd30*/  IMAD.MOV.U32 R5, RZ, RZ, R26 ;  /* 0x000000ffff057224 */ /* 0x000fe200078e001a */
[----:B0-----:R-:W-:-:S13]  /*1dd40*/  ISETP.NE.AND P0, PT, R4, 0x1, PT ;  /* 0x000000010400780c */ /* 0x001fda0003f05270 */
[----:B------:R-:W0:Y:S08]  /*1dd50*/  @P0 LDC R9, c[0x0][0x42c] ;  /* 0x00010b00ff090b82 */ /* 0x000e300000000800 */
[----:B------:R-:W1:Y:S01]  /*1dd60*/  @P0 LDC R4, c[0x0][0x430] ;  /* 0x00010c00ff040b82 */ /* 0x000e620000000800 */
[----:B0-----:R-:W-:-:S05]  /*1dd70*/  @P0 IMAD.HI.U32 R9, R26, R9, RZ ;  /* 0x000000091a090227 */ /* 0x001fca00078e00ff */
[----:B-1----:R-:W-:Y:S02]  /*1dd80*/  @P0 SHF.R.U32.HI R5, RZ, R4, R9 ;  /* 0x00000004ff050219 */ /* 0x002fe40000011609 */
[----:B------:R-:W-:Y:S01]  /*1dd90*/  SEL R4, R27, RZ, !P2 ;  /* 0x000000ff1b047207 */ /* 0x000fe20005000000 */
[----:B------:R-:W-:Y:S06]  /*1dda0*/  BRA.DIV UR4, `(.L_x_1273) ;  /* 0x0000004e043c7947 */ /* 0x000fec000b800000 */
[----:B------:R-:W0:Y:S02]  /*1ddb0*/  S2R R8, SR_TID.X ;  /* 0x0000000000087919 */ /* 0x000e240000002100 */
[----:B0-----:R-:W-:-:S04]  /*1ddc0*/  SHF.R.U32.HI R8, RZ, 0x5, R8 ;  /* 0x00000005ff087819 */ /* 0x001fc80000011608 */
[----:B------:R-:W-:-:S05]  /*1ddd0*/  LOP3.LUT R8, R8, 0x3, RZ, 0xc0, !PT ;  /* 0x0000000308087812 */ /* 0x000fca00078ec0ff */
[----:B------:R0:W1:Y:S02]  /*1dde0*/  SHFL.IDX PT, R14, R8, RZ, 0x1f ;  /* 0x00001fff080e7589 */ /* 0x00006400000e0000 */
.L_x_1419:
[----:B-1----:R-:W-:Y:S02]  /*1ddf0*/  ISETP.NE.AND P0, PT, R14, RZ, PT ;  /* 0x000000ff0e00720c */ /* 0x002fe40003f05270 */
[----:B------:R-:W-:-:S11]  /*1de00*/  PLOP3.LUT P6, PT, PT, PT, PT, 0x8, 0x0 ;  /* 0x000000000000781c */ /* 0x000fd60003fce170 */
[----:B------:R-:W-:Y:S05]  /*1de10*/  @P0 BRA `(.L_x_1274) ;  /* 0x00000000000c0947 */ /* 0x000fea0003800000 */
[----:B------:R-:W-:-:S03]  /*1de20*/  UMOV UR4, 0xffffffff ;  /* 0xffffffff00047882 */ /* 0x000fc60000000000 */
[----:B------:R-:W-:Y:S05]  /*1de30*/  BRA.DIV UR4, `(.L_x_1275) ;  /* 0x0000004e044c7947 */ /* 0x000fea000b800000 */
[----:B------:R-:W-:-:S13]  /*1de40*/  ELECT P6, URZ, PT ;  /* 0x00000000003f782f */ /* 0x000fda00038c0000 */
.L_x_1274:
        /* <DEDUP_REMOVED lines=12> */
.L_x_1422:
[----:B------:R-:W-:Y:S05]  /*1df10*/  BSYNC B1 ;  /* 0x0000000000017941 */ /* 0x000fea0003800000 */
.L_x_1276:
        /* <DEDUP_REMOVED lines=10> */
.L_x_1423:
[----:B------:R-:W-:Y:S05]  /*1dfc0*/  BSYNC B2 ;  /* 0x0000000000027941 */ /* 0x000fea0003800000 */
.L_x_1280:
        /* <DEDUP_REMOVED lines=9> */
.L_x_1283:
[----:B------:R-:W-:Y:S05]  /*1e060*/  BSYNC B2 ;  /* 0x0000000000027941 */ /* 0x000fea0003800000 */
.L_x_1282:
[----:B------:R-:W-:Y:S01]  /*1e070*/  IMAD.MOV.U32 R15, RZ, RZ, RZ ;  /* 0x000000ffff0f7224 */ /* 0x000fe200078e00ff */
[----:B------:R-:W-:Y:S01]  /*1e080*/  UIADD3 UR4, UP0, UR38, 0x570, URZ ;  /* 0x0000057026047890 */ /* 0x000fe2000ff1e03f */
[----:B------:R-:W-:Y:S01]  /*1e090*/  IMAD R12, R6, 0xa0, R0 ;  /* 0x000000a0060c7824 */ /* 0x000fe200078e0200 */
[----:B------:R-:W-:Y:S01]  /*1e0a0*/  PLOP3.LUT P0, PT, PT, PT, PT, 0x80, 0x0 ;  /* 0x000000000000781c */ /* 0x000fe20003f0f070 */
[----:B------:R-:W-:Y:S01]  /*1e0b0*/  IMAD R11, R18, 0x2800, R8 ;  /* 0x00002800120b7824 */ /* 0x000fe200078e0208 */
[----:B------:R-:W-:Y:S01]  /*1e0c0*/  R2UR UR10, R15 ;  /* 0x000000000f0a72ca */ /* 0x000fe200000e0000 */
[----:B------:R-:W-:Y:S01]  /*1e0d0*/  VIADD R12, R12, 0xffffff60 ;  /* 0xffffff600c0c7836 */ /* 0x000fe20000000000 */
[----:B------:R-:W-:Y:S01]  /*1e0e0*/  UIADD3.X UR5, URZ, UR39, URZ, UP0, !UPT ;  /* 0x000000273f057290 */ /* 0x000fe200087fe43f */
[----:B------:R-:W-:Y:S01]  /*1e0f0*/  VIADD R13, R9, 0x13290 ;  /* 0x00013290090d7836 */ /* 0x000fe20000000000 */
[----:B------:R-:W-:Y:S01]  /*1e100*/  UMOV UR6, 0x0 ;  /* 0x0000000000067882 */ /* 0x000fe20000000000 */
[----:B------:R-:W-:Y:S01]  /*1e110*/  VIADD R14, R11, 0xe000 ;  /* 0x0000e0000b0e7836 */ /* 0x000fe20000000000 */
[----:B------:R-:W-:-:S09]  /*1e120*/  UMOV UR7, 0x12f00000 ;  /* 0x12f0000000077882 */ /* 0x000fd20000000000 */
.L_x_1284:
        /* <DEDUP_REMOVED lines=13> */
.L_x_1424:
[----:B------:R-:W-:Y:S05]  /*1e200*/  BSYNC B2 ;  /* 0x0000000000027941 */ /* 0x000fea0003800000 */
.L_x_1285:
[----:B------:R-:W-:Y:S04]  /*1e210*/  BSSY B2, `(.L_x_1287) ;  /* 0x0000009000027945 */ /* 0x000fe80003800000 */
        /* <DEDUP_REMOVED lines=8> */
.L_x_1288:
[----:B------:R-:W-:Y:S05]  /*1e2a0*/  BSYNC B2 ;  /* 0x0000000000027941 */ /* 0x000fea0003800000 */
.L_x_1287:
[----:B------:R-:W-:Y:S01]  /*1e2b0*/  R2UR UR10, R15 ;  /* 0x000000000f0a72ca */ /* 0x000fe200000e0000 */
[----:B------:R-:W-:Y:S01]  /*1e2c0*/  IMAD.MOV.U32 R14, RZ, RZ, 0x0 ;  /* 0x00000000ff0e7424 */ /* 0x000fe200078e00ff */
[----:B------:R-:W-:Y:S01]  /*1e2d0*/  UIADD3 UR4, UP0, UR38, 0x670, URZ ;  /* 0x0000067026047890 */ /* 0x000fe2000ff1e03f */
[----:B------:R-:W-:Y:S01]  /*1e2e0*/  IMAD.MOV.U32 R15, RZ, RZ, 0x12f00000 ;  /* 0x12f00000ff0f7424 */ /* 0x000fe200078e00ff */
[----:B------:R-:W-:Y:S01]  /*1e2f0*/  PLOP3.LUT P0, PT, PT, PT, PT, 0x80, 0x0 ;  /* 0x000000000000781c */ /* 0x000fe20003f0f070 */
[----:B------:R-:W-:Y:S01]  /*1e300*/  VIADD R11, R11, 0x6000 ;  /* 0x000060000b0b7836 */ /* 0x000fe20000000000 */
[----:B------:R-:W-:Y:S01]  /*1e310*/  R2UR UR6, R14 ;  /* 0x000000000e0672ca */ /* 0x000fe200000e0000 */
[----:B01----:R-:W-:Y:S01]  /*1e320*/  VIADD R9, R9, 0x132b0 ;  /* 0x000132b009097836 */ /* 0x003fe20000000000 */
[----:B------:R-:W-:Y:S01]  /*1e330*/  R2UR UR7, R15 ;  /* 0x000000000f0772ca */ /* 0x000fe200000e0000 */
[----:B------:R-:W-:-:S14]  /*1e340*/  UIADD3.X UR5, URZ, UR39, URZ, UP0, !UPT ;  /* 0x000000273f057290 */ /* 0x000fdc00087fe43f */
.L_x_1289:
        /* <DEDUP_REMOVED lines=10> */
.L_x_1279:
[----:B------:R-:W-:Y:S05]  /*1e3f0*/  BSYNC B1 ;  /* 0x0000000000017941 */ /* 0x000fea0003800000 */
.L_x_1278:
        /* <DEDUP_REMOVED lines=9> */
.L_x_1302:
        /* <DEDUP_REMOVED lines=11> */
.L_x_1425:
[----:B------:R-:W-:Y:S05]  /*1e540*/  BSYNC B2 ;  /* 0x0000000000027941 */ /* 0x000fea0003800000 */
.L_x_1292:
        /* <DEDUP_REMOVED lines=9> */
.L_x_1295:
[----:B------:R-:W-:Y:S05]  /*1e5e0*/  BSYNC B2 ;  /* 0x0000000000027941 */ /* 0x000fea0003800000 */
.L_x_1294:
        /* <DEDUP_REMOVED lines=10> */
[----:B------:R-:W-:-:S10]  /*1e690*/  UMOV UR7, 0x12f00000 ;  /* 0x12f0000000077882 */ /* 0x000fd40000000000 */
.L_x_1296:
        /* <DEDUP_REMOVED lines=13> */
.L_x_1426:
[----:B------:R-:W-:Y:S05]  /*1e770*/  BSYNC B2 ;  /* 0x0000000000027941 */ /* 0x000fea0003800000 */
.L_x_1297:
        /* <DEDUP_REMOVED lines=9> */
.L_x_1300:
[----:B------:R-:W-:Y:S05]  /*1e810*/  BSYNC B2 ;  /* 0x0000000000027941 */ /* 0x000fea0003800000 */
.L_x_1299:
        /* <DEDUP_REMOVED lines=10> */
.L_x_1301:
        /* <DEDUP_REMOVED lines=10> */
.L_x_1291:
[----:B------:R-:W-:Y:S05]  /*1e960*/  BSYNC B1 ;  /* 0x0000000000017941 */ /* 0x000fea0003800000 */
.L_x_1290:
[----:B------:R-:W-:Y:S01]  /*1e970*/  ISETP.GT.AND P2, PT, R6, R7, PT ;  /* 0x000000070600720c */ /* 0x000fe20003f44270 */
[----:B------:R-:W-:Y:S02]  /*1e980*/  VIADD R18, R18, 0x1 ;  /* 0x0000000112127836 */ /* 0x000fe40000000000 */
[----:B------:R-:W-:-:S03]  /*1e990*/  VIADD R6, R6, 0xffffffff ;  /* 0xffffffff06067836 */ /* 0x000fc60000000000 */
[----:B------:R-:W-:-:S04]  /*1e9a0*/  ISETP.NE.AND P1, PT, R18, 0x2, PT ;  /* 0x000000021200780c */ /* 0x000fc80003f25270 */
[----:B------:R-:W-:Y:S02]  /*1e9b0*/  SEL R9, RZ, 0x1, P1 ;  /* 0x00000001ff097807 */ /* 0x000fe40000800000 */
[----:B------:R-:W-:Y:S02]  /*1e9c0*/  SEL R18, R18, RZ, P1 ;  /* 0x000000ff12127207 */ /* 0x000fe40000800000 */
[----:B------:R-:W-:Y:S01]  /*1e9d0*/  LOP3.LUT R22, R22, R9, RZ, 0x3c, !PT ;  /* 0x0000000916167212 */ /* 0x000fe200078e3cff */
[----:B------:R-:W-:Y:S06]  /*1e9e0*/  @P2 BRA `(.L_x_1302) ;  /* 0xfffffff800a82947 */ /* 0x000fec000383ffff */
.L_x_1272:
[----:B------:R-:W-:Y:S05]  /*1e9f0*/  BSYNC B0 ;  /* 0x0000000000007941 */ /* 0x000fea0003800000 */
.L_x_1271:
[----:B------:R-:W0:Y:S01]  /*1ea00*/  LDC.64 R4, c[0x0][0x9e0] ;  /* 0x00027800ff047b82 */ /* 0x000e220000000a00 */
[----:B------:R-:W-:Y:S07]  /*1ea10*/  @!P0 WARPSYNC.ALL ;  /* 0x0000000000008948 */ /* 0x000fee0003800000 */
[----:B------:R-:W-:Y:S01]  /*1ea20*/  @!P0 BAR.SYNC.DEFER_BLOCKING 0xc, 0x200 ;  /* 0x0308000000008b1d */ /* 0x000fe20000010000 */
        /* <DEDUP_REMOVED lines=14> */
.L_x_1305:
[----:B------:R-:W-:-:S13]  /*1eb10*/  ISETP.NE.AND P1, PT, R5, 0x1, PT ;  /* 0x000000010500780c */ /* 0x000fda0003f25270 */
[----:B------:R-:W0:Y:S02]  /*1eb20*/  @P1 LDC.64 R6, c[0x0][0x9e8] ;  /* 0x00027a00ff061b82 */ /* 0x000e240000000a00 */
[----:B0-----:R-:W-:-:S05]  /*1eb30*/  @P1 IMAD.HI.U32 R6, R0, R6, RZ ;  /* 0x0000000600061227 */ /* 0x001fca00078e00ff */
[----:B------:R-:W-:-:S07]  /*1eb40*/  @P1 SHF.R.U32.HI R0, RZ, R7, R6 ;  /* 0x00000007ff001219 */ /* 0x000fce0000011606 */
.L_x_1306:
[----:B------:R-:W-:Y:S05]  /*1eb50*/  BSYNC B0 ;  /* 0x0000000000007941 */ /* 0x000fea0003800000 */
.L_x_1304:
[----:B------:R-:W-:-:S05]  /*1eb60*/  IMAD R7, R0, R5, R5 ;  /* 0x0000000500077224 */ /* 0x000fca00078e0205 */
[----:B------:R-:W-:-:S07]  /*1eb70*/  VIMNMX R4, R4, R7, PT ;  /* 0x0000000704047248 */ /* 0x000fce0003fe0100 */
.L_x_1303:
[----:B------:R-:W-:Y:S01]  /*1eb80*/  VIADD R4, R4, 0x9f ;  /* 0x0000009f04047836 */ /* 0x000fe20000000000 */
[----:B------:R-:W-:Y:S02]  /*1eb90*/  ULDC UR4, c[0x0][0x9dc] ;  /* 0x0002770000047ab9 */ /* 0x000fe40000000800 */
[----:B------:R-:W-:Y:S02]  /*1eba0*/  VIADD R0, R3, -UR4 ;  /* 0x8000000403007c36 */ /* 0x000fe40008000000 */
[----:B------:R-:W-:-:S05]  /*1ebb0*/  IMAD.HI R4, R4, 0x66666667, RZ ;  /* 0x6666666704047827 */ /* 0x000fca00078e02ff */
[----:B------:R-:W-:-:S04]  /*1ebc0*/  SHF.R.U32.HI R7, RZ, 0x1f, R4 ;  /* 0x0000001fff077819 */ /* 0x000fc80000011604 */
[----:B------:R-:W-:-:S04]  /*1ebd0*/  LEA.HI.SX32 R7, R4, R7, 0x1a ;  /* 0x0000000704077211 */ /* 0x000fc800078fd2ff */
[----:B------:R-:W-:-:S05]  /*1ebe0*/  VIMNMX R2, R20, R7, PT ;  /* 0x0000000714027248 */ /* 0x000fca0003fe0100 */
[----:B------:R0:W-:Y:S01]  /*1ebf0*/  STL [R1+0xc], R2 ;  /* 0x00000c0201007387 */ /* 0x0001e20000100800 */
[----:B------:R-:W-:Y:S05]  /*1ec00*/  @!P0 BRA `(.L_x_1307) ;  /* 0x0000000000448947 */ /* 0x000fea0003800000 */
        /* <DEDUP_REMOVED lines=10> */
.L_x_1309:
[----:B------:R-:W-:-:S13]  /*1ecb0*/  ISETP.NE.AND P0, PT, R5, 0x1, PT ;  /* 0x000000010500780c */ /* 0x000fda0003f05270 */
[----:B------:R-:W1:Y:S02]  /*1ecc0*/  @P0 LDC.64 R6, c[0x0][0x9e8] ;  /* 0x00027a00ff060b82 */ /* 0x000e640000000a00 */
[----:B-1----:R-:W-:-:S05]  /*1ecd0*/  @P0 IMAD.HI.U32 R6, R3, R6, RZ ;  /* 0x0000000603060227 */ /* 0x002fca00078e00ff */
[----:B------:R-:W-:-:S07]  /*1ece0*/  @P0 SHF.R.U32.HI R3, RZ, R7, R6 ;  /* 0x00000007ff030219 */ /* 0x000fce0000011606 */
.L_x_1310:
[----:B------:R-:W-:Y:S05]  /*1ecf0*/  BSYNC B0 ;  /* 0x0000000000007941 */ /* 0x000fea0003800000 */
.L_x_1308:
[----:B------:R-:W-:-:S05]  /*1ed00*/  IMAD R3, R3, R5, RZ ;  /* 0x0000000503037224 */ /* 0x000fca00078e02ff */
[----:B------:R-:W-:-:S07]  /*1ed10*/  VIMNMX R0, R0, R3, !PT ;  /* 0x0000000300007248 */ /* 0x000fce0007fe0100 */
.L_x_1307:
[----:B------:R-:W-:Y:S01]  /*1ed20*/  IMAD.HI R0, R0, 0x66666667, RZ ;  /* 0x6666666700007827 */ /* 0x000fe200078e02ff */
[----:B------:R-:W-:Y:S04]  /*1ed30*/  BSSY B6, `(.L_x_1311) ;  /* 0x0000241000067945 */ /* 0x000fe80003800000 */
[----:B------:R-:W-:-:S04]  /*1ed40*/  SHF.R.U32.HI R3, RZ, 0x1f, R0 ;  /* 0x0000001fff037819 */ /* 0x000fc80000011600 */
[----:B------:R-:W-:-:S04]  /*1ed50*/  LEA.HI.SX32 R3, R0, R3, 0x1a ;  /* 0x0000000300037211 */ /* 0x000fc800078fd2ff */
[----:B------:R-:W-:-:S04]  /*1ed60*/  VIMNMX R23, RZ, R3, !PT ;  /* 0x00000003ff177248 */ /* 0x000fc80007fe0100 */
[----:B------:R-:W-:-:S13]  /*1ed70*/  ISETP.GT.AND P0, PT, R2, R23, PT ;  /* 0x000000170200720c */ /* 0x000fda0003f04270 */
[----:B------:R-:W-:Y:S05]  /*1ed80*/  @P0 BRA `(.L_x_1312) ;  /* 0x0000000000440947 */ /* 0x000fea0003800000 */
[----:B0-----:R-:W0:Y:S02]  /*1ed90*/  S2R R2, SR_TID.X ;  /* 0x0000000000027919 */ /* 0x001e240000002100 */
[----:B0-----:R-:W-:-:S04]  /*1eda0*/  LOP3.LUT R2, R2, 0x7f, RZ, 0xc0, !PT ;  /* 0x0000007f02027812 */ /* 0x001fc800078ec0ff */
[----:B------:R-:W-:-:S13]  /*1edb0*/  ISETP.NE.AND P0, PT, R2, RZ, PT ;  /* 0x000000ff0200720c */ /* 0x000fda0003f05270 */
[----:B------:R-:W-:Y:S05]  /*1edc0*/  @P0 BRA `(.L_x_1313) ;  /* 0x0000002000dc0947 */ /* 0x000fea0003800000 */
[----:B------:R-:W0:Y:S01]  /*1edd0*/  S2R R5, SR_LANEID ;  /* 0x0000000000057919 */ /* 0x000e220000000000 */
[----:B------:R-:W-:Y:S01]  /*1ede0*/  VOTEU.ANY UR4, UPT, PT ;  /* 0x0000000000047886 */ /* 0x000fe200038e0100 */
[----:B------:R-:W1:Y:S01]  /*1edf0*/  LDC.64 R2, c[0x0][0xc38] ;  /* 0x00030e00ff027b82 */ /* 0x000e620000000a00 */
[----:B------:R-:W0:Y:S02]  /*1ee00*/  FLO.U32 R0, UR4 ;  /* 0x0000000400007d00 */ /* 0x000e2400080e0000 */
[----:B0-----:R-:W-:-:S06]  /*1ee10*/  ISETP.EQ.U32.AND P0, PT, R0, R5, PT ;  /* 0x000000050000720c */ /* 0x001fcc0003f02070 */
[----:B------:R-:W1:Y:S07]  /*1ee20*/  POPC R5, UR4 ;  /* 0x0000000400057d09 */ /* 0x000e6e0008000000 */
[----:B-1----:R-:W2:Y:S01]  /*1ee30*/  @P0 ATOMG.E.ADD.STRONG.GPU PT, R3, desc[UR44][R2.64], R5 ;  /* 0x00000005020309a8 */ /* 0x002ea200081ee1ec */
[----:B------:R-:W0:Y:S02]  /*1ee40*/  S2R R4, SR_LTMASK ;  /* 0x0000000000047919 */ /* 0x000e240000003900 */
[----:B0-----:R-:W-:-:S04]  /*1ee50*/  LOP3.LUT R4, R4, UR4, RZ, 0xc0, !PT ;  /* 0x0000000404047c12 */ /* 0x001fc8000f8ec0ff */
[----:B------:R-:W0:Y:S01]  /*1ee60*/  POPC R7, R4 ;  /* 0x0000000400077309 */ /* 0x000e220000000000 */
[----:B--2---:R-:W0:Y:S02]  /*1ee70*/  SHFL.IDX PT, R0, R3, R0, 0x1f ;  /* 0x00001f0003007589 */ /* 0x004e2400000e0000 */
[----:B0-----:R-:W-:Y:S01]  /*1ee80*/  IADD3 R24, R0, UR36, R7 ;  /* 0x0000002400187c10 */ /* 0x001fe2000fffe007 */
[----:B------:R-:W-:Y:S06]  /*1ee90*/  BRA `(.L_x_1313) ;  /* 0x0000002000a87947 */ /* 0x000fec0003800000 */
.L_x_1312:
        /* <DEDUP_REMOVED lines=22> */
.L_x_1314:
        /* <DEDUP_REMOVED lines=24> */
.L_x_1315:
        /* <DEDUP_REMOVED lines=22> */
.L_x_1316:
        /* <DEDUP_REMOVED lines=22> */
.L_x_1317:
[----:B------:R-:W2:Y:S01]  /*1f440*/  LDL.LU R21, [R1+0x1c] ;  /* 0x00001c0001157983 */ /* 0x000ea20000300800 */
[----:B------:R-:W0:Y:S01]  /*1f450*/  LDC R0, c[0x0][0x428] ;  /* 0x00010a00ff007b82 */ /* 0x000e220000000800 */
[----:B------:R-:W-:Y:S01]  /*1f460*/  ULDC.64 UR4, c[0x0][0x9f8] ;  /* 0x00027e0000047ab9 */ /* 0x000fe20000000a00 */
[----:B------:R-:W1:Y:S01]  /*1f470*/  S2R R20, SR_TID.X ;  /* 0x0000000000147919 */ /* 0x000e620000002100 */
[----:B------:R-:W-:-:S04]  /*1f480*/  ISETP.NE.U32.AND P0, PT, RZ, UR4, PT ;  /* 0x00000004ff007c0c */ /* 0x000fc8000bf05070 */
[----:B------:R-:W-:Y:S01]  /*1f490*/  ISETP.NE.AND.EX P0, PT, RZ, UR5, PT, P0 ;  /* 0x00000005ff007c0c */ /* 0x000fe2000bf05300 */
[----:B------:R-:W-:Y:S01]  /*1f4a0*/  ULDC.64 UR4, c[0x0][0xa00] ;  /* 0x0002800000047ab9 */ /* 0x000fe20000000a00 */
[----:B0-----:R-:W-:Y:S01]  /*1f4b0*/  ISETP.NE.AND P1, PT, R0, 0x1, PT ;  /* 0x000000010000780c */ /* 0x001fe20003f25270 */
[----:B------:R-:W-:Y:S01]  /*1f4c0*/  IMAD.MOV.U32 R0, RZ, RZ, R26 ;  /* 0x000000ffff007224 */ /* 0x000fe200078e001a */
[----:B-1----:R-:W-:Y:S01]  /*1f4d0*/  LOP3.LUT R4, R20, 0x7f, RZ, 0xc0, !PT ;  /* 0x0000007f14047812 */ /* 0x002fe200078ec0ff */
[----:B------:R-:W-:-:S10]  /*1f4e0*/  IMAD.MOV.U32 R20, RZ, RZ, R27 ;  /* 0x000000ffff147224 */ /* 0x000fd400078e001b */
[----:B------:R-:W0:Y:S08]  /*1f4f0*/  @P1 LDC R3, c[0x0][0x42c] ;  /* 0x00010b00ff031b82 */ /* 0x000e300000000800 */
[----:B------:R-:W1:Y:S01]  /*1f500*/  @P1 LDC R2, c[0x0][0x430] ;  /* 0x00010c00ff021b82 */ /* 0x000e620000000800 */
[----:B0-----:R-:W-:-:S05]  /*1f510*/  @P1 IMAD.HI.U32 R3, R26, R3, RZ ;  /* 0x000000031a031227 */ /* 0x001fca00078e00ff */
[----:B-1----:R-:W-:Y:S02]  /*1f520*/  @P1 SHF.R.U32.HI R0, RZ, R2, R3 ;  /* 0x00000002ff001219 */ /* 0x002fe40000011603 */
[----:B------:R-:W0:Y:S01]  /*1f530*/  @P0 LDC.64 R2, c[0x0][0x9f8] ;  /* 0x00027e00ff020b82 */ /* 0x000e220000000a00 */
[----:B------:R-:W-:-:S04]  /*1f540*/  ISETP.NE.AND P1, PT, R4, RZ, PT ;  /* 0x000000ff0400720c */ /* 0x000fc80003f25270 */
[----:B------:R-:W-:-:S09]  /*1f550*/  PLOP3.LUT P3, PT, P1, PT, PT, 0x8, 0x0 ;  /* 0x000000000000781c */ /* 0x000fd20000f6e170 */
[----:B------:R-:W-:Y:S01]  /*1f560*/  VOTEU.ALL UP1, P1 ;  /* 0x00000000003f7886 */ /* 0x000fe20000820000 */
[----:B0-----:R-:W-:-:S05]  /*1f570*/  @P0 IMAD.WIDE R2, R27, 0x4, R2 ;  /* 0x000000041b020825 */ /* 0x001fca00078e0202 */
[----:B------:R0:W5:Y:S01]  /*1f580*/  @P0 LDG.E R20, desc[UR44][R2.64] ;  /* 0x0000002c02140981 */ /* 0x000162000c1e1900 */
[----:B------:R-:W-:Y:S01]  /*1f590*/  ISETP.NE.U32.AND P0, PT, RZ, UR4, PT ;  /* 0x00000004ff007c0c */ /* 0x000fe2000bf05070 */
[----:B------:R-:W-:-:S03]  /*1f5a0*/  @!UP1 UIADD3 UR8, UP0, UR38, 0x270, URZ ;  /* 0x0000027026089890 */ /* 0x000fc6000ff1e03f */
[----:B------:R-:W-:Y:S01]  /*1f5b0*/  ISETP.NE.AND.EX P2, PT, RZ, UR5, PT, P0 ;  /* 0x00000005ff007c0c */ /* 0x000fe2000bf45300 */
[----:B------:R-:W-:-:S03]  /*1f5c0*/  @!UP1 UIADD3.X UR9, URZ, UR39, URZ, UP0, !UPT ;  /* 0x000000273f099290 */ /* 0x000fc600087fe43f */
[----:B------:R-:W-:Y:S01]  /*1f5d0*/  SEL R6, R27, RZ, !P2 ;  /* 0x000000ff1b067207 */ /* 0x000fe20005000000 */
[----:B------:R-:W-:Y:S01]  /*1f5e0*/  VOTEU.ALL UP0, P1 ;  /* 0x00000000003f7886 */ /* 0x000fe20000800000 */
[----:B0-2---:R-:W-:-:S07]  /*1f5f0*/  IMAD R25, R25, 0xc0, R21 ;  /* 0x000000c019197824 */ /* 0x005fce00078e0215 */
.L_x_1318:
        /* <DEDUP_REMOVED lines=22> */
.L_x_1429:
[----:B-1----:R-:W-:Y:S02]  /*1f760*/  ISETP.NE.AND P0, PT, R14, RZ, PT ;  /* 0x000000ff0e00720c */ /* 0x002fe40003f05270 */
[----:B------:R-:W-:-:S11]  /*1f770*/  PLOP3.LUT P6, PT, PT, PT, PT, 0x8, 0x0 ;  /* 0x000000000000781c */ /* 0x000fd60003fce170 */
[----:B------:R-:W-:Y:S05]  /*1f780*/  @P0 BRA `(.L_x_1320) ;  /* 0x0000000400ac0947 */ /* 0x000fea0003800000 */
[----:B------:R-:W-:-:S03]  /*1f790*/  UMOV UR4, 0xffffffff ;  /* 0xffffffff00047882 */ /* 0x000fc60000000000 */
[----:B------:R-:W-:Y:S05]  /*1f7a0*/  BRA.DIV UR4, `(.L_x_1321) ;  /* 0x0000003604a87947 */ /* 0x000fea000b800000 */
[----:B------:R-:W-:-:S13]  /*1f7b0*/  ELECT P6, URZ, PT ;  /* 0x00000000003f782f */ /* 0x000fda00038c0000 */
.L_x_1432:
        /* <DEDUP_REMOVED lines=23> */
.L_x_1323:
        /* <DEDUP_REMOVED lines=10> */
.L_x_1433:
        /* <DEDUP_REMOVED lines=8> */
.L_x_1325:
        /* <DEDUP_REMOVED lines=20> */
.L_x_1434:
        /* <DEDUP_REMOVED lines=8> */
.L_x_1327:
        /* <DEDUP_REMOVED lines=14> */
.L_x_1322:
[----:B01----:R-:W0:Y:S01]  /*1fcf0*/  S2R R5, SR_CgaCtaId ;  /* 0x0000000000057919 */ /* 0x003e220000008800 */
[----:B------:R-:W-:Y:S01]  /*1fd00*/  MOV R4, 0x400 ;  /* 0x0000040000047802 */ /* 0x000fe20000000f00 */
        /* <DEDUP_REMOVED lines=12> */
[----:B0-----:R-:W-:-:S04]  /*1fdd0*/  LEA R4, R5, R4, 0x18 ;  /* 0x0000000405047211 */ /* 0x001fc800078ec0ff */
[----:B------:R-:W-:Y:S01]  /*1fde0*/  R2UR UR9, R4 ;  /* 0x00000000040972ca */ /* 0x000fe200000e0000 */
[----:B------:R1:W-:-:S12]  /*1fdf0*/  @P0 SYNCS.ARRIVE.TRANS64 RZ, [R4+URZ+0x13200], R3 ;  /* 0x0132000304ff09a7 */ /* 0x0003d8000800003f */
[----:B------:R-:W-:Y:S02]  /*1fe00*/  UIADD3 UR8, UR9, 0xb000, URZ ;  /* 0x0000b00009087890 */ /* 0x000fe4000fffe03f */
[----:B------:R-:W-:-:S09]  /*1fe10*/  UIADD3 UR9, UR9, 0x13200, URZ ;  /* 0x0001320009097890 */ /* 0x000fd2000fffe03f */
[----:B------:R1:W-:Y:S02]  /*1fe20*/  UTMALDG.4D [UR8], [UR4], desc[UR6] ;  /* 0x00000608040075b4 */ /* 0x0003e40008019000 */
[----:B-1----:R-:W-:Y:S01]  /*1fe30*/  NOP ;  /* 0x0000000000007918 */ /* 0x002fe20000000000 */
.L_x_1320:
[----:B------:R-:W2:Y:S04]  /*1fe40*/  LDL.LU R4, [R1+0x18] ;  /* 0x0000180001047983 */ /* 0x000ea80000300800 */
[----:B------:R-:W3:Y:S01]  /*1fe50*/  LDL.LU R5, [R1+0xc] ;  /* 0x00000c0001057983 */ /* 0x000ee20000300800 */
[----:B------:R-:W-:Y:S01]  /*1fe60*/  MOV R6, 0x400 ;  /* 0x0000040000067802 */ /* 0x000fe20000000f00 */
[----:B------:R-:W-:Y:S01]  /*1fe70*/  BSSY B0, `(.L_x_1328) ;  /* 0x000000d000007945 */ /* 0x000fe20003800000 */
[----:B------:R-:W1:Y:S02]  /*1fe80*/  S2R R7, SR_CgaCtaId ;  /* 0x0000000000077919 */ /* 0x000e640000008800 */
[----:B-1----:R-:W-:Y:S01]  /*1fe90*/  LEA R6, R7, R6, 0x18 ;  /* 0x0000000607067211 */ /* 0x002fe200078ec0ff */
[----:B--2---:R-:W-:-:S05]  /*1fea0*/  VIADD R4, R4, 0x1 ;  /* 0x0000000104047836 */ /* 0x004fca0000000000 */
[----:B0-----:R-:W-:Y:S01]  /*1feb0*/  LEA.HI R3, R4, R4, RZ, 0x1 ;  /* 0x0000000404037211 */ /* 0x001fe200078f08ff */
[----:B------:R0:W-:Y:S03]  /*1fec0*/  STL [R1+0x18], R4 ;  /* 0x0000180401007387 */ /* 0x0001e60000100800 */
[----:B------:R-:W-:-:S05]  /*1fed0*/  LOP3.LUT R3, R3, 0xfffffffe, RZ, 0xc0, !PT ;  /* 0xfffffffe03037812 */ /* 0x000fca00078ec0ff */
[----:B------:R-:W-:-:S05]  /*1fee0*/  IMAD.IADD R3, R4, 0x1, -R3 ;  /* 0x0000000104037824 */ /* 0x000fca00078e0a03 */
[----:B0-----:R-:W-:Y:S01]  /*1fef0*/  SHF.L.U32 R4, R3, 0x1f, RZ ;  /* 0x0000001f03047819 */ /* 0x001fe200000006ff */
[----:B---3--:R-:W-:-:S03]  /*1ff00*/  VIADD R3, R5, 0xfffffffe ;  /* 0xfffffffe05037836 */ /* 0x008fc60000000000 */
[----:B------:R-:W0:Y:S02]  /*1ff10*/  SYNCS.PHASECHK.TRANS64.TRYWAIT P0, [R6+URZ+0x13220], R4 ;  /* 0x01322004060075a7 */ /* 0x000e24000800017f */
[----:B------:R-:W-:Y:S01]  /*1ff20*/  ISETP.GE.AND P2, PT, R3, R23, PT ;  /* 0x000000170300720c */ /* 0x000fe20003f46270 */
[----:B0-----:R-:W-:-:S12]  /*1ff30*/  @!P0 BRA `(.L_x_1329) ;  /* 0x00000030000c8947 */ /* 0x001fd80003800000 */
.L_x_1435:
[----:B------:R-:W-:Y:S05]  /*1ff40*/  BSYNC B0 ;  /* 0x0000000000007941 */ /* 0x000fea0003800000 */
.L_x_1328:
[----:B------:R-:W-:Y:S05]  /*1ff50*/  @!P2 BRA `(.L_x_1330) ;  /* 0x0000000c0000a947 */ /* 0x000fea0003800000 */
[----:B------:R-:W-:Y:S02]  /*1ff60*/  IMAD.MOV.U32 R8, RZ, RZ, R17 ;  /* 0x000000ffff087224 */ /* 0x000fe400078e0011 */
[----:B------:R-:W-:-:S07]  /*1ff70*/  IMAD.MOV.U32 R9, RZ, RZ, R19 ;  /* 0x000000ffff097224 */ /* 0x000fce00078e0013 */
.L_x_1350:
[----:B------:R-:W-:Y:S01]  /*1ff80*/  VIADD R17, R8, 0x1 ;  /* 0x0000000108117836 */ /* 0x000fe20000000000 */
[----:B------:R-:W-:Y:S05]  /*1ff90*/  YIELD ;  /* 0x0000000000007946 */ /* 0x000fea0003800000 */
[----:B------:R-:W-:Y:S01]  /*1ffa0*/  ISETP.NE.AND P0, PT, R17, 0x2, PT ;  /* 0x000000021100780c */ /* 0x000fe20003f05270 */
[----:B------:R-:W-:Y:S03]  /*1ffb0*/  BSSY B0, `(.L_x_1331) ;  /* 0x000006b000007945 */ /* 0x000fe60003800000 */
[----:B01----:R-:W-:-:S02]  /*1ffc0*/  SEL R4, RZ, 0x1, P0 ;  /* 0x00000001ff047807 */ /* 0x003fc40000000000 */
        /* <DEDUP_REMOVED lines=9> */
[----:B------:R-:W-:Y:S01]  /*20060*/  ULDC.64 UR6, c[0x0][0x408] ;  /* 0x0001020000067ab9 */ /* 0x000fe20000000a00 */
[----:B0-----:R-:W-:-:S13]  /*20070*/  ISETP.NE.AND P0, PT, R10, 0x1, PT ;  /* 0x000000010a00780c */ /* 0x001fda0003f05270 */
[----:B------:R-:W0:Y:S02]  /*20080*/  @P0 LDC.64 R4, c[0x0][0x420] ;  /* 0x00010800ff040b82 */ /* 0x000e240000000a00 */
[----:B0-----:R-:W-:-:S04]  /*20090*/  @P0 IMAD.HI.U32 R2, R3, R4, RZ ;  /* 0x0000000403020227 */ /* 0x001fc800078e00ff */
[----:B------:R-:W-:Y:S01]  /*200a0*/  IMAD.MOV.U32 R4, RZ, RZ, R3 ;  /* 0x000000ffff047224 */ /* 0x000fe200078e0003 */
[----:B------:R-:W-:-:S04]  /*200b0*/  @P0 SHF.R.U32.HI R4, RZ, R5, R2 ;  /* 0x00000005ff040219 */ /* 0x000fc80000011602 */
[--C-:B------:R-:W-:Y:S01]  /*200c0*/  SHF.R.S32.HI R5, RZ, 0x1f, R4.reuse ;  /* 0x0000001fff057819 */ /* 0x100fe20000011404 */
[----:B------:R-:W-:-:S04]  /*200d0*/  IMAD.MOV R2, RZ, RZ, -R4 ;  /* 0x000000ffff027224 */ /* 0x000fc800078e0a04 */
[----:B------:R-:W-:Y:S02]  /*200e0*/  IMAD R10, R10, R2, R3 ;  /* 0x000000020a0a7224 */ /* 0x000fe400078e0203 */
[----:B------:R-:W-:Y:S02]  /*200f0*/  IMAD R2, R21, UR6, RZ ;  /* 0x0000000615027c24 */ /* 0x000fe4000f8e02ff */
[----:B------:R-:W-:-:S04]  /*20100*/  IMAD.WIDE.U32 R4, R20, UR6, R4 ;  /* 0x0000000614047c25 */ /* 0x000fc8000f8e0004 */
[----:B------:R-:W-:Y:S01]  /*20110*/  IMAD R2, R20, UR7, R2 ;  /* 0x0000000714027c24 */ /* 0x000fe2000f8e0202 */
[----:B------:R-:W-:-:S03]  /*20120*/  LEA R6, P0, R4, UR4, 0x2 ;  /* 0x0000000404067c11 */ /* 0x000fc6000f8010ff */
[----:B------:R-:W-:-:S05]  /*20130*/  IMAD.IADD R2, R2, 0x1, R5 ;  /* 0x0000000102027824 */ /* 0x000fca00078e0205 */
[----:B------:R-:W-:-:S05]  /*20140*/  LEA.HI.X R7, R4, UR5, R2, 0x2, P0 ;  /* 0x0000000504077c11 */ /* 0x000fca00080f1402 */
[----:B------:R0:W5:Y:S02]  /*20150*/  LDG.E R2, desc[UR44][R6.64] ;  /* 0x0000002c06027981 */ /* 0x000164000c1e1900 */
.L_x_1333:
[----:B0-----:R-:W0:Y:S01]  /*20160*/  S2R R6, SR_CgaCtaId ;  /* 0x0000000000067919 */ /* 0x001e220000008800 */
[----:B------:R-:W-:Y:S01]  /*20170*/  MOV R5, 0x400 ;  /* 0x0000040000057802 */ /* 0x000fe20000000f00 */
[----:B------:R-:W-:Y:S01]  /*20180*/  BSSY B1, `(.L_x_1334) ;  /* 0x0000009000017945 */ /* 0x000fe20003800000 */
[----:B------:R-:W1:Y:S02]  /*20190*/  S2R R4, SR_TID.X ;  /* 0x0000000000047919 */ /* 0x000e640000002100 */
[----:B0-----:R-:W-:Y:S02]  /*201a0*/  LEA R5, R6, R5, 0x18 ;  /* 0x0000000506057211 */ /* 0x001fe400078ec0ff */
[----:B-1----:R-:W-:-:S03]  /*201b0*/  LOP3.LUT R4, R4, 0x7f, RZ, 0xc0, !PT ;  /* 0x0000007f04047812 */ /* 0x002fc600078ec0ff */
[----:B------:R-:W-:Y:S01]  /*201c0*/  IMAD R6, R17, 0x8, R5 ;  /* 0x0000000811067824 */ /* 0x000fe200078e0205 */
[----:B------:R-:W-:Y:S02]  /*201d0*/  SHF.L.U32 R5, R19, 0x1f, RZ ;  /* 0x0000001f13057819 */ /* 0x000fe400000006ff */
[----:B------:R-:W-:Y:S02]  /*201e0*/  ISETP.NE.AND P2, PT, R4, RZ, PT ;  /* 0x000000ff0400720c */ /* 0x000fe40003f45270 */
[----:B------:R-:W0:Y:S02]  /*201f0*/  SYNCS.PHASECHK.TRANS64.TRYWAIT P0, [R6+URZ+0x13280], R5 ;  /* 0x01328005060075a7 */ /* 0x000e24000800017f */
[----:B0-----:R-:W-:Y:S09]  /*20200*/  @!P0 BRA `(.L_x_1335) ;  /* 0x0000002c00788947 */ /* 0x001ff20003800000 */
.L_x_1436:
[----:B------:R-:W-:Y:S05]  /*20210*/  BSYNC B1 ;  /* 0x0000000000017941 */ /* 0x000fea0003800000 */
.L_x_1334:
        /* <DEDUP_REMOVED lines=9> */
.L_x_1337:
[----:B------:R-:W-:Y:S05]  /*202b0*/  BSYNC B1 ;  /* 0x0000000000017941 */ /* 0x000fea0003800000 */
.L_x_1336:
[----:B------:R-:W1:Y:S01]  /*202c0*/  S2R R7, SR_CgaCtaId ;  /* 0x0000000000077919 */ /* 0x000e620000008800 */
[----:B------:R-:W-:Y:S01]  /*202d0*/  IMAD.MOV.U32 R12, RZ, RZ, RZ ;  /* 0x000000ffff0c7224 */ /* 0x000fe200078e00ff */
[----:B------:R-:W-:Y:S01]  /*202e0*/  MOV R4, 0x400 ;  /* 0x0000040000047802 */ /* 0x000fe20000000f00 */
[----:B------:R-:W-:Y:S01]  /*202f0*/  UIADD3 UR4, UP0, UR38, 0x470, URZ ;  /* 0x0000047026047890 */ /* 0x000fe2000ff1e03f */
[----:B------:R-:W-:Y:S01]  /*20300*/  PLOP3.LUT P0, PT, PT, PT, PT, 0x80, 0x0 ;  /* 0x000000000000781c */ /* 0x000fe20003f0f070 */
[----:B------:R-:W-:Y:S01]  /*20310*/  UMOV UR6, 0x0 ;  /* 0x0000000000067882 */ /* 0x000fe20000000000 */
[----:B------:R-:W-:Y:S01]  /*20320*/  R2UR UR10, R12 ;  /* 0x000000000c0a72ca */ /* 0x000fe200000e0000 */
[----:B------:R-:W-:Y:S01]  /*20330*/  UIADD3.X UR5, URZ, UR39, URZ, UP0, !UPT ;  /* 0x000000273f057290 */ /* 0x000fe200087fe43f */
[----:B------:R-:W-:Y:S01]  /*20340*/  UMOV UR7, 0x14f00000 ;  /* 0x14f0000000077882 */ /* 0x000fe20000000000 */
[----:B-1----:R-:W-:Y:S01]  /*20350*/  LEA R4, R7, R4, 0x18 ;  /* 0x0000000407047211 */ /* 0x002fe200078ec0ff */
[----:B------:R-:W-:-:S02]  /*20360*/  IMAD R7, R10, 0xa0, R28 ;  /* 0x000000a00a077824 */ /* 0x000fc400078e021c */
[----:B------:R-:W-:Y:S02]  /*20370*/  VIADD R10, R6, 0x13270 ;  /* 0x00013270060a7836 */ /* 0x000fe40000000000 */
[----:B------:R-:W-:-:S04]  /*20380*/  IMAD R4, R17, 0x2800, R4 ;  /* 0x0000280011047824 */ /* 0x000fc800078e0204 */
[----:B------:R-:W-:-:S07]  /*20390*/  VIADD R11, R4, 0x6000 ;  /* 0x00006000040b7836 */ /* 0x000fce0000000000 */
.L_x_1338:
        /* <DEDUP_REMOVED lines=13> */
.L_x_1437:
[----:B------:R-:W-:Y:S05]  /*20470*/  BSYNC B1 ;  /* 0x0000000000017941 */ /* 0x000fea0003800000 */
.L_x_1339:
        /* <DEDUP_REMOVED lines=11> */
.L_x_1342:
[----:B------:R-:W-:Y:S05]  /*20530*/  BSYNC B1 ;  /* 0x0000000000017941 */ /* 0x000fea0003800000 */
.L_x_1341:
        /* <DEDUP_REMOVED lines=8> */
.L_x_1343:
        /* <DEDUP_REMOVED lines=10> */
.L_x_1332:
[----:B------:R-:W-:Y:S05]  /*20660*/  BSYNC B0 ;  /* 0x0000000000007941 */ /* 0x000fea0003800000 */
.L_x_1331:
[----:B------:R-:W2:Y:S02]  /*20670*/  LDL R5, [R1+0x20] ;  /* 0x0000200001057983 */ /* 0x000ea40000100800 */
[----:B--2---:R-:W-:-:S13]  /*20680*/  ISETP.NE.AND P0, PT, R5, 0x3, PT ;  /* 0x000000030500780c */ /* 0x004fda0003f05270 */
[----:B------:R-:W-:Y:S05]  /*20690*/  @!P0 BRA `(.L_x_1344) ;  /* 0x0000000000048947 */ /* 0x000fea0003800000 */
[----:B------:R-:W-:Y:S01]  /*206a0*/  BPT.TRAP 0x1 ;  /* 0x000000040000795c */ /* 0x000fe20000300000 */
.L_x_1344:
[----:B------:R-:W2:Y:S01]  /*206b0*/  LDL R5, [R1+0x8] ;  /* 0x0000080001057983 */ /* 0x000ea20000100800 */
[----:B------:R-:W-:Y:S01]  /*206c0*/  MOV R6, 0x400 ;  /* 0x0000040000067802 */ /* 0x000fe20000000f00 */
[----:B------:R-:W0:Y:S01]  /*206d0*/  S2R R7, SR_CgaCtaId ;  /* 0x0000000000077919 */ /* 0x000e220000008800 */
[----:B------:R-:W-:-:S04]  /*206e0*/  LOP3.LUT R4, R9, 0x1, RZ, 0x3c, !PT ;  /* 0x0000000109047812 */ /* 0x000fc800078e3cff */
[----:B------:R-:W-:Y:S02]  /*206f0*/  SHF.L.U32 R4, R4, 0x1f, RZ ;  /* 0x0000001f04047819 */ /* 0x000fe400000006ff */
[----:B0-----:R-:W-:-:S05]  /*20700*/  LEA R6, R7, R6, 0x18 ;  /* 0x0000000607067211 */ /* 0x001fca00078ec0ff */
[----:B------:R-:W-:-:S04]  /*20710*/  IMAD R13, R8, 0x8, R6 ;  /* 0x00000008080d7824 */ /* 0x000fc800078e0206 */
[----:B------:R-:W0:Y:S01]  /*20720*/  SYNCS.PHASECHK.TRANS64.TRYWAIT P2, [R13+URZ+0x13270], R4 ;  /* 0x013270040d0075a7 */ /* 0x000e22000804017f */
[----:B------:R-:W-:Y:S01]  /*20730*/  BSSY B0, `(.L_x_1345) ;  /* 0x0000003000007945 */ /* 0x000fe20003800000 */
[----:B--2---:R-:W-:-:S03]  /*20740*/  ISETP.NE.AND P0, PT, R5, 0x3, PT ;  /* 0x000000030500780c */ /* 0x004fc60003f05270 */
[----:B0-----:R-:W-:Y:S10]  /*20750*/  @!P2 BRA `(.L_x_1346) ;  /* 0x00000028004ca947 */ /* 0x001ff40003800000 */
.L_x_1438:
[----:B------:R-:W-:Y:S05]  /*20760*/  BSYNC B0 ;  /* 0x0000000000007941 */ /* 0x000fea0003800000 */
.L_x_1345:
[----:B------:R-:W-:Y:S05]  /*20770*/  @!P0 BRA `(.L_x_1347) ;  /* 0x0000000000048947 */ /* 0x000fea0003800000 */
[----:B------:R-:W-:Y:S01]  /*20780*/  BPT.TRAP 0x1 ;  /* 0x000000040000795c */ /* 0x000fe20000300000 */
.L_x_1347:
[----:B0-----:R-:W-:Y:S01]  /*20790*/  SHF.L.U32 R4, R9, 0x1f, RZ ;  /* 0x0000001f09047819 */ /* 0x001fe200000006ff */
[----:B------:R-:W-:-:S03]  /*207a0*/  IMAD R10, R8, 0x2800, RZ ;  /* 0x00002800080a7824 */ /* 0x000fc600078e02ff */
[----:B------:R-:W0:Y:S02]  /*207b0*/  SYNCS.PHASECHK.TRANS64.TRYWAIT P2, [R13+URZ+0x13260], R4 ;  /* 0x013260040d0075a7 */ /* 0x000e24000804017f */
[----:B0-----:R-:W-:Y:S05]  /*207c0*/  @!P2 BRA `(.L_x_1348) ;  /* 0x000000280044a947 */ /* 0x001fea0003800000 */
.L_x_1439:
        /* <DEDUP_REMOVED lines=47> */
.L_x_1349:
[----:B-1----:R1:W-:Y:S01]  /*20ac0*/  SYNCS.ARRIVE.TRANS64.A1T0 RZ, [R13+URZ+0x13250], RZ ;  /* 0x013250ff0dff79a7 */ /* 0x0023e2000810003f */
[----:B------:R-:W-:Y:S01]  /*20ad0*/  BAR.SYNC.DEFER_BLOCKING 0x2, 0x80 ;  /* 0x0082000000007b1d */ /* 0x000fe20000010000 */
[----:B------:R-:W-:Y:S01]  /*20ae0*/  ISETP.GT.AND P0, PT, R3, R23, PT ;  /* 0x000000170300720c */ /* 0x000fe20003f04270 */
[----:B------:R-:W-:Y:S02]  /*20af0*/  @!P1 VIADD R4, R13, 0x13280 ;  /* 0x000132800d049836 */ /* 0x000fe40000000000 */
[----:B------:R-:W-:Y:S02]  /*20b00*/  VIADD R3, R3, 0xffffffff ;  /* 0xffffffff03037836 */ /* 0x000fe40000000000 */
[----:B0-----:R-:W-:Y:S01]  /*20b10*/  IMAD.MOV.U32 R8, RZ, RZ, R17 ;  /* 0x000000ffff087224 */ /* 0x001fe200078e0011 */
[----:B------:R-:W-:Y:S01]  /*20b20*/  @!P1 PRMT R4, RZ, 0x654, R4 ;  /* 0x00000654ff049816 */ /* 0x000fe20000000004 */
[----:B------:R-:W-:-:S03]  /*20b30*/  IMAD.MOV.U32 R9, RZ, RZ, R19 ;  /* 0x000000ffff097224 */ /* 0x000fc600078e0013 */
[----:B------:R1:W-:Y:S03]  /*20b40*/  @!P1 SYNCS.ARRIVE.TRANS64.RED.A1T0 RZ, [R4+URZ], RZ ;  /* 0x000000ff04ff99a7 */ /* 0x0003e6000810043f */
[----:B------:R-:W-:Y:S05]  /*20b50*/  @P0 BRA `(.L_x_1350) ;  /* 0xfffffff400080947 */ /* 0x000fea000383ffff */
.L_x_1330:
[----:B01----:R-:W2:Y:S01]  /*20b60*/  LDL R4, [R1+0x20] ;  /* 0x0000200001047983 */ /* 0x003ea20000100800 */
[----:B------:R-:W-:Y:S01]  /*20b70*/  BSSY B0, `(.L_x_1351) ;  /* 0x000000f000007945 */ /* 0x000fe20003800000 */
[----:B--2---:R-:W-:-:S03]  /*20b80*/  ISETP.NE.AND P2, PT, R4, 0x3, PT ;  /* 0x000000030400780c */ /* 0x004fc60003f45270 */
[----:B------:R-:W-:Y:S10]  /*20b90*/  @P1 BRA `(.L_x_1352) ;  /* 0x0000000000301947 */ /* 0x000ff40003800000 */
        /* <DEDUP_REMOVED lines=11> */
[----:B0-----:R-:W-:-:S07]  /*20c50*/  IADD3 R24, R0, UR36, R7 ;  /* 0x0000002400187c10 */ /* 0x001fce000fffe007 */
.L_x_1352:
[----:B------:R-:W-:Y:S05]  /*20c60*/  BSYNC B0 ;  /* 0x0000000000007941 */ /* 0x000fea0003800000 */
.L_x_1351:
[----:B------:R-:W-:Y:S05]  /*20c70*/  @!P2 BRA `(.L_x_1353) ;  /* 0x000000000004a947 */ /* 0x000fea0003800000 */
[----:B------:R-:W-:Y:S01]  /*20c80*/  BPT.TRAP 0x1 ;  /* 0x000000040000795c */ /* 0x000fe20000300000 */
.L_x_1353:
        /* <DEDUP_REMOVED lines=11> */
.L_x_1440:
[----:B------:R-:W-:Y:S05]  /*20d40*/  BSYNC B0 ;  /* 0x0000000000007941 */ /* 0x000fea0003800000 */
.L_x_1354:
[----:B------:R-:W-:Y:S05]  /*20d50*/  @!P2 BRA `(.L_x_1356) ;  /* 0x000000000004a947 */ /* 0x000fea0003800000 */
[----:B------:R-:W-:Y:S01]  /*20d60*/  BPT.TRAP 0x1 ;  /* 0x000000040000795c */ /* 0x000fe20000300000 */
.L_x_1356:
[----:B0-----:R-:W-:-:S04]  /*20d70*/  SHF.L.U32 R0, R19, 0x1f, RZ ;  /* 0x0000001f13007819 */ /* 0x001fc800000006ff */
[----:B------:R-:W0:Y:S02]  /*20d80*/  SYNCS.PHASECHK.TRANS64.TRYWAIT P0, [R3+URZ+0x13260], R0 ;  /* 0x01326000030075a7 */ /* 0x000e24000800017f */
[----:B0-----:R-:W-:Y:S05]  /*20d90*/  @!P0 BRA `(.L_x_1357) ;  /* 0x0000002000f88947 */ /* 0x001fea0003800000 */
.L_x_1441:
[----:B------:R-:W0:Y:S01]  /*20da0*/  LDL R4, [R1] ;  /* 0x0000000001047983 */ /* 0x000e220000100800 */
[----:B------:R-:W-:Y:S01]  /*20db0*/  IMAD R2, R17, 0x2800, RZ ;  /* 0x0000280011027824 */ /* 0x000fe200078e02ff */
[----:B------:R-:W-:Y:S01]  /*20dc0*/  MOV R8, 0x400 ;  /* 0x0000040000087802 */ /* 0x000fe20000000f00 */
[----:B------:R-:W-:Y:S05]  /*20dd0*/  WARPSYNC.ALL ;  /* 0x0000000000007948 */ /* 0x000fea0003800000 */
[----:B------:R-:W1:Y:S02]  /*20de0*/  S2R R9, SR_CgaCtaId ;  /* 0x0000000000097919 */ /* 0x000e640000008800 */
[----:B-1----:R-:W-:-:S02]  /*20df0*/  LEA R8, R9, R8, 0x18 ;  /* 0x0000000809087211 */ /* 0x002fc400078ec0ff */
[C---:B0-----:R-:W-:Y:S02]  /*20e00*/  LOP3.LUT R0, R2.reuse, R4, RZ, 0xfc, !PT ;  /* 0x0000000402007212 */ /* 0x041fe400078efcff */
[----:B------:R-:W-:-:S03]  /*20e10*/  LOP3.LUT R2, R2, R29, RZ, 0xfc, !PT ;  /* 0x0000001d02027212 */ /* 0x000fc600078efcff */
[C---:B------:R-:W-:Y:S02]  /*20e20*/  IMAD.IADD R0, R8.reuse, 0x1, R0 ;  /* 0x0000000108007824 */ /* 0x040fe400078e0200 */
[----:B------:R-:W-:-:S03]  /*20e30*/  IMAD.IADD R2, R8, 0x1, R2 ;  /* 0x0000000108027824 */ /* 0x000fc600078e0202 */
[----:B------:R-:W0:Y:S02]  /*20e40*/  LDSM.16.MT88.4 R4, [R0+0x6000] ;  /* 0x006000000004783b */ /* 0x000e240000004200 */
        /* <DEDUP_REMOVED lines=37> */
.L_x_1358:
        /* <DEDUP_REMOVED lines=10> */
.L_x_1313:
[----:B------:R-:W-:Y:S05]  /*21140*/  BSYNC B6 ;  /* 0x0000000000067941 */ /* 0x000fea0003800000 */
.L_x_1311:
        /* <DEDUP_REMOVED lines=10> */
.L_x_1359:
        /* <DEDUP_REMOVED lines=14> */
[----:B------:R-:W-:Y:S01]  /*212d0*/  SHFL.IDX PT, R0, R24, RZ, 0x1f ;  /* 0x00001fff18007589 */ /* 0x000fe200000e0000 */
[C---:B------:R-:W-:Y:S02]  /*212e0*/  ISETP.GE.U32.AND P4, PT, R8.reuse, 0x8, PT ;  /* 0x000000080800780c */ /* 0x040fe40003f86070 */
[C---:B------:R-:W-:Y:S01]  /*212f0*/  ISETP.GE.U32.AND P5, PT, R8.reuse, 0x10, PT ;  /* 0x000000100800780c */ /* 0x040fe20003fa6070 */
[----:B--2---:R-:W-:Y:S01]  /*21300*/  @!P1 IMAD.MOV.U32 R25, RZ, RZ, R2 ;  /* 0x000000ffff199224 */ /* 0x004fe200078e0002 */
[----:B------:R-:W-:-:S04]  /*21310*/  ISETP.NE.AND P1, PT, R8, RZ, PT ;  /* 0x000000ff0800720c */ /* 0x000fc80003f25270 */
[----:B------:R-:W0:Y:S02]  /*21320*/  SHFL.UP PT, R14, R25, 0x1, RZ ;  /* 0x04200000190e7989 */ /* 0x000e2400000e00ff */
[----:B0-----:R-:W-:-:S05]  /*21330*/  SEL R4, R14, RZ, P1 ;  /* 0x000000ff0e047207 */ /* 0x001fca0000800000 */
[----:B------:R-:W-:-:S05]  /*21340*/  IMAD.IADD R4, R25, 0x1, R4 ;  /* 0x0000000119047824 */ /* 0x000fca00078e0204 */
[----:B------:R-:W0:Y:S02]  /*21350*/  SHFL.UP PT, R14, R4, 0x2, RZ ;  /* 0x04400000040e7989 */ /* 0x000e2400000e00ff */
[----:B0-----:R-:W-:-:S05]  /*21360*/  SEL R5, R14, RZ, P2 ;  /* 0x000000ff0e057207 */ /* 0x001fca0001000000 */
[----:B------:R-:W-:Y:S02]  /*21370*/  IMAD.IADD R6, R4, 0x1, R5 ;  /* 0x0000000104067824 */ /* 0x000fe400078e0205 */
[----:B------:R-:W-:Y:S04]  /*21380*/  SHFL.IDX PT, R5, R24, 0x1, 0x1f ;  /* 0x00201f0018057f89 */ /* 0x000fe800000e0000 */
        /* <DEDUP_REMOVED lines=10> */
.L_x_1451:
[----:B------:R-:W-:Y:S02]  /*21430*/  ULDC UR4, c[0x0][0xc10] ;  /* 0x0003040000047ab9 */ /* 0x000fe40000000800 */
[----:B------:R-:W-:-:S04]  /*21440*/  IMAD.U32 R4, RZ, RZ, UR4 ;  /* 0x00000004ff047e24 */ /* 0x000fc8000f8e00ff */
[----:B-1----:R-:W-:-:S04]  /*21450*/  IMAD R14, R14, R4, RZ ;  /* 0x000000040e0e7224 */ /* 0x002fc800078e02ff */
[----:B------:R-:W-:-:S05]  /*21460*/  IMAD.IADD R5, R5, 0x1, R14 ;  /* 0x0000000105057824 */ /* 0x000fca00078e020e */
[----:B------:R-:W-:-:S13]  /*21470*/  ISETP.GT.AND P6, PT, R5, R0, PT ;  /* 0x000000000500720c */ /* 0x000fda0003fc4270 */
[----:B------:R-:W-:Y:S05]  /*21480*/  @P6 BRA `(.L_x_1362) ;  /* 0x00000000009c6947 */ /* 0x000fea0003800000 */
.L_x_1367:
[----:B------:R-:W1:Y:S01]  /*21490*/  LDC R2, c[0x0][0xc14] ;  /* 0x00030500ff027b82 */ /* 0x000e620000000800 */
[----:B------:R-:W-:-:S05]  /*214a0*/  VIADD R27, R27, 0x1f ;  /* 0x0000001f1b1b7836 */ /* 0x000fca0000000000 */
[----:B-1----:R-:W-:-:S13]  /*214b0*/  ISETP.GE.AND P6, PT, R27, R2, PT ;  /* 0x000000021b00720c */ /* 0x002fda0003fc6270 */
[----:B------:R-:W-:Y:S05]  /*214c0*/  @P6 BRA `(.L_x_1363) ;  /* 0x0000000400d06947 */ /* 0x000fea0003800000 */
[----:B0-----:R-:W0:Y:S01]  /*214d0*/  S2R R3, SR_TID.X ;  /* 0x0000000000037919 */ /* 0x001e220000002100 */
[----:B------:R-:W-:Y:S01]  /*214e0*/  BSSY B0, `(.L_x_1364) ;  /* 0x0000009000007945 */ /* 0x000fe20003800000 */
[----:B------:R-:W-:Y:S01]  /*214f0*/  IMAD.MOV.U32 R25, RZ, RZ, RZ ;  /* 0x000000ffff197224 */ /* 0x000fe200078e00ff */
[----:B0-----:R-:W-:-:S05]  /*21500*/  LOP3.LUT R3, R3, 0x1f, RZ, 0xc0, !PT ;  /* 0x0000001f03037812 */ /* 0x001fca00078ec0ff */
[----:B------:R-:W-:-:S05]  /*21510*/  IMAD.IADD R7, R27, 0x1, R3 ;  /* 0x000000011b077824 */ /* 0x000fca00078e0203 */
[----:B------:R-:W-:-:S13]  /*21520*/  ISETP.GE.OR P6, PT, R7, R2, !P0 ;  /* 0x000000020700720c */ /* 0x000fda00047c6670 */
[----:B------:R-:W-:Y:S05]  /*21530*/  @P6 BRA `(.L_x_1365) ;  /* 0x00000000000c6947 */ /* 0x000fea0003800000 */
[----:B------:R-:W0:Y:S02]  /*21540*/  LDC.64 R2, c[0x0][0xc58] ;  /* 0x00031600ff027b82 */ /* 0x000e240000000a00 */
[----:B0-----:R-:W-:-:S05]  /*21550*/  IMAD.WIDE R2, R7, 0x4, R2 ;  /* 0x0000000407027825 */ /* 0x001fca00078e0202 */
[----:B------:R0:W5:Y:S02]  /*21560*/  LDG.E R25, desc[UR44][R2.64] ;  /* 0x0000002c02197981 */ /* 0x000164000c1e1900 */
.L_x_1365:
[----:B------:R-:W-:Y:S05]  /*21570*/  BSYNC B0 ;  /* 0x0000000000007941 */ /* 0x000fea0003800000 */
.L_x_1364:
        /* <DEDUP_REMOVED lines=18> */
.L_x_1459:
[----:B------:R-:W-:Y:S02]  /*216a0*/  ULDC UR4, c[0x0][0xc10] ;  /* 0x0003040000047ab9 */ /* 0x000fe40000000800 */
[----:B------:R-:W-:-:S04]  /*216b0*/  IMAD.U32 R4, RZ, RZ, UR4 ;  /* 0x00000004ff047e24 */ /* 0x000fc8000f8e00ff */
[----:B-1----:R-:W-:-:S04]  /*216c0*/  IMAD R14, R14, R4, RZ ;  /* 0x000000040e0e7224 */ /* 0x002fc800078e02ff */
[----:B------:R-:W-:-:S05]  /*216d0*/  IMAD.IADD R5, R14, 0x1, R5 ;  /* 0x000000010e057824 */ /* 0x000fca00078e0205 */
[----:B------:R-:W-:-:S13]  /*216e0*/  ISETP.GT.AND P6, PT, R5, R0, PT ;  /* 0x000000000500720c */ /* 0x000fda0003fc4270 */
[----:B------:R-:W-:Y:S05]  /*216f0*/  @!P6 BRA `(.L_x_1367) ;  /* 0xfffffffc0064e947 */ /* 0x000fea000383ffff */
.L_x_1362:
        /* <DEDUP_REMOVED lines=8> */
.L_x_1463:
[----:B------:R-:W-:Y:S01]  /*21780*/  ISETP.NE.AND P0, PT, R2, RZ, PT ;  /* 0x000000ff0200720c */ /* 0x000fe20003f05270 */
[----:B------:R-:W-:-:S12]  /*21790*/  IMAD.MOV.U32 R14, RZ, RZ, RZ ;  /* 0x000000ffff0e7224 */ /* 0x000fd800078e00ff */
[----:B------:R-:W-:Y:S05]  /*217a0*/  @!P0 BRA `(.L_x_1369) ;  /* 0x0000000000108947 */ /* 0x000fea0003800000 */
[----:B------:R-:W-:Y:S01]  /*217b0*/  UMOV UR4, 0xffffffff ;  /* 0xffffffff00047882 */ /* 0x000fe20000000000 */
[----:B------:R-:W-:Y:S02]  /*217c0*/  VIADD R12, R6, 0xffffffff ;  /* 0xffffffff060c7836 */ /* 0x000fe40000000000 */
[----:B------:R-:W-:Y:S05]  /*217d0*/  BRA.DIV UR4, `(.L_x_1370) ;  /* 0x0000002204a47947 */ /* 0x000fea000b800000 */
[----:B------:R3:W4:Y:S02]  /*217e0*/  SHFL.IDX PT, R14, R3, R12, 0x1f ;  /* 0x00001f0c030e7589 */ /* 0x00072400000e0000 */
.L_x_1369:
[----:B0--3--:R-:W0:Y:S01]  /*217f0*/  LDC.64 R2, c[0x0][0xc68] ;  /* 0x00031a00ff027b82 */ /* 0x009e220000000a00 */
[----:B------:R-:W-:-:S04]  /*21800*/  IMAD.IADD R27, R6, 0x1, R27 ;  /* 0x00000001061b7824 */ /* 0x000fc800078e021b */
[----:B0-----:R-:W-:-:S05]  /*21810*/  IMAD.WIDE R2, R27, 0x4, R2 ;  /* 0x000000041b027825 */ /* 0x001fca00078e0202 */
[----:B-1----:R0:W2:Y:S01]  /*21820*/  LDG.E R6, desc[UR44][R2.64] ;  /* 0x0000002c02067981 */ /* 0x0020a2000c1e1900 */
[----:B----4-:R-:W-:-:S04]  /*21830*/  IMAD R24, R14, R4, R24 ;  /* 0x000000040e187224 */ /* 0x010fc800078e0218 */
[----:B------:R-:W-:Y:S02]  /*21840*/  IMAD.IADD R0, R0, 0x1, -R24 ;  /* 0x0000000100007824 */ /* 0x000fe400078e0a18 */
[----:B0-----:R-:W-:Y:S02]  /*21850*/  IMAD.MOV.U32 R2, RZ, RZ, RZ ;  /* 0x000000ffff027224 */ /* 0x001fe400078e00ff */
[----:B--2---:R-:W-:-:S05]  /*21860*/  IMAD R5, R25, R6, RZ ;  /* 0x0000000619057224 */ /* 0x004fca00078e02ff */
[----:B------:R-:W-:-:S04]  /*21870*/  IABS R7, R5 ;  /* 0x0000000500077213 */ /* 0x000fc80000000000 */
[----:B------:R-:W0:Y:S08]  /*21880*/  I2F.RP R8, R7 ;  /* 0x0000000700087306 */ /* 0x000e300000209400 */
[----:B0-----:R-:W0:Y:S02]  /*21890*/  MUFU.RCP R8, R8 ;  /* 0x0000000800087308 */ /* 0x001e240000001000 */
[----:B0-----:R-:W-:Y:S01]  /*218a0*/  VIADD R9, R8, 0xffffffe ;  /* 0x0ffffffe08097836 */ /* 0x001fe20000000000 */
[----:B------:R-:W-:-:S05]  /*218b0*/  IABS R8, R5 ;  /* 0x0000000500087213 */ /* 0x000fca0000000000 */
[----:B------:R-:W0:Y:S01]  /*218c0*/  F2I.FTZ.U32.TRUNC.NTZ R3, R9 ;  /* 0x0000000900037305 */ /* 0x000e22000021f000 */
[----:B------:R-:W-:Y:S02]  /*218d0*/  IMAD.MOV R8, RZ, RZ, -R8 ;  /* 0x000000ffff087224 */ /* 0x000fe400078e0a08 */
[----:B0-----:R-:W-:-:S04]  /*218e0*/  IMAD.MOV R10, RZ, RZ, -R3 ;  /* 0x000000ffff0a7224 */ /* 0x001fc800078e0a03 */
[----:B------:R-:W-:-:S04]  /*218f0*/  IMAD R11, R10, R7, RZ ;  /* 0x000000070a0b7224 */ /* 0x000fc800078e02ff */
        /* <DEDUP_REMOVED lines=19> */
[----:B------:R-:W-:-:S04]  /*21a30*/  IABS R6, R4 ;  /* 0x0000000400067213 */ /* 0x000fc80000000000 */
[----:B------:R-:W0:Y:S08]  /*21a40*/  I2F.RP R8, R6 ;  /* 0x0000000600087306 */ /* 0x000e300000209400 */
[----:B0-----:R-:W0:Y:S02]  /*21a50*/  MUFU.RCP R8, R8 ;  /* 0x0000000800087308 */ /* 0x001e240000001000 */
[----:B0-----:R-:W-:Y:S01]  /*21a60*/  VIADD R2, R8, 0xffffffe ;  /* 0x0ffffffe08027836 */ /* 0x001fe20000000000 */
[----:B------:R-:W-:-:S05]  /*21a70*/  IABS R8, R0 ;  /* 0x0000000000087213 */ /* 0x000fca0000000000 */
[----:B------:R0:W1:Y:S02]  /*21a80*/  F2I.FTZ.U32.TRUNC.NTZ R3, R2 ;  /* 0x0000000200037305 */ /* 0x000064000021f000 */
[----:B0-----:R-:W-:Y:S02]  /*21a90*/  IMAD.MOV.U32 R2, RZ, RZ, RZ ;  /* 0x000000ffff027224 */ /* 0x001fe400078e00ff */
[----:B-1----:R-:W-:-:S04]  /*21aa0*/  IMAD.MOV R5, RZ, RZ, -R3 ;  /* 0x000000ffff057224 */ /* 0x002fc800078e0a03 */
[----:B------:R-:W-:-:S04]  /*21ab0*/  IMAD R5, R5, R6, RZ ;  /* 0x0000000605057224 */ /* 0x000fc800078e02ff */
[----:B------:R-:W-:Y:S01]  /*21ac0*/  IMAD.HI.U32 R3, R3, R5, R2 ;  /* 0x0000000503037227 */ /* 0x000fe200078e0002 */
[-C--:B------:R-:W-:Y:S02]  /*21ad0*/  IABS R5, R4.reuse ;  /* 0x0000000400057213 */ /* 0x080fe40000000000 */
[C---:B------:R-:W-:Y:S01]  /*21ae0*/  LOP3.LUT R2, R0.reuse, R4, RZ, 0x3c, !PT ;  /* 0x0000000400027212 */ /* 0x040fe200078e3cff */
[----:B------:R-:W-:Y:S02]  /*21af0*/  IMAD.IADD R0, R0, 0x1, R7 ;  /* 0x0000000100007824 */ /* 0x000fe400078e0207 */
[----:B------:R-:W-:Y:S01]  /*21b00*/  IMAD.MOV R5, RZ, RZ, -R5 ;  /* 0x000000ffff057224 */ /* 0x000fe200078e0a05 */
[----:B------:R-:W-:Y:S01]  /*21b10*/  ISETP.GE.AND P2, PT, R2, RZ, PT ;  /* 0x000000ff0200720c */ /* 0x000fe20003f46270 */
[----:B------:R-:W-:-:S04]  /*21b20*/  IMAD.HI.U32 R3, R3, R8, RZ ;  /* 0x0000000803037227 */ /* 0x000fc800078e00ff */
[----:B------:R-:W-:-:S05]  /*21b30*/  IMAD R5, R3, R5, R8 ;  /* 0x0000000503057224 */ /* 0x000fca00078e0208 */
[----:B------:R-:W-:-:S13]  /*21b40*/  ISETP.GT.U32.AND P1, PT, R6, R5, PT ;  /* 0x000000050600720c */ /* 0x000fda0003f24070 */
[----:B------:R-:W-:Y:S02]  /*21b50*/  @!P1 IMAD.IADD R5, R5, 0x1, -R6 ;  /* 0x0000000105059824 */ /* 0x000fe400078e0a06 */
[----:B------:R-:W-:Y:S01]  /*21b60*/  @!P1 VIADD R3, R3, 0x1 ;  /* 0x0000000103039836 */ /* 0x000fe20000000000 */
[----:B------:R-:W-:Y:S02]  /*21b70*/  ISETP.NE.AND P1, PT, R4, RZ, PT ;  /* 0x000000ff0400720c */ /* 0x000fe40003f25270 */
[----:B------:R-:W-:-:S13]  /*21b80*/  ISETP.GE.U32.AND P0, PT, R5, R6, PT ;  /* 0x000000060500720c */ /* 0x000fda0003f06070 */
[----:B------:R-:W-:-:S04]  /*21b90*/  @P0 VIADD R3, R3, 0x1 ;  /* 0x0000000103030836 */ /* 0x000fc80000000000 */
[----:B------:R-:W-:Y:S01]  /*21ba0*/  @!P2 IMAD.MOV R3, RZ, RZ, -R3 ;  /* 0x000000ffff03a224 */ /* 0x000fe200078e0a03 */
[----:B------:R-:W-:Y:S01]  /*21bb0*/  @!P1 LOP3.LUT R3, RZ, R4, RZ, 0x33, !PT ;  /* 0x00000004ff039212 */ /* 0x000fe200078e33ff */
[----:B------:R-:W-:-:S04]  /*21bc0*/  IMAD.MOV R4, RZ, RZ, -R4 ;  /* 0x000000ffff047224 */ /* 0x000fc800078e0a04 */
[----:B------:R-:W-:Y:S01]  /*21bd0*/  IMAD R26, R3, R4, R0 ;  /* 0x00000004031a7224 */ /* 0x000fe200078e0200 */
[----:B------:R-:W-:-:S05]  /*21be0*/  LOP3.LUT R0, RZ, R3, RZ, 0x33, !PT ;  /* 0x00000003ff007212 */ /* 0x000fca00078e33ff */
[----:B------:R-:W-:Y:S01]  /*21bf0*/  IMAD.IADD R25, R25, 0x1, R0 ;  /* 0x0000000119197824 */ /* 0x000fe200078e0200 */
[----:B------:R-:W-:Y:S06]  /*21c00*/  BRA `(.L_x_1371) ;  /* 0x00000000001c7947 */ /* 0x000fec0003800000 */
.L_x_1363:
[----:B------:R-:W-:Y:S01]  /*21c10*/  UMOV UR4, URZ ;  /* 0x0000003f00047c82 */ /* 0x000fe20008000000 */
[----:B------:R-:W-:Y:S01]  /*21c20*/  UMOV UR5, URZ ;  /* 0x0000003f00057c82 */ /* 0x000fe20008000000 */
[----:B------:R-:W-:Y:S01]  /*21c30*/  ULDC UR6, c[0x0][0xc14] ;  /* 0x0003050000067ab9 */ /* 0x000fe20000000800 */
[----:B------:R-:W-:Y:S02]  /*21c40*/  IMAD.MOV.U32 R24, RZ, RZ, R0 ;  /* 0x000000ffff187224 */ /* 0x000fe400078e0000 */
[----:B------:R-:W-:Y:S02]  /*21c50*/  IMAD.U32 R25, RZ, RZ, UR4 ;  /* 0x00000004ff197e24 */ /* 0x000fe4000f8e00ff */
[----:B------:R-:W-:Y:S02]  /*21c60*/  IMAD.U32 R26, RZ, RZ, UR5 ;  /* 0x00000005ff1a7e24 */ /* 0x000fe4000f8e00ff */
[----:B------:R-:W-:-:S07]  /*21c70*/  IMAD.U32 R27, RZ, RZ, UR6 ;  /* 0x00000006ff1b7e24 */ /* 0x000fce000f8e00ff */
.L_x_1371:
[----:B------:R-:W1:Y:S01]  /*21c80*/  S2R R0, SR_TID.X ;  /* 0x0000000000007919 */ /* 0x000e620000002100 */
[----:B------:R-:W-:Y:S05]  /*21c90*/  WARPSYNC.ALL ;  /* 0x0000000000007948 */ /* 0x000fea0003800000 */
[----:B------:R-:W-:Y:S01]  /*21ca0*/  BAR.SYNC.DEFER_BLOCKING 0x4, 0x200 ;  /* 0x0108000000007b1d */ /* 0x000fe20000010000 */
[----:B-1----:R-:W-:-:S04]  /*21cb0*/  LOP3.LUT R0, R0, 0x1f, RZ, 0xc0, !PT ;  /* 0x0000001f00007812 */ /* 0x002fc800078ec0ff */
[----:B------:R-:W-:-:S13]  /*21cc0*/  ISETP.NE.AND P0, PT, R0, RZ, PT ;  /* 0x000000ff0000720c */ /* 0x000fda0003f05270 */
[----:B0-----:R-:W0:Y:S01]  /*21cd0*/  @!P0 S2R R3, SR_CgaCtaId ;  /* 0x0000000000038919 */ /* 0x001e220000008800 */
[----:B------:R-:W-:-:S04]  /*21ce0*/  @!P0 MOV R0, 0x400 ;  /* 0x0000040000008802 */ /* 0x000fc80000000f00 */
[----:B0-----:R-:W-:-:S05]  /*21cf0*/  @!P0 LEA R0, R3, R0, 0x18 ;  /* 0x0000000003008211 */ /* 0x001fca00078ec0ff */
[----:B------:R2:W-:Y:S01]  /*21d00*/  @!P0 STS.128 [R0+0x132d0], R24 ;  /* 0x0132d01800008388 */ /* 0x0005e20000000c00 */
[----:B------:R-:W-:Y:S06]  /*21d10*/  BAR.ARV 0x5, 0x200 ;  /* 0x0148000000007b1d */ /* 0x000fec0000002000 */
.L_x_1360:
[----:B------:R-:W-:Y:S02]  /*21d20*/  ULDC UR4, c[0x0][0xc14] ;  /* 0x0003050000047ab9 */ /* 0x000fe40000000800 */
[----:B-1----:R-:W-:-:S13]  /*21d30*/  ISETP.GE.AND P0, PT, R27, UR4, PT ;  /* 0x000000041b007c0c */ /* 0x002fda000bf06270 */
[----:B------:R-:W-:Y:S05]  /*21d40*/  @!P0 BRA `(.L_x_1372) ;  /* 0xffffffb400a48947 */ /* 0x000fea000383ffff */
[----:B------:R-:W-:Y:S05]  /*21d50*/  BSYNC B7 ;  /* 0x0000000000077941 */ /* 0x000fea0003800000 */
.L_x_1259:
[----:B0-2---:R-:W2:Y:S01]  /*21d60*/  LDL.LU R0, [R1+0x18] ;  /* 0x0000180001007983 */ /* 0x005ea20000300800 */
        /* <DEDUP_REMOVED lines=11> */
.L_x_1466:
[----:B------:R-:W-:Y:S05]  /*21e20*/  BSYNC B0 ;  /* 0x0000000000007941 */ /* 0x000fea0003800000 */
.L_x_1373:
[----:B------:R-:W-:-:S03]  /*21e30*/  UMOV UR4, 0xffffffff ;  /* 0xffffffff00047882 */ /* 0x000fc60000000000 */
[----:B------:R-:W-:Y:S05]  /*21e40*/  BRA.DIV UR4, `(.L_x_1375) ;  /* 0x0000001e04407947 */ /* 0x000fea000b800000 */
[----:B0-----:R-:W0:Y:S02]  /*21e50*/  S2R R0, SR_TID.X ;  /* 0x0000000000007919 */ /* 0x001e240000002100 */
[----:B0-----:R-:W-:-:S04]  /*21e60*/  SHF.R.U32.HI R0, RZ, 0x5, R0 ;  /* 0x00000005ff007819 */ /* 0x001fc80000011600 */
[----:B------:R-:W-:-:S05]  /*21e70*/  LOP3.LUT R0, R0, 0x3, RZ, 0xc0, !PT ;  /* 0x0000000300007812 */ /* 0x000fca00078ec0ff */
[----:B------:R0:W1:Y:S02]  /*21e80*/  SHFL.IDX PT, R14, R0, RZ, 0x1f ;  /* 0x00001fff000e7589 */ /* 0x00006400000e0000 */
.L_x_1469:
[----:B-1----:R-:W-:-:S13]  /*21e90*/  ISETP.NE.AND P0, PT, R14, RZ, PT ;  /* 0x000000ff0e00720c */ /* 0x002fda0003f05270 */
[----:B------:R-:W-:Y:S05]  /*21ea0*/  @P0 BRA `(.L_x_1059) ;  /* 0x0000000000a40947 */ /* 0x000fea0003800000 */
[----:B------:R-:W-:-:S03]  /*21eb0*/  UMOV UR4, 0xffffffff ;  /* 0xffffffff00047882 */ /* 0x000fc60000000000 */
[----:B------:R-:W-:Y:S05]  /*21ec0*/  BRA.DIV UR4, `(.L_x_1376) ;  /* 0x0000001e04547947 */ /* 0x000fea000b800000 */
[----:B------:R-:W-:-:S13]  /*21ed0*/  ELECT P6, URZ, PT ;  /* 0x00000000003f782f */ /* 0x000fda00038c0000 */
.L_x_1472:
[----:B------:R-:W-:Y:S05]  /*21ee0*/  @!P6 BRA `(.L_x_1059) ;  /* 0x000000000094e947 */ /* 0x000fea0003800000 */
[----:B0-----:R-:W2:Y:S02]  /*21ef0*/  LDL.LU R0, [R1+0x14] ;  /* 0x0000140001007983 */ /* 0x001ea40000300800 */
[----:B--2---:R-:W-:-:S04]  /*21f00*/  LOP3.LUT R0, R0, 0x2, RZ, 0xfc, !PT ;  /* 0x0000000200007812 */ /* 0x004fc800078efcff */
[----:B------:R-:W-:-:S13]  /*21f10*/  ISETP.NE.AND P0, PT, R0, 0x3, PT ;  /* 0x000000030000780c */ /* 0x000fda0003f05270 */
[----:B------:R-:W-:Y:S05]  /*21f20*/  @!P0 BRA `(.L_x_1377) ;  /* 0x0000000000048947 */ /* 0x000fea0003800000 */
[----:B------:R-:W-:Y:S01]  /*21f30*/  BPT.TRAP 0x1 ;  /* 0x000000040000795c */ /* 0x000fe20000300000 */
.L_x_1377:
        /* <DEDUP_REMOVED lines=12> */
.L_x_1473:
[----:B------:R-:W1:Y:S02]  /*22000*/  SYNCS.PHASECHK.TRANS64.TRYWAIT P1, [R7+URZ], R0 ;  /* 0x00000000070075a7 */ /* 0x000e64000802017f */
[----:B-1----:R-:W-:Y:S05]  /*22010*/  @!P1 BRA `(.L_x_1379) ;  /* 0x0000001c00349947 */ /* 0x002fea0003800000 */
.L_x_1474:
[----:B------:R-:W-:Y:S05]  /*22020*/  @!P0 BRA `(.L_x_1380) ;  /* 0x0000000000048947 */ /* 0x000fea0003800000 */
[----:B------:R-:W-:Y:S01]  /*22030*/  BPT.TRAP 0x1 ;  /* 0x000000040000795c */ /* 0x000fe20000300000 */
.L_x_1380:
[----:B------:R-:W-:-:S04]  /*22040*/  IMAD R2, R17, 0x8, R8 ;  /* 0x0000000811027824 */ /* 0x000fc800078e0208 */
[----:B------:R-:W2:Y:S02]  /*22050*/  SYNCS.PHASECHK.TRANS64.TRYWAIT P1, [R2+URZ+0x13260], R3 ;  /* 0x01326003020075a7 */ /* 0x000ea4000802017f */
[----:B--2---:R-:W-:Y:S05]  /*22060*/  @!P1 BRA `(.L_x_1381) ;  /* 0x0000001c00349947 */ /* 0x004fea0003800000 */
.L_x_1475:
[----:B------:R-:W-:Y:S05]  /*22070*/  @!P0 BRA `(.L_x_1382) ;  /* 0x0000000000048947 */ /* 0x000fea0003800000 */
[----:B------:R-:W-:Y:S01]  /*22080*/  BPT.TRAP 0x1 ;  /* 0x000000040000795c */ /* 0x000fe20000300000 */
.L_x_1382:
[----:B------:R-:W-:-:S04]  /*22090*/  IMAD R5, R5, 0x8, R8 ;  /* 0x0000000805057824 */ /* 0x000fc800078e0208 */
[----:B------:R-:W3:Y:S02]  /*220a0*/  SYNCS.PHASECHK.TRANS64.TRYWAIT P1, [R5+URZ+0x13260], R0 ;  /* 0x01326000050075a7 */ /* 0x000ee4000802017f */
[----:B---3--:R-:W-:Y:S05]  /*220b0*/  @!P1 BRA `(.L_x_1383) ;  /* 0x0000001c00349947 */ /* 0x008fea0003800000 */
.L_x_1476:
[----:B------:R-:W-:Y:S05]  /*220c0*/  @!P0 BRA `(.L_x_1384) ;  /* 0x0000000000048947 */ /* 0x000fea0003800000 */
[----:B------:R-:W-:Y:S01]  /*220d0*/  BPT.TRAP 0x1 ;  /* 0x000000040000795c */ /* 0x000fe20000300000 */
.L_x_1384:
[----:B------:R-:W4:Y:S02]  /*220e0*/  SYNCS.PHASECHK.TRANS64.TRYWAIT P0, [R2+URZ+0x13280], R3 ;  /* 0x01328003020075a7 */ /* 0x000f24000800017f */
[----:B----4-:R-:W-:Y:S05]  /*220f0*/  @!P0 BRA `(.L_x_1385) ;  /* 0x0000001c00388947 */ /* 0x010fea0003800000 */
.L_x_1386:
[----:B------:R0:W0:Y:S02]  /*22100*/  SYNCS.PHASECHK.TRANS64.TRYWAIT P0, [R5+URZ+0x13280], R0 ;  /* 0x01328000050075a7 */ /* 0x000024000800017f */
[----:B0-----:R-:W-:Y:S05]  /*22110*/  @!P0 NANOSLEEP.SYNCS 0x989680 ;  /* 0x009896800000895d */ /* 0x001fea0003900000 */
[----:B------:R-:W0:Y:S02]  /*22120*/  @!P0 SYNCS.PHASECHK.TRANS64 P0, [R5+URZ+0x13280], R0 ;  /* 0x01328000050085a7 */ /* 0x000e24000800007f */
[----:B0-----:R-:W-:Y:S05]  /*22130*/  @!P0 BRA `(.L_x_1386) ;  /* 0xfffffffc00f08947 */ /* 0x001fea000383ffff */
.L_x_1059:
[----:B------:R-:W-:Y:S05]  /*22140*/  BSYNC B8 ;  /* 0x0000000000087941 */ /* 0x000fea0003800000 */
.L_x_1056:
[----:B------:R-:W-:Y:S05]  /*22150*/  EXIT ;  /* 0x000000000000794d */ /* 0x000fea0003800000 */
.L_x_1083:
[----:B0-----:R0:W1:Y:S02]  /*22160*/  SYNCS.PHASECHK.TRANS64.TRYWAIT P5, [R74+URZ+0x13290], R77 ;  /* 0x0132904d4a0075a7 */ /* 0x00106400080a017f */
[----:B-1----:R-:W-:Y:S05]  /*22170*/  @!P5 NANOSLEEP.SYNCS 0x989680 ;  /* 0x009896800000d95d */ /* 0x002fea0003900000 */
[----:B------:R-:W1:Y:S02]  /*22180*/  @!P5 SYNCS.PHASECHK.TRANS64 P5, [R74+URZ+0x13290], R77 ;  /* 0x0132904d4a00d5a7 */ /* 0x000e6400080a007f */
[----:B-1----:R-:W-:Y:S05]  /*22190*/  @!P5 BRA `(.L_x_1083) ;  /* 0xfffffffc00f0d947 */ /* 0x002fea000383ffff */
[----:B------:R-:W-:Y:S05]  /*221a0*/  BRA `(.L_x_1387) ;  /* 0xfffffe0400c87947 */ /* 0x000fea000383ffff */
.L_x_1093:
[----:B0-----:R0:W1:Y:S02]  /*221b0*/  SYNCS.PHASECHK.TRANS64.TRYWAIT P5, [R74+URZ+0x13290], R77 ;  /* 0x0132904d4a0075a7 */ /* 0x00106400080a017f */
[----:B-1----:R-:W-:Y:S05]  /*221c0*/  @!P5 NANOSLEEP.SYNCS 0x989680 ;  /* 0x009896800000d95d */ /* 0x002fea0003900000 */
[----:B------:R-:W1:Y:S02]  /*221d0*/  @!P5 SYNCS.PHASECHK.TRANS64 P5, [R74+URZ+0x13290], R77 ;  /* 0x0132904d4a00d5a7 */ /* 0x000e6400080a007f */
[----:B-1----:R-:W-:Y:S05]  /*221e0*/  @!P5 BRA `(.L_x_1093) ;  /* 0xfffffffc00f0d947 */ /* 0x002fea000383ffff */
[----:B------:R-:W-:Y:S05]  /*221f0*/  BRA `(.L_x_1388) ;  /* 0xfffffe1400f07947 */ /* 0x000fea000383ffff */
.L_x_1098:
[----:B0-----:R0:W1:Y:S02]  /*22200*/  SYNCS.PHASECHK.TRANS64.TRYWAIT P1, [R74+URZ+0x13290], R77 ;  /* 0x0132904d4a0075a7 */ /* 0x001064000802017f */
[----:B-1----:R-:W-:Y:S05]  /*22210*/  @!P1 NANOSLEEP.SYNCS 0x989680 ;  /* 0x009896800000995d */ /* 0x002fea0003900000 */
[----:B------:R-:W1:Y:S02]  /*22220*/  @!P1 SYNCS.PHASECHK.TRANS64 P1, [R74+URZ+0x13290], R77 ;  /* 0x0132904d4a0095a7 */ /* 0x000e64000802007f */
[----:B-1----:R-:W-:Y:S05]  /*22230*/  @!P1 BRA `(.L_x_1098) ;  /* 0xfffffffc00f09947 */ /* 0x002fea000383ffff */
[----:B------:R-:W-:Y:S05]  /*22240*/  BRA `(.L_x_1389) ;  /* 0xfffffe28000c7947 */ /* 0x000fea000383ffff */
.L_x_1102:
[----:B--2---:R2:W0:Y:S02]  /*22250*/  SYNCS.PHASECHK.TRANS64.TRYWAIT P0, [R74+URZ+0x132b0], R77 ;  /* 0x0132b04d4a0075a7 */ /* 0x004424000800017f */
[----:B0-----:R-:W-:Y:S05]  /*22260*/  @!P0 NANOSLEEP.SYNCS 0x989680 ;  /* 0x009896800000895d */ /* 0x001fea0003900000 */
[----:B------:R-:W0:Y:S02]  /*22270*/  @!P0 SYNCS.PHASECHK.TRANS64 P0, [R74+URZ+0x132b0], R77 ;  /* 0x0132b04d4a0085a7 */ /* 0x000e24000800007f */
[----:B0-----:R-:W-:Y:S05]  /*22280*/  @!P0 BRA `(.L_x_1102) ;  /* 0xfffffffc00f08947 */ /* 0x001fea000383ffff */
[----:B------:R-:W-:Y:S05]  /*22290*/  BRA `(.L_x_1390) ;  /* 0xfffffe2800807947 */ /* 0x000fea000383ffff */
.L_x_1130:
[----:B------:R-:W-:Y:S01]  /*222a0*/  BSSY B1, `(.L_x_1391) ;  /* 0x0000007000017945 */ /* 0x000fe20003800000 */
[----:B------:R-:W-:Y:S02]  /*222b0*/  IMAD.MOV.U32 R12, RZ, RZ, RZ ;  /* 0x000000ffff0c7224 */ /* 0x000fe400078e00ff */
[----:B------:R-:W-:Y:S02]  /*222c0*/  IMAD.MOV.U32 R11, RZ, RZ, 0x1e1f ;  /* 0x00001e1fff0b7424 */ /* 0x000fe400078e00ff */
[----:B------:R-:W-:-:S07]  /*222d0*/  IMAD.MOV.U32 R15, RZ, RZ, -0x1 ;  /* 0xffffffffff0f7424 */ /* 0x000fce00078e00ff */
[----:B-----5:R-:W-:Y:S05]  /*222e0*/  WARPSYNC.COLLECTIVE R15, `(.L_x_1392) ;  /* 0x000000000f087348 */ /* 0x020fea0003c00000 */
[----:B------:R0:W1:Y:S02]  /*222f0*/  SHFL.IDX P6, R14, R13, R12, R11 ;  /* 0x0000000c0d0e7389 */ /* 0x00006400000c000b */
[----:B01---5:R-:W-:Y:S01]  /*22300*/  ENDCOLLECTIVE ;  /* 0x000000000000791b */ /* 0x023fe20003800000 */
.L_x_1392:
[----:B------:R-:W-:Y:S05]  /*22310*/  BSYNC B1 ;  /* 0x0000000000017941 */ /* 0x000fea0003800000 */
.L_x_1391:
[----:B------:R-:W-:Y:S05]  /*22320*/  BRA `(.L_x_1393) ;  /* 0xfffffe4000147947 */ /* 0x000fea000383ffff */
.L_x_1131:
        /* <DEDUP_REMOVED lines=8> */
.L_x_1395:
[----:B------:R-:W-:Y:S05]  /*223b0*/  BSYNC B1 ;  /* 0x0000000000017941 */ /* 0x000fea0003800000 */
.L_x_1394:
[----:B------:R-:W-:Y:S05]  /*223c0*/  BRA `(.L_x_1396) ;  /* 0xfffffe3c00f47947 */ /* 0x000fea000383ffff */
.L_x_1132:
        /* <DEDUP_REMOVED lines=8> */
.L_x_1398:
[----:B------:R-:W-:Y:S05]  /*22450*/  BSYNC B1 ;  /* 0x0000000000017941 */ /* 0x000fea0003800000 */
.L_x_1397:
[----:B------:R-:W-:Y:S05]  /*22460*/  BRA `(.L_x_1399) ;  /* 0xfffffe3c00d47947 */ /* 0x000fea000383ffff */
.L_x_1133:
        /* <DEDUP_REMOVED lines=8> */
.L_x_1401:
[----:B------:R-:W-:Y:S05]  /*224f0*/  BSYNC B1 ;  /* 0x0000000000017941 */ /* 0x000fea0003800000 */
.L_x_1400:
[----:B------:R-:W-:Y:S05]  /*22500*/  BRA `(.L_x_1402) ;  /* 0xfffffe3c00b47947 */ /* 0x000fea000383ffff */
.L_x_1135:
[----:B0-----:R0:W1:Y:S02]  /*22510*/  SYNCS.PHASECHK.TRANS64.TRYWAIT P1, [R18+URZ+0x13200], R5 ;  /* 0x01320005120075a7 */ /* 0x001064000802017f */
[----:B-1----:R-:W-:Y:S05]  /*22520*/  @!P1 NANOSLEEP.SYNCS 0x989680 ;  /* 0x009896800000995d */ /* 0x002fea0003900000 */
[----:B------:R-:W1:Y:S02]  /*22530*/  @!P1 SYNCS.PHASECHK.TRANS64 P1, [R18+URZ+0x13200], R5 ;  /* 0x01320005120095a7 */ /* 0x000e64000802007f */
[----:B-1----:R-:W-:Y:S05]  /*22540*/  @!P1 BRA `(.L_x_1135) ;  /* 0xfffffffc00f09947 */ /* 0x002fea000383ffff */
[----:B------:R-:W-:Y:S05]  /*22550*/  BRA `(.L_x_1403) ;  /* 0xfffffe3c00ac7947 */ /* 0x000fea000383ffff */
.L_x_1139:
[----:B------:R-:W-:Y:S01]  /*22560*/  BSSY B1, `(.L_x_1404) ;  /* 0x0000007000017945 */ /* 0x000fe20003800000 */
[----:B------:R-:W-:Y:S02]  /*22570*/  IMAD.MOV.U32 R12, RZ, RZ, RZ ;  /* 0x000000ffff0c7224 */ /* 0x000fe400078e00ff */
[----:B------:R-:W-:Y:S02]  /*22580*/  IMAD.MOV.U32 R11, RZ, RZ, 0x1e1f ;  /* 0x00001e1fff0b7424 */ /* 0x000fe400078e00ff */
[----:B------:R-:W-:-:S07]  /*22590*/  IMAD.MOV.U32 R15, RZ, RZ, -0x1 ;  /* 0xffffffffff0f7424 */ /* 0x000fce00078e00ff */
[----:B-----5:R-:W-:Y:S05]  /*225a0*/  WARPSYNC.COLLECTIVE R15, `(.L_x_1405) ;  /* 0x000000000f087348 */ /* 0x020fea0003c00000 */
[----:B------:R0:W1:Y:S02]  /*225b0*/  SHFL.IDX P6, R14, R13, R12, R11 ;  /* 0x0000000c0d0e7389 */ /* 0x00006400000c000b */
[----:B01---5:R-:W-:Y:S01]  /*225c0*/  ENDCOLLECTIVE ;  /* 0x000000000000791b */ /* 0x023fe20003800000 */
.L_x_1405:
[----:B------:R-:W-:Y:S05]  /*225d0*/  BSYNC B1 ;  /* 0x0000000000017941 */ /* 0x000fea0003800000 */
.L_x_1404:
[----:B------:R-:W-:Y:S05]  /*225e0*/  BRA `(.L_x_1406) ;  /* 0xfffffe5000ac7947 */ /* 0x000fea000383ffff */
.L_x_1140:
        /* <DEDUP_REMOVED lines=8> */
.L_x_1408:
[----:B------:R-:W-:Y:S05]  /*22670*/  BSYNC B1 ;  /* 0x0000000000017941 */ /* 0x000fea0003800000 */
.L_x_1407:
[----:B------:R-:W-:Y:S05]  /*22680*/  BRA `(.L_x_1409) ;  /* 0xfffffe5000907947 */ /* 0x000fea000383ffff */
.L_x_1141:
        /* <DEDUP_REMOVED lines=8> */
.L_x_1411:
[----:B------:R-:W-:Y:S05]  /*22710*/  BSYNC B1 ;  /* 0x0000000000017941 */ /* 0x000fea0003800000 */
.L_x_1410:
[----:B------:R-:W-:Y:S05]  /*22720*/  BRA `(.L_x_1412) ;  /* 0xfffffe5000747947 */ /* 0x000fea000383ffff */
.L_x_1142:
        /* <DEDUP_REMOVED lines=8> */
.L_x_1414:
[----:B------:R-:W-:Y:S05]  /*227b0*/  BSYNC B1 ;  /* 0x0000000000017941 */ /* 0x000fea0003800000 */
.L_x_1413:
[----:B------:R-:W-:Y:S05]  /*227c0*/  BRA `(.L_x_1415) ;  /* 0xfffffe5000587947 */ /* 0x000fea000383ffff */
.L_x_1144:
[----:B0-----:R0:W1:Y:S02]  /*227d0*/  SYNCS.PHASECHK.TRANS64.TRYWAIT P1, [R18+URZ+0x13200], R3 ;  /* 0x01320003120075a7 */ /* 0x001064000802017f */
[----:B-1----:R-:W-:Y:S05]  /*227e0*/  @!P1 NANOSLEEP.SYNCS 0x989680 ;  /* 0x009896800000995d */ /* 0x002fea0003900000 */
[----:B------:R-:W1:Y:S02]  /*227f0*/  @!P1 SYNCS.PHASECHK.TRANS64 P1, [R18+URZ+0x13200], R3 ;  /* 0x01320003120095a7 */ /* 0x000e64000802007f */
[----:B-1----:R-:W-:Y:S05]  /*22800*/  @!P1 BRA `(.L_x_1144) ;  /* 0xfffffffc00f09947 */ /* 0x002fea000383ffff */
[----:B------:R-:W-:Y:S05]  /*22810*/  BRA `(.L_x_1416) ;  /* 0xfffffe5000587947 */ /* 0x000fea000383ffff */
.L_x_1148:
[----:B--2---:R2:W3:Y:S02]  /*22820*/  SYNCS.PHASECHK.TRANS64.TRYWAIT P1, [R13+URZ+0x13230], R4 ;  /* 0x013230040d0075a7 */ /* 0x0044e4000802017f */
[----:B---3--:R-:W-:Y:S05]  /*22830*/  @!P1 NANOSLEEP.SYNCS 0x989680 ;  /* 0x009896800000995d */ /* 0x008fea0003900000 */
[----:B------:R-:W3:Y:S02]  /*22840*/  @!P1 SYNCS.PHASECHK.TRANS64 P1, [R13+URZ+0x13230], R4 ;  /* 0x013230040d0095a7 */ /* 0x000ee4000802007f */
[----:B---3--:R-:W-:Y:S05]  /*22850*/  @!P1 BRA `(.L_x_1148) ;  /* 0xfffffffc00f09947 */ /* 0x008fea000383ffff */
[----:B------:R-:W-:Y:S05]  /*22860*/  BRA `(.L_x_1147) ;  /* 0xfffffe6000ac7947 */ /* 0x000fea000383ffff */
.L_x_1168:
[----:B0-----:R0:W2:Y:S02]  /*22870*/  SYNCS.PHASECHK.TRANS64.TRYWAIT P1, [R8+URZ+0x13230], R11 ;  /* 0x0132300b080075a7 */ /* 0x0010a4000802017f */
[----:B--2---:R-:W-:Y:S05]  /*22880*/  @!P1 NANOSLEEP.SYNCS 0x989680 ;  /* 0x009896800000995d */ /* 0x004fea0003900000 */
[----:B------:R-:W2:Y:S02]  /*22890*/  @!P1 SYNCS.PHASECHK.TRANS64 P1, [R8+URZ+0x13230], R11 ;  /* 0x0132300b080095a7 */ /* 0x000ea4000802007f */
[----:B--2---:R-:W-:Y:S05]  /*228a0*/  @!P1 BRA `(.L_x_1168) ;  /* 0xfffffffc00f09947 */ /* 0x004fea000383ffff */
[----:B------:R-:W-:Y:S05]  /*228b0*/  BRA `(.L_x_1167) ;  /* 0xfffffea800f87947 */ /* 0x000fea000383ffff */
.L_x_1173:
[----:B-1----:R1:W2:Y:S02]  /*228c0*/  SYNCS.PHASECHK.TRANS64.TRYWAIT P1, [R20+URZ+0x13250], R10 ;  /* 0x0132500a140075a7 */ /* 0x0022a4000802017f */
[----:B--2---:R-:W-:Y:S05]  /*228d0*/  @!P1 NANOSLEEP.SYNCS 0x989680 ;  /* 0x009896800000995d */ /* 0x004fea0003900000 */
[----:B------:R-:W2:Y:S02]  /*228e0*/  @!P1 SYNCS.PHASECHK.TRANS64 P1, [R20+URZ+0x13250], R10 ;  /* 0x0132500a140095a7 */ /* 0x000ea4000802007f */
[----:B--2---:R-:W-:Y:S05]  /*228f0*/  @!P1 BRA `(.L_x_1173) ;  /* 0xfffffffc00f09947 */ /* 0x004fea000383ffff */
[----:B------:R-:W-:Y:S05]  /*22900*/  BRA `(.L_x_1172) ;  /* 0xfffffeb000687947 */ /* 0x000fea000383ffff */
.L_x_1194:
[----:B-1----:R1:W2:Y:S02]  /*22910*/  SYNCS.PHASECHK.TRANS64.TRYWAIT P1, [R3+URZ+0x13230], R14 ;  /* 0x0132300e030075a7 */ /* 0x0022a4000802017f */
[----:B--2---:R-:W-:Y:S05]  /*22920*/  @!P1 NANOSLEEP.SYNCS 0x989680 ;  /* 0x009896800000995d */ /* 0x004fea0003900000 */
[----:B------:R-:W2:Y:S02]  /*22930*/  @!P1 SYNCS.PHASECHK.TRANS64 P1, [R3+URZ+0x13230], R14 ;  /* 0x0132300e030095a7 */ /* 0x000ea4000802007f */
[----:B--2---:R-:W-:Y:S05]  /*22940*/  @!P1 BRA `(.L_x_1194) ;  /* 0xfffffffc00f09947 */ /* 0x004fea000383ffff */
[----:B------:R-:W-:Y:S05]  /*22950*/  BRA `(.L_x_1193) ;  /* 0xfffffef800bc7947 */ /* 0x000fea000383ffff */
.L_x_1199:
[----:B-1----:R1:W2:Y:S02]  /*22960*/  SYNCS.PHASECHK.TRANS64.TRYWAIT P1, [R14+URZ+0x13250], R3 ;  /* 0x013250030e0075a7 */ /* 0x0022a4000802017f */
[----:B--2---:R-:W-:Y:S05]  /*22970*/  @!P1 NANOSLEEP.SYNCS 0x989680 ;  /* 0x009896800000995d */ /* 0x004fea0003900000 */
[----:B------:R-:W2:Y:S02]  /*22980*/  @!P1 SYNCS.PHASECHK.TRANS64 P1, [R14+URZ+0x13250], R3 ;  /* 0x013250030e0095a7 */ /* 0x000ea4000802007f */
[----:B--2---:R-:W-:Y:S05]  /*22990*/  @!P1 BRA `(.L_x_1199) ;  /* 0xfffffffc00f09947 */ /* 0x004fea000383ffff */
[----:B------:R-:W-:Y:S05]  /*229a0*/  BRA `(.L_x_1198) ;  /* 0xffffff00002c7947 */ /* 0x000fea000383ffff */
.L_x_1208:
[----:B-1----:R1:W2:Y:S02]  /*229b0*/  SYNCS.PHASECHK.TRANS64.TRYWAIT P1, [R3+URZ+0x13230], R14 ;  /* 0x0132300e030075a7 */ /* 0x0022a4000802017f */
[----:B--2---:R-:W-:Y:S05]  /*229c0*/  @!P1 NANOSLEEP.SYNCS 0x989680 ;  /* 0x009896800000995d */ /* 0x004fea0003900000 */
[----:B------:R-:W2:Y:S02]  /*229d0*/  @!P1 SYNCS.PHASECHK.TRANS64 P1, [R3+URZ+0x13230], R14 ;  /* 0x0132300e030095a7 */ /* 0x000ea4000802007f */
[----:B--2---:R-:W-:Y:S05]  /*229e0*/  @!P1 BRA `(.L_x_1208) ;  /* 0xfffffffc00f09947 */ /* 0x004fea000383ffff */
[----:B------:R-:W-:Y:S05]  /*229f0*/  BRA `(.L_x_1207) ;  /* 0xffffff2800a47947 */ /* 0x000fea000383ffff */
.L_x_1213:
[----:B-1----:R1:W2:Y:S02]  /*22a00*/  SYNCS.PHASECHK.TRANS64.TRYWAIT P1, [R14+URZ+0x13250], R9 ;  /* 0x013250090e0075a7 */ /* 0x0022a4000802017f */
[----:B--2---:R-:W-:Y:S05]  /*22a10*/  @!P1 NANOSLEEP.SYNCS 0x989680 ;  /* 0x009896800000995d */ /* 0x004fea0003900000 */
[----:B------:R-:W2:Y:S02]  /*22a20*/  @!P1 SYNCS.PHASECHK.TRANS64 P1, [R14+URZ+0x13250], R9 ;  /* 0x013250090e0095a7 */ /* 0x000ea4000802007f */
[----:B--2---:R-:W-:Y:S05]  /*22a30*/  @!P1 BRA `(.L_x_1213) ;  /* 0xfffffffc00f09947 */ /* 0x004fea000383ffff */
[----:B------:R-:W-:Y:S05]  /*22a40*/  BRA `(.L_x_1212) ;  /* 0xffffff3000147947 */ /* 0x000fea000383ffff */
.L_x_1228:
[----:B---3--:R3:W4:Y:S02]  /*22a50*/  SYNCS.PHASECHK.TRANS64.TRYWAIT P1, [R13+URZ+0x13250], R0 ;  /* 0x013250000d0075a7 */ /* 0x008724000802017f */
[----:B----4-:R-:W-:Y:S05]  /*22a60*/  @!P1 NANOSLEEP.SYNCS 0x989680 ;  /* 0x009896800000995d */ /* 0x010fea0003900000 */
[----:B------:R-:W4:Y:S02]  /*22a70*/  @!P1 SYNCS.PHASECHK.TRANS64 P1, [R13+URZ+0x13250], R0 ;  /* 0x013250000d0095a7 */ /* 0x000f24000802007f */
[----:B----4-:R-:W-:Y:S05]  /*22a80*/  @!P1 BRA `(.L_x_1228) ;  /* 0xfffffffc00f09947 */ /* 0x010fea000383ffff */
[----:B------:R-:W-:Y:S05]  /*22a90*/  BRA `(.L_x_1227) ;  /* 0xffffff74007c7947 */ /* 0x000fea000383ffff */
.L_x_1273:
[----:B------:R-:W0:Y:S01]  /*22aa0*/  S2R R11, SR_TID.X ;  /* 0x00000000000b7919 */ /* 0x000e220000002100 */
[----:B------:R-:W-:Y:S01]  /*22ab0*/  BSSY B1, `(.L_x_1417) ;  /* 0x000000a000017945 */ /* 0x000fe20003800000 */
[----:B------:R-:W-:Y:S02]  /*22ac0*/  IMAD.MOV.U32 R12, RZ, RZ, RZ ;  /* 0x000000ffff0c7224 */ /* 0x000fe400078e00ff */
[----:B------:R-:W-:Y:S01]  /*22ad0*/  IMAD.MOV.U32 R15, RZ, RZ, -0x1 ;  /* 0xffffffffff0f7424 */ /* 0x000fe200078e00ff */
[----:B0-----:R-:W-:-:S04]  /*22ae0*/  SHF.R.U32.HI R11, RZ, 0x5, R11 ;  /* 0x00000005ff0b7819 */ /* 0x001fc8000001160b */
[----:B------:R-:W-:-:S05]  /*22af0*/  LOP3.LUT R11, R11, 0x3, RZ, 0xc0, !PT ;  /* 0x000000030b0b7812 */ /* 0x000fca00078ec0ff */
[----:B------:R-:W-:Y:S02]  /*22b00*/  IMAD.MOV.U32 R13, RZ, RZ, R11 ;  /* 0x000000ffff0d7224 */ /* 0x000fe400078e000b */
[----:B------:R-:W-:-:S07]  /*22b10*/  IMAD.MOV.U32 R11, RZ, RZ, 0x1f ;  /* 0x0000001fff0b7424 */ /* 0x000fce00078e00ff */
[----:B------:R-:W-:Y:S05]  /*22b20*/  WARPSYNC.COLLECTIVE R15, `(.L_x_1418) ;  /* 0x000000000f087348 */ /* 0x000fea0003c00000 */
[----:B------:R0:W1:Y:S02]  /*22b30*/  SHFL.IDX P6, R14, R13, R12, R11 ;  /* 0x0000000c0d0e7389 */ /* 0x00006400000c000b */
[----:B01----:R-:W-:Y:S01]  /*22b40*/  ENDCOLLECTIVE ;  /* 0x000000000000791b */ /* 0x003fe20003800000 */
.L_x_1418:
[----:B------:R-:W-:Y:S05]  /*22b50*/  BSYNC B1 ;  /* 0x0000000000017941 */ /* 0x000fea0003800000 */
.L_x_1417:
[----:B------:R-:W-:Y:S05]  /*22b60*/  BRA `(.L_x_1419) ;  /* 0xffffffb000a07947 */ /* 0x000fea000383ffff */
.L_x_1275:
[----:B------:R-:W-:Y:S01]  /*22b70*/  BSSY B1, `(.L_x_1420) ;  /* 0x0000006000017945 */ /* 0x000fe20003800000 */
[----:B------:R-:W-:-:S07]  /*22b80*/  IMAD.MOV.U32 R15, RZ, RZ, -0x1 ;  /* 0xffffffffff0f7424 */ /* 0x000fce00078e00ff */
[----:B0-----:R-:W-:Y:S05]  /*22b90*/  WARPSYNC.COLLECTIVE R15, `(.L_x_1421) ;  /* 0x000000000f0c7348 */ /* 0x001fea0003c00000 */
[----:B------:R-:W-:Y:S02]  /*22ba0*/  ELECT P6, UR62, PT ;  /* 0x00000000003e782f */ /* 0x000fe400038c0000 */
[----:B------:R-:W-:Y:S01]  /*22bb0*/  MOV R14, UR62 ;  /* 0x0000003e000e7c02 */ /* 0x000fe20008000f00 */
[----:B0-----:R-:W-:Y:S10]  /*22bc0*/  ENDCOLLECTIVE ;  /* 0x000000000000791b */ /* 0x001ff40003800000 */
.L_x_1421:
[----:B------:R-:W-:Y:S05]  /*22bd0*/  BSYNC B1 ;  /* 0x0000000000017941 */ /* 0x000fea0003800000 */
.L_x_1420:
[----:B------:R-:W-:Y:S05]  /*22be0*/  BRA `(.L_x_1274) ;  /* 0xffffffb000987947 */ /* 0x000fea000383ffff */
.L_x_1277:
[----:B0-----:R0:W1:Y:S02]  /*22bf0*/  SYNCS.PHASECHK.TRANS64.TRYWAIT P0, [R8+URZ+0x13220], R9 ;  /* 0x01322009080075a7 */ /* 0x001064000800017f */
[----:B-1----:R-:W-:Y:S05]  /*22c00*/  @!P0 NANOSLEEP.SYNCS 0x989680 ;  /* 0x009896800000895d */ /* 0x002fea0003900000 */
[----:B------:R-:W1:Y:S02]  /*22c10*/  @!P0 SYNCS.PHASECHK.TRANS64 P0, [R8+URZ+0x13220], R9 ;  /* 0x01322009080085a7 */ /* 0x000e64000800007f */
[----:B-1----:R-:W-:Y:S05]  /*22c20*/  @!P0 BRA `(.L_x_1277) ;  /* 0xfffffffc00f08947 */ /* 0x002fea000383ffff */
[----:B------:R-:W-:Y:S05]  /*22c30*/  BRA `(.L_x_1422) ;  /* 0xffffffb000b47947 */ /* 0x000fea000383ffff */
.L_x_1281:
[----:B0-----:R0:W1:Y:S02]  /*22c40*/  SYNCS.PHASECHK.TRANS64.TRYWAIT P0, [R9+URZ+0x132a0], R10 ;  /* 0x0132a00a090075a7 */ /* 0x001064000800017f */
[----:B-1----:R-:W-:Y:S05]  /*22c50*/  @!P0 NANOSLEEP.SYNCS 0x989680 ;  /* 0x009896800000895d */ /* 0x002fea0003900000 */
[----:B------:R-:W1:Y:S02]  /*22c60*/  @!P0 SYNCS.PHASECHK.TRANS64 P0, [R9+URZ+0x132a0], R10 ;  /* 0x0132a00a090085a7 */ /* 0x000e64000800007f */
[----:B-1----:R-:W-:Y:S05]  /*22c70*/  @!P0 BRA `(.L_x_1281) ;  /* 0xfffffffc00f08947 */ /* 0x002fea000383ffff */
[----:B------:R-:W-:Y:S05]  /*22c80*/  BRA `(.L_x_1423) ;  /* 0xffffffb000cc7947 */ /* 0x000fea000383ffff */
.L_x_1286:
[----:B-1----:R1:W2:Y:S02]  /*22c90*/  SYNCS.PHASECHK.TRANS64.TRYWAIT P0, [R9+URZ+0x132c0], R10 ;  /* 0x0132c00a090075a7 */ /* 0x0022a4000800017f */
[----:B--2---:R-:W-:Y:S05]  /*22ca0*/  @!P0 NANOSLEEP.SYNCS 0x989680 ;  /* 0x009896800000895d */ /* 0x004fea0003900000 */
[----:B------:R-:W2:Y:S02]  /*22cb0*/  @!P0 SYNCS.PHASECHK.TRANS64 P0, [R9+URZ+0x132c0], R10 ;  /* 0x0132c00a090085a7 */ /* 0x000ea4000800007f */
[----:B--2---:R-:W-:Y:S05]  /*22cc0*/  @!P0 BRA `(.L_x_1286) ;  /* 0xfffffffc00f08947 */ /* 0x004fea000383ffff */
[----:B------:R-:W-:Y:S05]  /*22cd0*/  BRA `(.L_x_1424) ;  /* 0xffffffb400487947 */ /* 0x000fea000383ffff */
.L_x_1293:
[----:B0-----:R0:W1:Y:S02]  /*22ce0*/  SYNCS.PHASECHK.TRANS64.TRYWAIT P1, [R9+URZ+0x132a0], R10 ;  /* 0x0132a00a090075a7 */ /* 0x001064000802017f */
[----:B-1----:R-:W-:Y:S05]  /*22cf0*/  @!P1 NANOSLEEP.SYNCS 0x989680 ;  /* 0x009896800000995d */ /* 0x002fea0003900000 */
[----:B------:R-:W1:Y:S02]  /*22d00*/  @!P1 SYNCS.PHASECHK.TRANS64 P1, [R9+URZ+0x132a0], R10 ;  /* 0x0132a00a090095a7 */ /* 0x000e64000802007f */
[----:B-1----:R-:W-:Y:S05]  /*22d10*/  @!P1 BRA `(.L_x_1293) ;  /* 0xfffffffc00f09947 */ /* 0x002fea000383ffff */
[----:B------:R-:W-:Y:S05]  /*22d20*/  BRA `(.L_x_1425) ;  /* 0xffffffb800047947 */ /* 0x000fea000383ffff */
.L_x_1298:
[----:B-1----:R1:W2:Y:S02]  /*22d30*/  SYNCS.PHASECHK.TRANS64.TRYWAIT P1, [R9+URZ+0x132c0], R10 ;  /* 0x0132c00a090075a7 */ /* 0x0022a4000802017f */
[----:B--2---:R-:W-:Y:S05]  /*22d40*/  @!P1 NANOSLEEP.SYNCS 0x989680 ;  /* 0x009896800000995d */ /* 0x004fea0003900000 */
[----:B------:R-:W2:Y:S02]  /*22d50*/  @!P1 SYNCS.PHASECHK.TRANS64 P1, [R9+URZ+0x132c0], R10 ;  /* 0x0132c00a090095a7 */ /* 0x000ea4000802007f */
[----:B--2---:R-:W-:Y:S05]  /*22d60*/  @!P1 BRA `(.L_x_1298) ;  /* 0xfffffffc00f09947 */ /* 0x004fea000383ffff */
[----:B------:R-:W-:Y:S05]  /*22d70*/  BRA `(.L_x_1426) ;  /* 0xffffffb8007c7947 */ /* 0x000fea000383ffff */
.L_x_1319:
[----:B------:R-:W0:Y:S01]  /*22d80*/  S2R R3, SR_TID.X ;  /* 0x0000000000037919 */ /* 0x000e220000002100 */
[----:B------:R-:W-:Y:S01]  /*22d90*/  BSSY B0, `(.L_x_1427) ;  /* 0x000000a000007945 */ /* 0x000fe20003800000 */
[----:B------:R-:W-:Y:S02]  /*22da0*/  IMAD.MOV.U32 R12, RZ, RZ, RZ ;  /* 0x000000ffff0c7224 */ /* 0x000fe400078e00ff */
        /* <DEDUP_REMOVED lines=8> */
.L_x_1428:
[----:B------:R-:W-:Y:S05]  /*22e30*/  BSYNC B0 ;  /* 0x0000000000007941 */ /* 0x000fea0003800000 */
.L_x_1427:
[----:B------:R-:W-:Y:S05]  /*22e40*/  BRA `(.L_x_1429) ;  /* 0xffffffc800447947 */ /* 0x000fea000383ffff */
.L_x_1321:
[----:B------:R-:W-:Y:S01]  /*22e50*/  BSSY B0, `(.L_x_1430) ;  /* 0x0000006000007945 */ /* 0x000fe20003800000 */
[----:B------:R-:W-:-:S07]  /*22e60*/  IMAD.MOV.U32 R15, RZ, RZ, -0x1 ;  /* 0xffffffffff0f7424 */ /* 0x000fce00078e00ff */
[----:B0-----:R-:W-:Y:S05]  /*22e70*/  WARPSYNC.COLLECTIVE R15, `(.L_x_1431) ;  /* 0x000000000f0c7348 */ /* 0x001fea0003c00000 */
[----:B------:R-:W-:Y:S02]  /*22e80*/  ELECT P6, UR62, PT ;  /* 0x00000000003e782f */ /* 0x000fe400038c0000 */
[----:B------:R-:W-:Y:S01]  /*22e90*/  MOV R14, UR62 ;  /* 0x0000003e000e7c02 */ /* 0x000fe20008000f00 */
[----:B0-----:R-:W-:Y:S10]  /*22ea0*/  ENDCOLLECTIVE ;  /* 0x000000000000791b */ /* 0x001ff40003800000 */
.L_x_1431:
[----:B------:R-:W-:Y:S05]  /*22eb0*/  BSYNC B0 ;  /* 0x0000000000007941 */ /* 0x000fea0003800000 */
.L_x_1430:
[----:B------:R-:W-:Y:S05]  /*22ec0*/  BRA `(.L_x_1432) ;  /* 0xffffffc8003c7947 */ /* 0x000fea000383ffff */
.L_x_1324:
[----:B0-----:R0:W1:Y:S02]  /*22ed0*/  SYNCS.PHASECHK.TRANS64.TRYWAIT P2, [R5+URZ+0x13280], R4 ;  /* 0x01328004050075a7 */ /* 0x001064000804017f */
[----:B-1----:R-:W-:Y:S05]  /*22ee0*/  @!P2 NANOSLEEP.SYNCS 0x989680 ;  /* 0x009896800000a95d */ /* 0x002fea0003900000 */
[----:B------:R-:W1:Y:S02]  /*22ef0*/  @!P2 SYNCS.PHASECHK.TRANS64 P2, [R5+URZ+0x13280], R4 ;  /* 0x013280040500a5a7 */ /* 0x000e64000804007f */
[----:B-1----:R-:W-:Y:S05]  /*22f00*/  @!P2 BRA `(.L_x_1324) ;  /* 0xfffffffc00f0a947 */ /* 0x002fea000383ffff */
[----:B------:R-:W-:Y:S05]  /*22f10*/  BRA `(.L_x_1433) ;  /* 0xffffffc800ac7947 */ /* 0x000fea000383ffff */
.L_x_1326:
[----:B-1----:R1:W2:Y:S02]  /*22f20*/  SYNCS.PHASECHK.TRANS64.TRYWAIT P2, [R5+URZ+0x13240], R4 ;  /* 0x01324004050075a7 */ /* 0x0022a4000804017f */
[----:B--2---:R-:W-:Y:S05]  /*22f30*/  @!P2 NANOSLEEP.SYNCS 0x989680 ;  /* 0x009896800000a95d */ /* 0x004fea0003900000 */
[----:B------:R-:W2:Y:S02]  /*22f40*/  @!P2 SYNCS.PHASECHK.TRANS64 P2, [R5+URZ+0x13240], R4 ;  /* 0x013240040500a5a7 */ /* 0x000ea4000804007f */
[----:B--2---:R-:W-:Y:S05]  /*22f50*/  @!P2 BRA `(.L_x_1326) ;  /* 0xfffffffc00f0a947 */ /* 0x004fea000383ffff */
[----:B------:R-:W-:Y:S05]  /*22f60*/  BRA `(.L_x_1434) ;  /* 0xffffffcc00087947 */ /* 0x000fea000383ffff */
.L_x_1329:
        /* <DEDUP_REMOVED lines=8> */
.L_x_1335:
[----:B0-----:R0:W1:Y:S02]  /*22ff0*/  SYNCS.PHASECHK.TRANS64.TRYWAIT P0, [R6+URZ+0x13280], R5 ;  /* 0x01328005060075a7 */ /* 0x001064000800017f */
[----:B-1----:R-:W-:Y:S05]  /*23000*/  @!P0 NANOSLEEP.SYNCS 0x989680 ;  /* 0x009896800000895d */ /* 0x002fea0003900000 */
[----:B------:R-:W1:Y:S02]  /*23010*/  @!P0 SYNCS.PHASECHK.TRANS64 P0, [R6+URZ+0x13280], R5 ;  /* 0x01328005060085a7 */ /* 0x000e64000800007f */
[----:B-1----:R-:W-:Y:S05]  /*23020*/  @!P0 BRA `(.L_x_1335) ;  /* 0xfffffffc00f08947 */ /* 0x002fea000383ffff */
[----:B------:R-:W-:Y:S05]  /*23030*/  BRA `(.L_x_1436) ;  /* 0xffffffd000747947 */ /* 0x000fea000383ffff */
.L_x_1340:
[----:B-1----:R1:W2:Y:S02]  /*23040*/  SYNCS.PHASECHK.TRANS64.TRYWAIT P0, [R6+URZ+0x13240], R5 ;  /* 0x01324005060075a7 */ /* 0x0022a4000800017f */
[----:B--2---:R-:W-:Y:S05]  /*23050*/  @!P0 NANOSLEEP.SYNCS 0x989680 ;  /* 0x009896800000895d */ /* 0x004fea0003900000 */
[----:B------:R-:W2:Y:S02]  /*23060*/  @!P0 SYNCS.PHASECHK.TRANS64 P0, [R6+URZ+0x13240], R5 ;  /* 0x01324005060085a7 */ /* 0x000ea4000800007f */
[----:B--2---:R-:W-:Y:S05]  /*23070*/  @!P0 BRA `(.L_x_1340) ;  /* 0xfffffffc00f08947 */ /* 0x004fea000383ffff */
[----:B------:R-:W-:Y:S05]  /*23080*/  BRA `(.L_x_1437) ;  /* 0xffffffd000f87947 */ /* 0x000fea000383ffff */
.L_x_1346:
[----:B0-----:R0:W1:Y:S02]  /*23090*/  SYNCS.PHASECHK.TRANS64.TRYWAIT P2, [R13+URZ+0x13270], R4 ;  /* 0x013270040d0075a7 */ /* 0x001064000804017f */
[----:B-1----:R-:W-:Y:S05]  /*230a0*/  @!P2 NANOSLEEP.SYNCS 0x989680 ;  /* 0x009896800000a95d */ /* 0x002fea0003900000 */
[----:B------:R-:W1:Y:S02]  /*230b0*/  @!P2 SYNCS.PHASECHK.TRANS64 P2, [R13+URZ+0x13270], R4 ;  /* 0x013270040d00a5a7 */ /* 0x000e64000804007f */
[----:B-1----:R-:W-:Y:S05]  /*230c0*/  @!P2 BRA `(.L_x_1346) ;  /* 0xfffffffc00f0a947 */ /* 0x002fea000383ffff */
[----:B------:R-:W-:Y:S05]  /*230d0*/  BRA `(.L_x_1438) ;  /* 0xffffffd400a07947 */ /* 0x000fea000383ffff */
.L_x_1348:
[----:B0-----:R0:W1:Y:S02]  /*230e0*/  SYNCS.PHASECHK.TRANS64.TRYWAIT P2, [R13+URZ+0x13260], R4 ;  /* 0x013260040d0075a7 */ /* 0x001064000804017f */
[----:B-1----:R-:W-:Y:S05]  /*230f0*/  @!P2 NANOSLEEP.SYNCS 0x989680 ;  /* 0x009896800000a95d */ /* 0x002fea0003900000 */
[----:B------:R-:W1:Y:S02]  /*23100*/  @!P2 SYNCS.PHASECHK.TRANS64 P2, [R13+URZ+0x13260], R4 ;  /* 0x013260040d00a5a7 */ /* 0x000e64000804007f */
[----:B-1----:R-:W-:Y:S05]  /*23110*/  @!P2 BRA `(.L_x_1348) ;  /* 0xfffffffc00f0a947 */ /* 0x002fea000383ffff */
[----:B------:R-:W-:Y:S05]  /*23120*/  BRA `(.L_x_1439) ;  /* 0xffffffd400a87947 */ /* 0x000fea000383ffff */
.L_x_1355:
[----:B0-----:R0:W1:Y:S02]  /*23130*/  SYNCS.PHASECHK.TRANS64.TRYWAIT P0, [R3+URZ+0x13270], R0 ;  /* 0x01327000030075a7 */ /* 0x001064000800017f */
[----:B-1----:R-:W-:Y:S05]  /*23140*/  @!P0 NANOSLEEP.SYNCS 0x989680 ;  /* 0x009896800000895d */ /* 0x002fea0003900000 */
[----:B------:R-:W1:Y:S02]  /*23150*/  @!P0 SYNCS.PHASECHK.TRANS64 P0, [R3+URZ+0x13270], R0 ;  /* 0x01327000030085a7 */ /* 0x000e64000800007f */
[----:B-1----:R-:W-:Y:S05]  /*23160*/  @!P0 BRA `(.L_x_1355) ;  /* 0xfffffffc00f08947 */ /* 0x002fea000383ffff */
[----:B------:R-:W-:Y:S05]  /*23170*/  BRA `(.L_x_1440) ;  /* 0xffffffd800f07947 */ /* 0x000fea000383ffff */
.L_x_1357:
[----:B0-----:R0:W1:Y:S02]  /*23180*/  SYNCS.PHASECHK.TRANS64.TRYWAIT P0, [R3+URZ+0x13260], R0 ;  /* 0x01326000030075a7 */ /* 0x001064000800017f */
[----:B-1----:R-:W-:Y:S05]  /*23190*/  @!P0 NANOSLEEP.SYNCS 0x989680 ;  /* 0x009896800000895d */ /* 0x002fea0003900000 */
[----:B------:R-:W1:Y:S02]  /*231a0*/  @!P0 SYNCS.PHASECHK.TRANS64 P0, [R3+URZ+0x13260], R0 ;  /* 0x01326000030085a7 */ /* 0x000e64000800007f */
[----:B-1----:R-:W-:Y:S05]  /*231b0*/  @!P0 BRA `(.L_x_1357) ;  /* 0xfffffffc00f08947 */ /* 0x002fea000383ffff */
[----:B------:R-:W-:Y:S05]  /*231c0*/  BRA `(.L_x_1441) ;  /* 0xffffffd800f47947 */ /* 0x000fea000383ffff */
.L_x_1361:
        /* <DEDUP_REMOVED lines=8> */
.L_x_1443:
[----:B------:R-:W-:Y:S05]  /*23250*/  BSYNC B0 ;  /* 0x0000000000007941 */ /* 0x000fea0003800000 */
.L_x_1442:
[----:B------:R-:W-:Y:S02]  /*23260*/  IMAD.MOV.U32 R13, RZ, RZ, R24 ;  /* 0x000000ffff0d7224 */ /* 0x000fe400078e0018 */
        /* <DEDUP_REMOVED lines=8> */
.L_x_1444:
        /* <DEDUP_REMOVED lines=11> */
[C---:B------:R-:W-:Y:S01]  /*233a0*/  ISETP.GE.U32.AND P5, PT, R8.reuse, 0x10, PT ;  /* 0x000000100800780c */ /* 0x040fe20003fa6070 */
[----:B--2---:R-:W-:Y:S01]  /*233b0*/  @!P1 IMAD.MOV.U32 R25, RZ, RZ, R2 ;  /* 0x000000ffff199224 */ /* 0x004fe200078e0002 */
[----:B------:R-:W-:-:S03]  /*233c0*/  ISETP.NE.AND P1, PT, R8, RZ, PT ;  /* 0x000000ff0800720c */ /* 0x000fc60003f25270 */
[----:B------:R-:W-:-:S10]  /*233d0*/  IMAD.MOV.U32 R13, RZ, RZ, R25 ;  /* 0x000000ffff0d7224 */ /* 0x000fd400078e0019 */
[----:B------:R-:W-:Y:S05]  /*233e0*/  WARPSYNC.COLLECTIVE R15, `(.L_x_1445) ;  /* 0x000000000f087348 */ /* 0x000fea0003c00000 */
[----:B------:R0:W1:Y:S02]  /*233f0*/  SHFL.UP P6, R14, R13, R12, R11 ;  /* 0x0400000c0d0e7389 */ /* 0x00006400000c000b */
[----:B01----:R-:W-:Y:S01]  /*23400*/  ENDCOLLECTIVE ;  /* 0x000000000000791b */ /* 0x003fe20003800000 */
.L_x_1445:
[----:B------:R-:W-:Y:S01]  /*23410*/  IMAD.MOV.U32 R12, RZ, RZ, 0x2 ;  /* 0x00000002ff0c7424 */ /* 0x000fe200078e00ff */
[----:B------:R-:W-:-:S05]  /*23420*/  SEL R4, R14, RZ, P1 ;  /* 0x000000ff0e047207 */ /* 0x000fca0000800000 */
[----:B------:R-:W-:-:S04]  /*23430*/  IMAD.IADD R4, R25, 0x1, R4 ;  /* 0x0000000119047824 */ /* 0x000fc800078e0204 */
[----:B------:R-:W-:-:S07]  /*23440*/  IMAD.MOV.U32 R13, RZ, RZ, R4 ;  /* 0x000000ffff0d7224 */ /* 0x000fce00078e0004 */
[----:B------:R-:W-:Y:S05]  /*23450*/  WARPSYNC.COLLECTIVE R15, `(.L_x_1446) ;  /* 0x000000000f087348 */ /* 0x000fea0003c00000 */
[----:B------:R0:W1:Y:S02]  /*23460*/  SHFL.UP P6, R14, R13, R12, R11 ;  /* 0x0400000c0d0e7389 */ /* 0x00006400000c000b */
[----:B01----:R-:W-:Y:S01]  /*23470*/  ENDCOLLECTIVE ;  /* 0x000000000000791b */ /* 0x003fe20003800000 */
.L_x_1446:
[----:B------:R-:W-:Y:S01]  /*23480*/  IMAD.MOV.U32 R12, RZ, RZ, 0x4 ;  /* 0x00000004ff0c7424 */ /* 0x000fe200078e00ff */
[----:B------:R-:W-:-:S05]  /*23490*/  SEL R3, R14, RZ, P2 ;  /* 0x000000ff0e037207 */ /* 0x000fca0001000000 */
[----:B------:R-:W-:-:S04]  /*234a0*/  IMAD.IADD R6, R4, 0x1, R3 ;  /* 0x0000000104067824 */ /* 0x000fc800078e0203 */
[----:B------:R-:W-:-:S07]  /*234b0*/  IMAD.MOV.U32 R13, RZ, RZ, R6 ;  /* 0x000000ffff0d7224 */ /* 0x000fce00078e0006 */
[----:B------:R-:W-:Y:S05]  /*234c0*/  WARPSYNC.COLLECTIVE R15, `(.L_x_1447) ;  /* 0x000000000f087348 */ /* 0x000fea0003c00000 */
[----:B------:R0:W1:Y:S02]  /*234d0*/  SHFL.UP P6, R14, R13, R12, R11 ;  /* 0x0400000c0d0e7389 */ /* 0x00006400000c000b */
[----:B01----:R-:W-:Y:S01]  /*234e0*/  ENDCOLLECTIVE ;  /* 0x000000000000791b */ /* 0x003fe20003800000 */
.L_x_1447:
[----:B------:R-:W-:Y:S01]  /*234f0*/  IMAD.MOV.U32 R12, RZ, RZ, 0x8 ;  /* 0x00000008ff0c7424 */ /* 0x000fe200078e00ff */
[----:B------:R-:W-:-:S05]  /*23500*/  SEL R3, R14, RZ, P3 ;  /* 0x000000ff0e037207 */ /* 0x000fca0001800000 */
[----:B------:R-:W-:-:S04]  /*23510*/  IMAD.IADD R2, R6, 0x1, R3 ;  /* 0x0000000106027824 */ /* 0x000fc800078e0203 */
[----:B------:R-:W-:-:S07]  /*23520*/  IMAD.MOV.U32 R13, RZ, RZ, R2 ;  /* 0x000000ffff0d7224 */ /* 0x000fce00078e0002 */
[----:B------:R-:W-:Y:S05]  /*23530*/  WARPSYNC.COLLECTIVE R15, `(.L_x_1448) ;  /* 0x000000000f087348 */ /* 0x000fea0003c00000 */
[----:B------:R0:W1:Y:S02]  /*23540*/  SHFL.UP P6, R14, R13, R12, R11 ;  /* 0x0400000c0d0e7389 */ /* 0x00006400000c000b */
[----:B01----:R-:W-:Y:S01]  /*23550*/  ENDCOLLECTIVE ;  /* 0x000000000000791b */ /* 0x003fe20003800000 */
.L_x_1448:
[----:B------:R-:W-:Y:S01]  /*23560*/  IMAD.MOV.U32 R12, RZ, RZ, 0x10 ;  /* 0x00000010ff0c7424 */ /* 0x000fe200078e00ff */
[----:B------:R-:W-:-:S05]  /*23570*/  SEL R3, R14, RZ, P4 ;  /* 0x000000ff0e037207 */ /* 0x000fca0002000000 */
[----:B------:R-:W-:-:S04]  /*23580*/  IMAD.IADD R3, R2, 0x1, R3 ;  /* 0x0000000102037824 */ /* 0x000fc800078e0203 */
[----:B------:R-:W-:-:S07]  /*23590*/  IMAD.MOV.U32 R13, RZ, RZ, R3 ;  /* 0x000000ffff0d7224 */ /* 0x000fce00078e0003 */
[----:B------:R-:W-:Y:S05]  /*235a0*/  WARPSYNC.COLLECTIVE R15, `(.L_x_1449) ;  /* 0x000000000f087348 */ /* 0x000fea0003c00000 */
[----:B------:R0:W1:Y:S02]  /*235b0*/  SHFL.UP P6, R14, R13, R12, R11 ;  /* 0x0400000c0d0e7389 */ /* 0x00006400000c000b */
[----:B01----:R-:W-:Y:S01]  /*235c0*/  ENDCOLLECTIVE ;  /* 0x000000000000791b */ /* 0x003fe20003800000 */
.L_x_1449:
        /* <DEDUP_REMOVED lines=8> */
.L_x_1450:
[----:B------:R-:W-:Y:S05]  /*23650*/  BRA `(.L_x_1451) ;  /* 0xffffffdc00747947 */ /* 0x000fea000383ffff */
.L_x_1366:
[----:B------:R-:W-:Y:S01]  /*23660*/  BSSY B0, `(.L_x_1452) ;  /* 0x0000008000007945 */ /* 0x000fe20003800000 */
[----:B-----5:R-:W-:Y:S02]  /*23670*/  IMAD.MOV.U32 R13, RZ, RZ, R25 ;  /* 0x000000ffff0d7224 */ /* 0x020fe400078e0019 */
[----:B------:R-:W-:Y:S02]  /*23680*/  IMAD.MOV.U32 R12, RZ, RZ, 0x1 ;  /* 0x00000001ff0c7424 */ /* 0x000fe400078e00ff */
[----:B------:R-:W-:Y:S02]  /*23690*/  IMAD.MOV.U32 R11, RZ, RZ, RZ ;  /* 0x000000ffff0b7224 */ /* 0x000fe400078e00ff */
[----:B------:R-:W-:-:S07]  /*236a0*/  IMAD.MOV.U32 R15, RZ, RZ, -0x1 ;  /* 0xffffffffff0f7424 */ /* 0x000fce00078e00ff */
[----:B0-----:R-:W-:Y:S05]  /*236b0*/  WARPSYNC.COLLECTIVE R15, `(.L_x_1453) ;  /* 0x000000000f087348 */ /* 0x001fea0003c00000 */
[----:B------:R1:W2:Y:S02]  /*236c0*/  SHFL.UP P6, R14, R13, R12, R11 ;  /* 0x0400000c0d0e7389 */ /* 0x0002a400000c000b */
[----:B012---:R-:W-:Y:S01]  /*236d0*/  ENDCOLLECTIVE ;  /* 0x000000000000791b */ /* 0x007fe20003800000 */
.L_x_1453:
[----:B------:R-:W-:Y:S05]  /*236e0*/  BSYNC B0 ;  /* 0x0000000000007941 */ /* 0x000fea0003800000 */
.L_x_1452:
        /* <DEDUP_REMOVED lines=8> */
.L_x_1454:
[----:B------:R-:W-:Y:S01]  /*23770*/  IMAD.MOV.U32 R12, RZ, RZ, 0x4 ;  /* 0x00000004ff0c7424 */ /* 0x000fe200078e00ff */
[----:B------:R-:W-:-:S05]  /*23780*/  SEL R2, R14, RZ, P2 ;  /* 0x000000ff0e027207 */ /* 0x000fca0001000000 */
[----:B------:R-:W-:-:S04]  /*23790*/  IMAD.IADD R2, R13, 0x1, R2 ;  /* 0x000000010d027824 */ /* 0x000fc800078e0202 */
[----:B------:R-:W-:-:S07]  /*237a0*/  IMAD.MOV.U32 R13, RZ, RZ, R2 ;  /* 0x000000ffff0d7224 */ /* 0x000fce00078e0002 */
[----:B------:R-:W-:Y:S05]  /*237b0*/  WARPSYNC.COLLECTIVE R15, `(.L_x_1455) ;  /* 0x000000000f087348 */ /* 0x000fea0003c00000 */
[----:B------:R0:W1:Y:S02]  /*237c0*/  SHFL.UP P6, R14, R13, R12, R11 ;  /* 0x0400000c0d0e7389 */ /* 0x00006400000c000b */
[----:B01----:R-:W-:Y:S01]  /*237d0*/  ENDCOLLECTIVE ;  /* 0x000000000000791b */ /* 0x003fe20003800000 */
.L_x_1455:
[----:B------:R-:W-:Y:S01]  /*237e0*/  IMAD.MOV.U32 R12, RZ, RZ, 0x8 ;  /* 0x00000008ff0c7424 */ /* 0x000fe200078e00ff */
[----:B------:R-:W-:-:S05]  /*237f0*/  SEL R3, R14, RZ, P3 ;  /* 0x000000ff0e037207 */ /* 0x000fca0001800000 */
[----:B------:R-:W-:-:S04]  /*23800*/  IMAD.IADD R3, R2, 0x1, R3 ;  /* 0x0000000102037824 */ /* 0x000fc800078e0203 */
[----:B------:R-:W-:-:S07]  /*23810*/  IMAD.MOV.U32 R13, RZ, RZ, R3 ;  /* 0x000000ffff0d7224 */ /* 0x000fce00078e0003 */
[----:B------:R-:W-:Y:S05]  /*23820*/  WARPSYNC.COLLECTIVE R15, `(.L_x_1456) ;  /* 0x000000000f087348 */ /* 0x000fea0003c00000 */
[----:B------:R0:W1:Y:S02]  /*23830*/  SHFL.UP P6, R14, R13, R12, R11 ;  /* 0x0400000c0d0e7389 */ /* 0x00006400000c000b */
[----:B01----:R-:W-:Y:S01]  /*23840*/  ENDCOLLECTIVE ;  /* 0x000000000000791b */ /* 0x003fe20003800000 */
.L_x_1456:
[----:B------:R-:W-:Y:S01]  /*23850*/  IMAD.MOV.U32 R12, RZ, RZ, 0x10 ;  /* 0x00000010ff0c7424 */ /* 0x000fe200078e00ff */
[----:B------:R-:W-:-:S05]  /*23860*/  SEL R4, R14, RZ, P4 ;  /* 0x000000ff0e047207 */ /* 0x000fca0002000000 */
[----:B------:R-:W-:-:S04]  /*23870*/  IMAD.IADD R4, R3, 0x1, R4 ;  /* 0x0000000103047824 */ /* 0x000fc800078e0204 */
[----:B------:R-:W-:-:S07]  /*23880*/  IMAD.MOV.U32 R13, RZ, RZ, R4 ;  /* 0x000000ffff0d7224 */ /* 0x000fce00078e0004 */
[----:B------:R-:W-:Y:S05]  /*23890*/  WARPSYNC.COLLECTIVE R15, `(.L_x_1457) ;  /* 0x000000000f087348 */ /* 0x000fea0003c00000 */
[----:B------:R0:W1:Y:S02]  /*238a0*/  SHFL.UP P6, R14, R13, R12, R11 ;  /* 0x0400000c0d0e7389 */ /* 0x00006400000c000b */
[----:B01----:R-:W-:Y:S01]  /*238b0*/  ENDCOLLECTIVE ;  /* 0x000000000000791b */ /* 0x003fe20003800000 */
.L_x_1457:
        /* <DEDUP_REMOVED lines=8> */
.L_x_1458:
[----:B------:R-:W-:Y:S05]  /*23940*/  BRA `(.L_x_1459) ;  /* 0xffffffdc00547947 */ /* 0x000fea000383ffff */
.L_x_1368:
[----:B------:R-:W-:Y:S01]  /*23950*/  BSSY B0, `(.L_x_1460) ;  /* 0x0000006000007945 */ /* 0x000fe20003800000 */
[----:B------:R-:W-:Y:S01]  /*23960*/  PLOP3.LUT P6, PT, P6, PT, PT, 0x8, 0x0 ;  /* 0x000000000000781c */ /* 0x000fe200037ce170 */
[----:B------:R-:W-:-:S12]  /*23970*/  IMAD.MOV.U32 R15, RZ, RZ, -0x1 ;  /* 0xffffffffff0f7424 */ /* 0x000fd800078e00ff */
[----:B0-----:R-:W-:Y:S05]  /*23980*/  WARPSYNC.COLLECTIVE R15, `(.L_x_1461) ;  /* 0x000000000f087348 */ /* 0x001fea0003c00000 */
[----:B------:R-:W-:Y:S01]  /*23990*/  VOTE.ANY R14, PT, P6 ;  /* 0x00000000000e7806 */ /* 0x000fe200030e0100 */
[----:B0-----:R-:W-:Y:S06]  /*239a0*/  ENDCOLLECTIVE ;  /* 0x000000000000791b */ /* 0x001fec0003800000 */
.L_x_1461:
[----:B------:R-:W-:Y:S05]  /*239b0*/  BSYNC B0 ;  /* 0x0000000000007941 */ /* 0x000fea0003800000 */
.L_x_1460:
[----:B------:R-:W-:Y:S02]  /*239c0*/  IMAD.MOV.U32 R2, RZ, RZ, R14 ;  /* 0x000000ffff027224 */ /* 0x000fe400078e000e */
[----:B------:R-:W-:Y:S02]  /*239d0*/  IMAD.MOV.U32 R13, RZ, RZ, R25 ;  /* 0x000000ffff0d7224 */ /* 0x000fe400078e0019 */
[----:B------:R-:W0:Y:S01]  /*239e0*/  POPC R6, R2 ;  /* 0x0000000200067309 */ /* 0x000e220000000000 */
[----:B------:R-:W-:Y:S02]  /*239f0*/  IMAD.MOV.U32 R11, RZ, RZ, 0x1f ;  /* 0x0000001fff0b7424 */ /* 0x000fe400078e00ff */
[----:B------:R-:W-:Y:S02]  /*23a00*/  IMAD.MOV.U32 R15, RZ, RZ, -0x1 ;  /* 0xffffffffff0f7424 */ /* 0x000fe400078e00ff */
[----:B0-----:R-:W-:-:S07]  /*23a10*/  IMAD.MOV.U32 R12, RZ, RZ, R6 ;  /* 0x000000ffff0c7224 */ /* 0x001fce00078e0006 */
[----:B------:R-:W-:Y:S05]  /*23a20*/  WARPSYNC.COLLECTIVE R15, `(.L_x_1462) ;  /* 0x000000000f087348 */ /* 0x000fea0003c00000 */
[----:B------:R0:W1:Y:S02]  /*23a30*/  SHFL.IDX P6, R14, R13, R12, R11 ;  /* 0x0000000c0d0e7389 */ /* 0x00006400000c000b */
[----:B01----:R-:W-:Y:S01]  /*23a40*/  ENDCOLLECTIVE ;  /* 0x000000000000791b */ /* 0x003fe20003800000 */
.L_x_1462:
[----:B------:R-:W-:Y:S01]  /*23a50*/  IMAD.MOV.U32 R25, RZ, RZ, R14 ;  /* 0x000000ffff197224 */ /* 0x000fe200078e000e */
[----:B------:R-:W-:Y:S06]  /*23a60*/  BRA `(.L_x_1463) ;  /* 0xffffffdc00447947 */ /* 0x000fec000383ffff */
.L_x_1370:
[----:B------:R-:W-:Y:S01]  /*23a70*/  BSSY B0, `(.L_x_1464) ;  /* 0x0000007000007945 */ /* 0x000fe20003800000 */
[----:B------:R-:W-:Y:S02]  /*23a80*/  IMAD.MOV.U32 R13, RZ, RZ, R3 ;  /* 0x000000ffff0d7224 */ /* 0x000fe400078e0003 */
[----:B------:R-:W-:Y:S02]  /*23a90*/  IMAD.MOV.U32 R11, RZ, RZ, 0x1f ;  /* 0x0000001fff0b7424 */ /* 0x000fe400078e00ff */
[----:B------:R-:W-:-:S07]  /*23aa0*/  IMAD.MOV.U32 R15, RZ, RZ, -0x1 ;  /* 0xffffffffff0f7424 */ /* 0x000fce00078e00ff */
[----:B012---:R-:W-:Y:S05]  /*23ab0*/  WARPSYNC.COLLECTIVE R15, `(.L_x_1465) ;  /* 0x000000000f087348 */ /* 0x007fea0003c00000 */
[----:B------:R3:W4:Y:S02]  /*23ac0*/  SHFL.IDX P6, R14, R13, R12, R11 ;  /* 0x0000000c0d0e7389 */ /* 0x00072400000c000b */
[----:B01234-:R-:W-:Y:S01]  /*23ad0*/  ENDCOLLECTIVE ;  /* 0x000000000000791b */ /* 0x01ffe20003800000 */
.L_x_1465:
[----:B------:R-:W-:Y:S05]  /*23ae0*/  BSYNC B0 ;  /* 0x0000000000007941 */ /* 0x000fea0003800000 */
.L_x_1464:
[----:B------:R-:W-:Y:S05]  /*23af0*/  BRA `(.L_x_1369) ;  /* 0xffffffdc003c7947 */ /* 0x000fea000383ffff */
.L_x_1374:
[----:B0-----:R0:W1:Y:S02]  /*23b00*/  SYNCS.PHASECHK.TRANS64.TRYWAIT P0, [R8+URZ+0x13220], R0 ;  /* 0x01322000080075a7 */ /* 0x001064000800017f */
[----:B-1----:R-:W-:Y:S05]  /*23b10*/  @!P0 NANOSLEEP.SYNCS 0x989680 ;  /* 0x009896800000895d */ /* 0x002fea0003900000 */
[----:B------:R-:W1:Y:S02]  /*23b20*/  @!P0 SYNCS.PHASECHK.TRANS64 P0, [R8+URZ+0x13220], R0 ;  /* 0x01322000080085a7 */ /* 0x000e64000800007f */
[----:B-1----:R-:W-:Y:S05]  /*23b30*/  @!P0 BRA `(.L_x_1374) ;  /* 0xfffffffc00f08947 */ /* 0x002fea000383ffff */
[----:B------:R-:W-:Y:S05]  /*23b40*/  BRA `(.L_x_1466) ;  /* 0xffffffe000b47947 */ /* 0x000fea000383ffff */
.L_x_1375:
        /* <DEDUP_REMOVED lines=11> */
.L_x_1468:
[----:B------:R-:W-:Y:S05]  /*23c00*/  BSYNC B0 ;  /* 0x0000000000007941 */ /* 0x000fea0003800000 */
.L_x_1467:
[----:B------:R-:W-:Y:S05]  /*23c10*/  BRA `(.L_x_1469) ;  /* 0xffffffe0009c7947 */ /* 0x000fea000383ffff */
.L_x_1376:
[----:B------:R-:W-:Y:S01]  /*23c20*/  BSSY B0, `(.L_x_1470) ;  /* 0x0000006000007945 */ /* 0x000fe20003800000 */
[----:B------:R-:W-:-:S07]  /*23c30*/  IMAD.MOV.U32 R15, RZ, RZ, -0x1 ;  /* 0xffffffffff0f7424 */ /* 0x000fce00078e00ff */
[----:B0-----:R-:W-:Y:S05]  /*23c40*/  WARPSYNC.COLLECTIVE R15, `(.L_x_1471) ;  /* 0x000000000f0c7348 */ /* 0x001fea0003c00000 */
[----:B------:R-:W-:Y:S02]  /*23c50*/  ELECT P6, UR62, PT ;  /* 0x00000000003e782f */ /* 0x000fe400038c0000 */
[----:B------:R-:W-:Y:S01]  /*23c60*/  MOV R14, UR62 ;  /* 0x0000003e000e7c02 */ /* 0x000fe20008000f00 */
[----:B0-----:R-:W-:Y:S10]  /*23c70*/  ENDCOLLECTIVE ;  /* 0x000000000000791b */ /* 0x001ff40003800000 */
.L_x_1471:
[----:B------:R-:W-:Y:S05]  /*23c80*/  BSYNC B0 ;  /* 0x0000000000007941 */ /* 0x000fea0003800000 */
.L_x_1470:
[----:B------:R-:W-:Y:S05]  /*23c90*/  BRA `(.L_x_1472) ;  /* 0xffffffe000907947 */ /* 0x000fea000383ffff */
.L_x_1378:
[----:B0-----:R0:W1:Y:S02]  /*23ca0*/  SYNCS.PHASECHK.TRANS64.TRYWAIT P1, [R6+URZ], R3 ;  /* 0x00000003060075a7 */ /* 0x001064000802017f */
[----:B-1----:R-:W-:Y:S05]  /*23cb0*/  @!P1 NANOSLEEP.SYNCS 0x989680 ;  /* 0x009896800000995d */ /* 0x002fea0003900000 */
[----:B------:R-:W1:Y:S02]  /*23cc0*/  @!P1 SYNCS.PHASECHK.TRANS64 P1, [R6+URZ], R3 ;  /* 0x00000003060095a7 */ /* 0x000e64000802007f */
[----:B-1----:R-:W-:Y:S05]  /*23cd0*/  @!P1 BRA `(.L_x_1378) ;  /* 0xfffffffc00f09947 */ /* 0x002fea000383ffff */
[----:B------:R-:W-:Y:S05]  /*23ce0*/  BRA `(.L_x_1473) ;  /* 0xffffffe000c47947 */ /* 0x000fea000383ffff */
.L_x_1379:
[----:B-1----:R1:W2:Y:S02]  /*23cf0*/  SYNCS.PHASECHK.TRANS64.TRYWAIT P1, [R7+URZ], R0 ;  /* 0x00000000070075a7 */ /* 0x0022a4000802017f */
[----:B--2---:R-:W-:Y:S05]  /*23d00*/  @!P1 NANOSLEEP.SYNCS 0x989680 ;  /* 0x009896800000995d */ /* 0x004fea0003900000 */
[----:B------:R-:W2:Y:S02]  /*23d10*/  @!P1 SYNCS.PHASECHK.TRANS64 P1, [R7+URZ], R0 ;  /* 0x00000000070095a7 */ /* 0x000ea4000802007f */
[----:B--2---:R-:W-:Y:S05]  /*23d20*/  @!P1 BRA `(.L_x_1379) ;  /* 0xfffffffc00f09947 */ /* 0x004fea000383ffff */
[----:B------:R-:W-:Y:S05]  /*23d30*/  BRA `(.L_x_1474) ;  /* 0xffffffe000b87947 */ /* 0x000fea000383ffff */
.L_x_1381:
[----:B--2---:R2:W3:Y:S02]  /*23d40*/  SYNCS.PHASECHK.TRANS64.TRYWAIT P1, [R2+URZ+0x13260], R3 ;  /* 0x01326003020075a7 */ /* 0x0044e4000802017f */
[----:B---3--:R-:W-:Y:S05]  /*23d50*/  @!P1 NANOSLEEP.SYNCS 0x989680 ;  /* 0x009896800000995d */ /* 0x008fea0003900000 */
[----:B------:R-:W3:Y:S02]  /*23d60*/  @!P1 SYNCS.PHASECHK.TRANS64 P1, [R2+URZ+0x13260], R3 ;  /* 0x01326003020095a7 */ /* 0x000ee4000802007f */
[----:B---3--:R-:W-:Y:S05]  /*23d70*/  @!P1 BRA `(.L_x_1381) ;  /* 0xfffffffc00f09947 */ /* 0x008fea000383ffff */
[----:B------:R-:W-:Y:S05]  /*23d80*/  BRA `(.L_x_1475) ;  /* 0xffffffe000b87947 */ /* 0x000fea000383ffff */
.L_x_1383:
[----:B---3--:R3:W4:Y:S02]  /*23d90*/  SYNCS.PHASECHK.TRANS64.TRYWAIT P1, [R5+URZ+0x13260], R0 ;  /* 0x01326000050075a7 */ /* 0x008724000802017f */
[----:B----4-:R-:W-:Y:S05]  /*23da0*/  @!P1 NANOSLEEP.SYNCS 0x989680 ;  /* 0x009896800000995d */ /* 0x010fea0003900000 */
[----:B------:R-:W4:Y:S02]  /*23db0*/  @!P1 SYNCS.PHASECHK.TRANS64 P1, [R5+URZ+0x13260], R0 ;  /* 0x01326000050095a7 */ /* 0x000f24000802007f */
[----:B----4-:R-:W-:Y:S05]  /*23dc0*/  @!P1 BRA `(.L_x_1383) ;  /* 0xfffffffc00f09947 */ /* 0x010fea000383ffff */
[----:B------:R-:W-:Y:S05]  /*23dd0*/  BRA `(.L_x_1476) ;  /* 0xffffffe000b87947 */ /* 0x000fea000383ffff */
.L_x_1385:
[----:B----4-:R4:W0:Y:S02]  /*23de0*/  SYNCS.PHASECHK.TRANS64.TRYWAIT P0, [R2+URZ+0x13280], R3 ;  /* 0x01328003020075a7 */ /* 0x010824000800017f */
[----:B0-----:R-:W-:Y:S05]  /*23df0*/  @!P0 NANOSLEEP.SYNCS 0x989680 ;  /* 0x009896800000895d */ /* 0x001fea0003900000 */
[----:B------:R-:W0:Y:S02]  /*23e00*/  @!P0 SYNCS.PHASECHK.TRANS64 P0, [R2+URZ+0x13280], R3 ;  /* 0x01328003020085a7 */ /* 0x000e24000800007f */
[----:B0-----:R-:W-:Y:S05]  /*23e10*/  @!P0 BRA `(.L_x_1385) ;  /* 0xfffffffc00f08947 */ /* 0x001fea000383ffff */
[----:B------:R-:W-:Y:S05]  /*23e20*/  BRA `(.L_x_1386) ;  /* 0xffffffe000b47947 */ /* 0x000fea000383ffff */
.L_x_1477:
        /* <DEDUP_REMOVED lines=13> */
.L_x_2167:


//--------------------- .text._ZN7cutlass13device_kernelIN5flash11enable_sm90INS1_16FlashAttnFwdSm90INS1_25CollectiveMainloopFwdSm90ILi2EN4cute5tupleIJNS5_1CILi1EEES8_S8_EEENS6_IJNS7_ILi192EEENS7_ILi160EEENS7_ILi64EEEEEELi64ENS_12float_e4m3_tEfNS_4arch4Sm90ELb1ELb0ELb1ELb0ELb0ELb0ELb0ELb1ELb1ELb0ELb0ELb0EEENS1_21CollectiveEpilogueFwdINS6_IJSA_SC_SB_EEES9_NS_10bfloat16_tESG_Li384ELb0ELb0ELb0ELb1EEENS1_30DynamicPersistentTileSchedulerILi384ELi128ELb0ELb0ELb1EEEEEEEEEvNT_6ParamsE --------------------------
	.section	.text._ZN7cutlass13device_kernelIN5flash11enable_sm90INS1_16FlashAttnFwdSm90INS1_25CollectiveMainloopFwdSm90ILi2EN4cute5tupleIJNS5_1CILi1EEES8_S8_EEENS6_IJNS7_ILi192EEENS7_ILi160EEENS7_ILi64EEEEEELi64ENS_12float_e4m3_tEfNS_4arch4Sm90ELb1ELb0ELb1ELb0ELb0ELb0ELb0ELb1ELb1ELb0ELb0ELb0EEENS1_21CollectiveEpilogueFwdINS6_IJSA_SC_SB_EEES9_NS_10bfloat16_tESG_Li384ELb0ELb0ELb0ELb1EEENS1_30DynamicPersistentTileSchedulerILi384ELi128ELb0ELb0ELb1EEEEEEEEEvNT_6ParamsE,"ax",@progbits
	.align	128
.text._ZN7cutlass13device_kernelIN5flash11enable_sm90INS1_16FlashAttnFwdSm90INS1_25CollectiveMainloopFwdSm90ILi2EN4cute5tupleIJNS5_1CILi1EEES8_S8_EEENS6_IJNS7_ILi192EEENS7_ILi160EEENS7_ILi64EEEEEELi64ENS_12float_e4m3_tEfNS_4arch4Sm90ELb1ELb0ELb1ELb0ELb0ELb0ELb0ELb1ELb1ELb0ELb0ELb0EEENS1_21CollectiveEpilogueFwdINS6_IJSA_SC_SB_EEES9_NS_10bfloat16_tESG_Li384ELb0ELb0ELb0ELb1EEENS1_30DynamicPersistentTileSchedulerILi384ELi128ELb0ELb0ELb1EEEEEEEEEvNT_6ParamsE:
        .type           _ZN7cutlass13device_kernelIN5flash11enable_sm90INS1_16FlashAttnFwdSm90INS1_25CollectiveMainloopFwdSm90ILi2EN4cute5tupleIJNS5_1CILi1EEES8_S8_EEENS6_IJNS7_ILi192EEENS7_ILi160EEENS7_ILi64EEEEEELi64ENS_12float_e4m3_tEfNS_4arch4Sm90ELb1ELb0ELb1ELb0ELb0ELb0ELb0ELb1ELb1ELb0ELb0ELb0EEENS1_21CollectiveEpilogueFwdINS6_IJSA_SC_SB_EEES9_NS_10bfloat16_tESG_Li384ELb0ELb0ELb0ELb1EEENS1_30DynamicPersistentTileSchedulerILi384ELi128ELb0ELb0ELb1EEEEEEEEEvNT_6ParamsE,@function
        .size           _ZN7cutlass13device_kernelIN5flash11enable_sm90INS1_16FlashAttnFwdSm90INS1_25CollectiveMainloopFwdSm90ILi2EN4cute5tupleIJNS5_1CILi1EEES8_S8_EEENS6_IJNS7_ILi192EEENS7_ILi160EEENS7_ILi64EEEEEELi64ENS_12float_e4m3_tEfNS_4arch4Sm90ELb1ELb0ELb1ELb0ELb0ELb0ELb0ELb1ELb1ELb0ELb0ELb0EEENS1_21CollectiveEpilogueFwdINS6_IJSA_SC_SB_EEES9_NS_10bfloat16_tESG_Li384ELb0ELb0ELb0ELb1EEENS1_30DynamicPersistentTileSchedulerILi384ELi128ELb0ELb0ELb1EEEEEEEEEvNT_6ParamsE,(.L_x_2168 - _ZN7cutlass13device_kernelIN5flash11enable_sm90INS1_16FlashAttnFwdSm90INS1_25CollectiveMainloopFwdSm90ILi2EN4cute5tupleIJNS5_1CILi1EEES8_S8_EEENS6_IJNS7_ILi192EEENS7_ILi160EEENS7_ILi64EEEEEELi64ENS_12float_e4m3_tEfNS_4arch4Sm90ELb1ELb0ELb1ELb0ELb0ELb0ELb0ELb1ELb1ELb0ELb0ELb0EEENS1_21CollectiveEpilogueFwdINS6_IJSA_SC_SB_EEES9_NS_10bfloat16_tESG_Li384ELb0ELb0ELb0ELb1EEENS1_30DynamicPersistentTileSchedulerILi384ELi128ELb0ELb0ELb1EEEEEEEEEvNT_6ParamsE)
        .other          _ZN7cutlass13device_kernelIN5flash11enable_sm90INS1_16FlashAttnFwdSm90INS1_25CollectiveMainloopFwdSm90ILi2EN4cute5tupleIJNS5_1CILi1EEES8_S8_EEENS6_IJNS7_ILi192EEENS7_ILi160EEENS7_ILi64EEEEEELi64ENS_12float_e4m3_tEfNS_4arch4Sm90ELb1ELb0ELb1ELb0ELb0ELb0ELb0ELb1ELb1ELb0ELb0ELb0EEENS1_21CollectiveEpilogueFwdINS6_IJSA_SC_SB_EEES9_NS_10bfloat16_tESG_Li384ELb0ELb0ELb0ELb1EEENS1_30DynamicPersistentTileSchedulerILi384ELi128ELb0ELb0ELb1EEEEEEEEEvNT_6ParamsE,@"STO_CUDA_ENTRY STV_DEFAULT"
_ZN7cutlass13device_kernelIN5flash11enable_sm90INS1_16FlashAttnFwdSm90INS1_25CollectiveMainloopFwdSm90ILi2EN4cute5tupleIJNS5_1CILi1EEES8_S8_EEENS6_IJNS7_ILi192EEENS7_ILi160EEENS7_ILi64EEEEEELi64ENS_12float_e4m3_tEfNS_4arch4Sm90ELb1ELb0ELb1ELb0ELb0ELb0ELb0ELb1ELb1ELb0ELb0ELb0EEENS1_21CollectiveEpilogueFwdINS6_IJSA_SC_SB_EEES9_NS_10bfloat16_tESG_Li384ELb0ELb0ELb0ELb1EEENS1_30DynamicPersistentTileSchedulerILi384ELi128ELb0ELb0ELb1EEEEEEEEEvNT_6ParamsE:
[----:B------:R-:W1:Y:S02]  /*0000*/  LDC R1, c[0x0][0x28] ;  /* 0x00000a00ff017b82 */ /* 0x000e640000000800 */
[----:B-1----:R-:W-:Y:S01]  /*0010*/  VIADD R1, R1, 0xfffffff0 ;  /* 0xfffffff001017836 */ /* 0x002fe20000000000 */
[----:B------:R-:W1:Y:S01]  /*0020*/  S2R R3, SR_TID.X ;  /* 0x0000000000037919 */ /* 0x000e620000002100 */
[----:B------:R-:W-:Y:S01]  /*0030*/  ELECT P0, URZ, PT ;  /* 0x00000000003f782f */ /* 0x000fe20003800000 */
[----:B------:R-:W-:Y:S01]  /*0040*/  BSSY B0, `(.L_x_1478) ;  /* 0x0000013000007945 */ /* 0x000fe20003800000 */
[----:B-1----:R-:W-:-:S05]  /*0050*/  SHF.R.U32.HI R0, RZ, 0x5, R3 ;  /* 0x00000005ff007819 */ /* 0x002fca0000011603 */
[----:B------:R-:W1:Y:S02]  /*0060*/  SHFL.IDX PT, R2, R0, RZ, 0x1f ;  /* 0x00001fff00027589 */ /* 0x000e6400000e0000 */
[----:B-1----:R-:W-:-:S13]  /*0070*/  ISETP.EQ.AND P0, PT, R2, RZ, P0 ;  /* 0x000000ff0200720c */ /* 0x002fda0000702270 */
        /* <DEDUP_REMOVED lines=15> */
.L_x_1479:
[----:B------:R-:W-:Y:S05]  /*0170*/  BSYNC B0 ;  /* 0x0000000000007941 */ /* 0x000fea0003800000 */
.L_x_1478:
[----:B------:R-:W-:Y:S01]  /*0180*/  VOTEU.ANY UP0, P0 ;  /* 0x00000000003f7886 */ /* 0x000fe20000000100 */
[----:B------:R-:W1:Y:S01]  /*0190*/  SHFL.IDX PT, R2, R0, RZ, 0x1f ;  /* 0x00001fff00027589 */ /* 0x000e6200000e0000 */
[----:B------:R-:W-:Y:S01]  /*01a0*/  UMOV UR4, 0x1 ;  /* 0x0000000100047882 */ /* 0x000fe20000000000 */
[----:B------:R-:W-:Y:S02]  /*01b0*/  VOTEU.ANY UP1, P0 ;  /* 0x00000000003f7886 */ /* 0x000fe40000020100 */
[----:B------:R-:W2:Y:S01]  /*01c0*/  @UP0 S2UR UR7, SR_CgaCtaId ;  /* 0x00000000000709c3 */ /* 0x000ea20000008800 */
[----:B------:R-:W-:Y:S01]  /*01d0*/  @UP0 UMOV UR6, 0x400 ;  /* 0x0000040000060882 */ /* 0x000fe20000000000 */
[----:B------:R-:W-:-:S04]  /*01e0*/  @UP0 UIADD3 UR4, -UR4, 0x100000, URZ ;  /* 0x0010000004040890 */ /* 0x000fc8000fffe13f */
[----:B------:R-:W-:Y:S02]  /*01f0*/  @UP0 USHF.L.U32 UR5, UR4, 0xb, URZ ;  /* 0x0000000b04050899 */ /* 0x000fe4000800063f */
[----:B------:R-:W-:Y:S01]  /*0200*/  @UP0 USHF.L.U32 UR4, UR4, 0x1, URZ ;  /* 0x0000000104040899 */ /* 0x000fe2000800063f */
[----:B-1----:R-:W-:Y:S02]  /*0210*/  ISETP.NE.AND P1, PT, R2, RZ, PT ;  /* 0x000000ff0200720c */ /* 0x002fe40003f25270 */
[----:B------:R-:W-:Y:S01]  /*0220*/  SHF.R.U32.HI R2, RZ, 0x7, R3 ;  /* 0x00000007ff027819 */ /* 0x000fe20000011603 */
[----:B--2---:R-:W-:Y:S01]  /*0230*/  @UP0 ULEA UR6, UR7, UR6, 0x18 ;  /* 0x0000000607060291 */ /* 0x004fe2000f8ec03f */
[----:B------:R-:W-:-:S04]  /*0240*/  VOTEU.ANY UP0, P0 ;  /* 0x00000000003f7886 */ /* 0x000fc80000000100 */
[----:B------:R-:W1:Y:S04]  /*0250*/  SHFL.IDX PT, R2, R2, RZ, 0x1f ;  /* 0x00001fff02027589 */ /* 0x000e6800000e0000 */
[----:B------:R-:W2:Y:S03]  /*0260*/  FENCE.VIEW.ASYNC.S ;  /* 0x00000000000073c6 */ /* 0x000ea60000000000 */
[----:B--2---:R2:W3:Y:S01]  /*0270*/  @UP0 SYNCS.EXCH.64 URZ, [UR6+0x13200], UR4 ;  /* 0x01320004063f05b2 */ /* 0x0044e20008000100 */
[----:B------:R2:W4:Y:S01]  /*0280*/  @UP1 SYNCS.EXCH.64 URZ, [UR6+0x13220], UR4 ;  /* 0x01322004063f15b2 */ /* 0x0005220008000100 */
[----:B------:R-:W-:Y:S05]  /*0290*/  @P1 BRA `(.L_x_1480) ;  /* 0x0000000000481947 */ /* 0x000fea0003800000 */
[----:B--2---:R-:W2:Y:S01]  /*02a0*/  S2UR UR5, SR_CgaCtaId ;  /* 0x00000000000579c3 */ /* 0x004ea20000008800 */
[----:B------:R-:W-:Y:S01]  /*02b0*/  UMOV UR4, 0x400 ;  /* 0x0000040000047882 */ /* 0x000fe20000000000 */
[----:B------:R-:W-:Y:S01]  /*02c0*/  UMOV UR6, 0x1 ;  /* 0x0000000100067882 */ /* 0x000fe20000000000 */
[----:B------:R-:W-:Y:S01]  /*02d0*/  UMOV UR9, 0x3 ;  /* 0x0000000300097882 */ /* 0x000fe20000000000 */
[----:B------:R-:W-:-:S04]  /*02e0*/  UIADD3 UR6, -UR6, 0x100000, URZ ;  /* 0x0010000006067890 */ /* 0x000fc8000fffe13f */
[----:B------:R-:W-:Y:S02]  /*02f0*/  USHF.L.U32 UR7, UR6, 0xb, URZ ;  /* 0x0000000b06077899 */ /* 0x000fe4000800063f */
[----:B------:R-:W-:Y:S01]  /*0300*/  USHF.L.U32 UR6, UR6, 0x1, URZ ;  /* 0x0000000106067899 */ /* 0x000fe2000800063f */
[----:B------:R-:W-:Y:S01]  /*0310*/  ELECT P0, URZ, PT ;  /* 0x00000000003f782f */ /* 0x000fe20003800000 */
[----:B--2---:R-:W-:Y:S02]  /*0320*/  ULEA UR8, UR5, UR4, 0x18 ;  /* 0x0000000405087291 */ /* 0x004fe4000f8ec03f */
[----:B------:R-:W-:-:S04]  /*0330*/  UIADD3 UR4, -UR9, 0x100000, URZ ;  /* 0x0010000009047890 */ /* 0x000fc8000fffe13f */
[----:B------:R-:W-:Y:S02]  /*0340*/  USHF.L.U32 UR5, UR4, 0xb, URZ ;  /* 0x0000000b04057899 */ /* 0x000fe4000800063f */
[----:B------:R-:W-:Y:S01]  /*0350*/  USHF.L.U32 UR4, UR4, 0x1, URZ ;  /* 0x0000000104047899 */ /* 0x000fe2000800063f */
[----:B------:R-:W2:Y:S03]  /*0360*/  FENCE.VIEW.ASYNC.S ;  /* 0x00000000000073c6 */ /* 0x000ea60000000000 */
[----:B--2---:R2:W1:Y:S08]  /*0370*/  SYNCS.EXCH.64 URZ, [UR8+0x13230], UR6 ;  /* 0x01323006083f75b2 */ /* 0x0044700008000100 */
[----:B------:R2:W1:Y:S01]  /*0380*/  SYNCS.EXCH.64 URZ, [UR8+0x13240], UR4 ;  /* 0x01324004083f75b2 */ /* 0x0004620008000100 */
[----:B------:R2:W1:Y:S01]  /*0390*/  SYNCS.EXCH.64 URZ, [UR8+0x13238], UR6 ;  /* 0x01323806083f75b2 */ /* 0x0004620008000100 */
[----:B------:R2:W1:Y:S01]  /*03a0*/  SYNCS.EXCH.64 URZ, [UR8+0x13248], UR4 ;  /* 0x01324804083f75b2 */ /* 0x0004620008000100 */
[----:B------:R-:W-:Y:S01]  /*03b0*/  NOP ;  /* 0x0000000000007918 */ /* 0x000fe20000000000 */
.L_x_1480:
[----:B------:R-:W5:Y:S01]  /*03c0*/  SHFL.IDX PT, R3, R0, RZ, 0x1f ;  /* 0x00001fff00037589 */ /* 0x000f6200000e0000 */
[----:B------:R-:W-:Y:S01]  /*03d0*/  NOP ;  /* 0x0000000000007918 */ /* 0x000fe20000000000 */
[----:B-----5:R-:W-:-:S13]  /*03e0*/  ISETP.NE.AND P0, PT, R3, RZ, PT ;  /* 0x000000ff0300720c */ /* 0x020fda0003f05270 */
[----:B------:R-:W-:Y:S05]  /*03f0*/  @P0 BRA `(.L_x_1481) ;  /* 0x0000000000480947 */ /* 0x000fea0003800000 */
[----:B--2---:R-:W2:Y:S01]  /*0400*/  S2UR UR5, SR_CgaCtaId ;  /* 0x00000000000579c3 */ /* 0x004ea20000008800 */
[----:B------:R-:W-:Y:S01]  /*0410*/  UMOV UR4, 0x400 ;  /* 0x0000040000047882 */ /* 0x000fe20000000000 */
[----:B------:R-:W-:Y:S01]  /*0420*/  UMOV UR6, 0x80 ;  /* 0x0000008000067882 */ /* 0x000fe20000000000 */
[----:B------:R-:W-:Y:S01]  /*0430*/  UMOV UR7, 0x180 ;  /* 0x0000018000077882 */ /* 0x000fe20000000000 */
[----:B------:R-:W-:Y:S01]  /*0440*/  ELECT P0, URZ, PT ;  /* 0x00000000003f782f */ /* 0x000fe20003800000 */
[----:B--2---:R-:W-:Y:S02]  /*0450*/  ULEA UR8, UR5, UR4, 0x18 ;  /* 0x0000000405087291 */ /* 0x004fe4000f8ec03f */
[----:B------:R-:W-:-:S04]  /*0460*/  UIADD3 UR4, -UR6, 0x100000, URZ ;  /* 0x0010000006047890 */ /* 0x000fc8000fffe13f */
[----:B------:R-:W-:Y:S02]  /*0470*/  USHF.L.U32 UR5, UR4, 0xb, URZ ;  /* 0x0000000b04057899 */ /* 0x000fe4000800063f */
[----:B------:R-:W-:Y:S02]  /*0480*/  USHF.L.U32 UR4, UR4, 0x1, URZ ;  /* 0x0000000104047899 */ /* 0x000fe4000800063f */
        /* <DEDUP_REMOVED lines=9> */
.L_x_1481:
[----:B------:R-:W5:Y:S01]  /*0520*/  SHFL.IDX PT, R3, R0, RZ, 0x1f ;  /* 0x00001fff00037589 */ /* 0x000f6200000e0000 */
[----:B------:R-:W-:Y:S01]  /*0530*/  NOP ;  /* 0x0000000000007918 */ /* 0x000fe20000000000 */
[----:B-----5:R-:W-:-:S13]  /*0540*/  ISETP.NE.AND P0, PT, R3, RZ, PT ;  /* 0x000000ff0300720c */ /* 0x020fda0003f05270 */
[----:B------:R-:W-:Y:S05]  /*0550*/  @P0 BRA `(.L_x_1482) ;  /* 0x0000000000380947 */ /* 0x000fea0003800000 */
[----:B--2---:R-:W2:Y:S01]  /*0560*/  S2UR UR5, SR_CgaCtaId ;  /* 0x00000000000579c3 */ /* 0x004ea20000008800 */
[----:B------:R-:W-:Y:S01]  /*0570*/  UMOV UR4, 0x400 ;  /* 0x0000040000047882 */ /* 0x000fe20000000000 */
[----:B------:R-:W-:Y:S01]  /*0580*/  UMOV UR7, 0x1 ;  /* 0x0000000100077882 */ /* 0x000fe20000000000 */
[----:B------:R-:W-:Y:S01]  /*0590*/  ELECT P0, URZ, PT ;  /* 0x00000000003f782f */ /* 0x000fe20003800000 */
[----:B--2---:R-:W-:Y:S02]  /*05a0*/  ULEA UR6, UR5, UR4, 0x18 ;  /* 0x0000000405067291 */ /* 0x004fe4000f8ec03f */
[----:B------:R-:W-:-:S04]  /*05b0*/  UIADD3 UR4, -UR7, 0x100000, URZ ;  /* 0x0010000007047890 */ /* 0x000fc8000fffe13f */
[----:B------:R-:W-:Y:S02]  /*05c0*/  USHF.L.U32 UR5, UR4, 0xb, URZ ;  /* 0x0000000b04057899 */ /* 0x000fe4000800063f */
[----:B------:R-:W-:Y:S01]  /*05d0*/  USHF.L.U32 UR4, UR4, 0x1, URZ ;  /* 0x0000000104047899 */ /* 0x000fe2000800063f */
[----:B------:R-:W2:Y:S11]  /*05e0*/  FENCE.VIEW.ASYNC.S ;  /* 0x00000000000073c6 */ /* 0x000eb60000000000 */
[----:B--2---:R2:W1:Y:S01]  /*05f0*/  SYNCS.EXCH.64 URZ, [UR6+0x13270], UR4 ;  /* 0x01327004063f75b2 */ /* 0x0044620008000100 */
[----:B------:R2:W1:Y:S01]  /*0600*/  SYNCS.EXCH.64 URZ, [UR6+0x13280], UR4 ;  /* 0x01328004063f75b2 */ /* 0x0004620008000100 */
[----:B------:R2:W1:Y:S01]  /*0610*/  SYNCS.EXCH.64 URZ, [UR6+0x13278], UR4 ;  /* 0x01327804063f75b2 */ /* 0x0004620008000100 */
[----:B------:R2:W1:Y:S01]  /*0620*/  SYNCS.EXCH.64 URZ, [UR6+0x13288], UR4 ;  /* 0x01328804063f75b2 */ /* 0x0004620008000100 */
[----:B------:R-:W-:Y:S01]  /*0630*/  NOP ;  /* 0x0000000000007918 */ /* 0x000fe20000000000 */
.L_x_1482:
        /* <DEDUP_REMOVED lines=22> */
.L_x_1483:
        /* <DEDUP_REMOVED lines=22> */
.L_x_1484:
[----:B-1----:R-:W-:Y:S01]  /*0900*/  ISETP.NE.AND P0, PT, R2, RZ, PT ;  /* 0x000000ff0200720c */ /* 0x002fe20003f05270 */
[----:B------:R-:W-:Y:S01]  /*0910*/  IMAD.MOV.U32 R26, RZ, RZ, 0x1 ;  /* 0x00000001ff1a7424 */ /* 0x000fe200078e00ff */
[----:B------:R-:W-:Y:S01]  /*0920*/  NOP ;  /* 0x0000000000007918 */ /* 0x000fe20000000000 */
[----:B------:R-:W-:-:S03]  /*0930*/  ULDC.64 UR46, c[0x0][0x208] ;  /* 0x00008200002e7ab9 */ /* 0x000fc60000000a00 */
[----:B------:R-:W-:Y:S01]  /*0940*/  SEL R26, R26, 0x2, !P0 ;  /* 0x000000021a1a7807 */ /* 0x000fe20004000000 */
[----:B---34-:R-:W-:Y:S06]  /*0950*/  BAR.SYNC.DEFER_BLOCKING 0x0 ;  /* 0x0000000000007b1d */ /* 0x018fec0000010000 */
[----:B------:R-:W-:Y:S05]  /*0960*/  @!P0 BRA `(.L_x_1485) ;  /* 0x000000c000b48947 */ /* 0x000fea0003800000 */
.L_x_1486:
[----:B------:R-:W-:-:S08]  /*0970*/  NOP ;  /* 0x0000000000007918 */ /* 0x000fd00000000000 */
[----:B------:R-:W1:Y:S02]  /*0980*/  USETMAXREG.TRY_ALLOC.CTAPOOL UP0, 0xa0 ;  /* 0x000000a0000079c8 */ /* 0x000e640008000600 */
[----:B-1----:R-:W-:-:S13]  /*0990*/  PLOP3.LUT P0, PT, PT, PT, UP0, 0x80, 0x0 ;  /* 0x000000000000781c */ /* 0x002fda0003f0f008 */
[----:B------:R-:W-:Y:S05]  /*09a0*/  @!P0 BRA `(.L_x_1486) ;  /* 0xfffffffc00f08947 */ /* 0x000fea000383ffff */
[----:B--2---:R-:W1:Y:S08]  /*09b0*/  S2UR UR7, SR_CTAID.X ;  /* 0x00000000000779c3 */ /* 0x004e700000002500 */
        /* <DEDUP_REMOVED lines=8> */
[----:B------:R-:W-:Y:S01]  /*0a40*/  LOP3.LUT R16, R26, 0x1, RZ, 0xfc, !PT ;  /* 0x000000011a107812 */ /* 0x000fe200078efcff */
[----:B------:R3:W-:Y:S01]  /*0a50*/  STL [R1], RZ ;  /* 0x000000ff01007387 */ /* 0x0007e20000100800 */
[----:B------:R-:W-:Y:S01]  /*0a60*/  ULDC.64 UR36, c[0x0][0x198] ;  /* 0x0000660000247ab9 */ /* 0x000fe20000000a00 */
[----:B------:R-:W-:-:S03]  /*0a70*/  UMOV UR38, URZ ;  /* 0x0000003f00267c82 */ /* 0x000fc60008000000 */
[----:B------:R-:W4:Y:S01]  /*0a80*/  S2UR UR6, SR_SWINHI ;  /* 0x00000000000679c3 */ /* 0x000f220000002f00 */
[----:B--2---:R-:W-:Y:S01]  /*0a90*/  ULEA UR40, UR39, UR40, 0x18 ;  /* 0x0000002827287291 */ /* 0x004fe2000f8ec03f */
[----:B-1----:R-:W-:-:S06]  /*0aa0*/  VIADD R11, R2, 0xffffff80 ;  /* 0xffffff80020b7836 */ /* 0x002fcc0000000000 */
[----:B------:R-:W-:Y:S01]  /*0ab0*/  UMOV UR4, UR40 ;  /* 0x0000002800047c82 */ /* 0x000fe20008000000 */
[----:B----4-:R-:W-:Y:S01]  /*0ac0*/  UMOV UR5, UR6 ;  /* 0x0000000600057c82 */ /* 0x010fe20008000000 */
[----:B------:R-:W-:Y:S01]  /*0ad0*/  IMAD.U32 R22, RZ, RZ, UR4 ;  /* 0x00000004ff167e24 */ /* 0x000fe2000f8e00ff */
[----:B------:R-:W-:Y:S01]  /*0ae0*/  UMOV UR4, UR7 ;  /* 0x0000000700047c82 */ /* 0x000fe20008000000 */
[----:B------:R-:W-:Y:S01]  /*0af0*/  SHF.R.S32.HI R0, RZ, 0x1f, R11 ;  /* 0x0000001fff007819 */ /* 0x000fe2000001140b */
[----:B------:R-:W-:-:S03]  /*0b00*/  IMAD.U32 R23, RZ, RZ, UR5 ;  /* 0x00000005ff177e24 */ /* 0x000fc6000f8e00ff */
[CC--:B------:R-:W-:Y:S02]  /*0b10*/  LEA.HI R3, R0.reuse, R11.reuse, RZ, 0x4 ;  /* 0x0000000b00037211 */ /* 0x0c0fe400078f20ff */
[----:B------:R-:W-:Y:S02]  /*0b20*/  LEA.HI R2, R0, R11, RZ, 0x7 ;  /* 0x0000000b00027211 */ /* 0x000fe400078f38ff */
[----:B------:R-:W-:Y:S02]  /*0b30*/  SHF.R.S32.HI R4, RZ, 0x4, R3 ;  /* 0x00000004ff047819 */ /* 0x000fe40000011403 */
[----:B------:R-:W-:Y:S02]  /*0b40*/  LOP3.LUT R6, R2, 0xffffff80, RZ, 0xc0, !PT ;  /* 0xffffff8002067812 */ /* 0x000fe400078ec0ff */
[C---:B------:R-:W-:Y:S02]  /*0b50*/  LEA.HI R5, R3.reuse, R4, RZ, 0x1 ;  /* 0x0000000403057211 */ /* 0x040fe400078f08ff */
[----:B------:R-:W-:Y:S01]  /*0b60*/  LOP3.LUT R3, R3, 0x3fffff0, RZ, 0xc0, !PT ;  /* 0x03fffff003037812 */ /* 0x000fe200078ec0ff */
[----:B------:R-:W-:Y:S01]  /*0b70*/  IMAD.IADD R10, R11, 0x1, -R6 ;  /* 0x000000010b0a7824 */ /* 0x000fe200078e0a06 */
[----:B------:R-:W-:-:S02]  /*0b80*/  LOP3.LUT R5, R5, 0x1ffffffe, RZ, 0xc0, !PT ;  /* 0x1ffffffe05057812 */ /* 0x000fc400078ec0ff */
[----:B------:R-:W-:Y:S01]  /*0b90*/  SHF.R.S32.HI R12, RZ, 0x7, R2 ;  /* 0x00000007ff0c7819 */ /* 0x000fe20000011402 */
[----:B------:R-:W-:Y:S01]  /*0ba0*/  IMAD.IADD R3, R11, 0x1, -R3 ;  /* 0x000000010b037824 */ /* 0x000fe200078e0a03 */
[----:B------:R-:W-:Y:S01]  /*0bb0*/  SHF.R.S32.HI R6, RZ, 0x1f, R10 ;  /* 0x0000001fff067819 */ /* 0x000fe2000001140a */
[----:B------:R-:W-:Y:S01]  /*0bc0*/  IMAD.IADD R5, R4, 0x1, -R5 ;  /* 0x0000000104057824 */ /* 0x000fe200078e0a05 */
[----:B------:R-:W-:Y:S02]  /*0bd0*/  LEA.HI R4, R0, R11, RZ, 0x5 ;  /* 0x0000000b00047211 */ /* 0x000fe400078f28ff */
[----:B------:R-:W-:Y:S02]  /*0be0*/  LEA.HI R7, R6, R10, RZ, 0x2 ;  /* 0x0000000a06077211 */ /* 0x000fe400078f10ff */
[----:B------:R-:W-:Y:S02]  /*0bf0*/  SHF.R.S32.HI R13, RZ, 0x5, R4 ;  /* 0x00000005ff0d7819 */ /* 0x000fe40000011404 */
[----:B------:R-:W-:-:S02]  /*0c00*/  SHF.R.S32.HI R8, RZ, 0x2, R7 ;  /* 0x00000002ff087819 */ /* 0x000fc40000011407 */
[----:B------:R-:W-:Y:S01]  /*0c10*/  SHF.R.S32.HI R9, RZ, 0x1f, R7 ;  /* 0x0000001fff097819 */ /* 0x000fe20000011407 */
[----:B------:R-:W-:Y:S01]  /*0c20*/  IMAD R2, R13, 0x10, R3 ;  /* 0x000000100d027824 */ /* 0x000fe200078e0203 */
[----:B------:R-:W-:Y:S02]  /*0c30*/  LEA.HI R6, R6, R10, RZ, 0x5 ;  /* 0x0000000a06067211 */ /* 0x000fe400078f28ff */
[----:B------:R-:W-:Y:S01]  /*0c40*/  LEA.HI R9, R9, R8, RZ, 0x3 ;  /* 0x0000000809097211 */ /* 0x000fe200078f18ff */
[----:B------:R-:W-:Y:S01]  /*0c50*/  IMAD R3, R2, 0x8, R5 ;  /* 0x0000000802037824 */ /* 0x000fe200078e0205 */
[----:B------:R-:W-:Y:S01]  /*0c60*/  LEA.HI R0, R0, R11, RZ, 0x3 ;  /* 0x0000000b00007211 */ /* 0x000fe200078f18ff */
[----:B------:R-:W-:Y:S01]  /*0c70*/  IMAD.HI R2, R12, 0x55555556, RZ ;  /* 0x555555560c027827 */ /* 0x000fe200078e02ff */
[----:B------:R-:W-:Y:S02]  /*0c80*/  LOP3.LUT R9, R9, 0xfffffff8, RZ, 0xc0, !PT ;  /* 0xfffffff809097812 */ /* 0x000fe400078ec0ff */
[----:B------:R-:W-:Y:S01]  /*0c90*/  SHF.R.S32.HI R6, RZ, 0x5, R6 ;  /* 0x00000005ff067819 */ /* 0x000fe20000011406 */
[----:B------:R-:W-:Y:S01]  /*0ca0*/  IMAD.SHL.U32 R3, R3, 0x8, RZ ;  /* 0x0000000803037824 */ /* 0x000fe200078e00ff */
[----:B------:R-:W-:Y:S01]  /*0cb0*/  LEA.HI R4, R2, R2, RZ, 0x1 ;  /* 0x0000000202047211 */ /* 0x000fe200078f08ff */
[----:B------:R-:W-:Y:S01]  /*0cc0*/  IMAD.IADD R9, R8, 0x1, -R9 ;  /* 0x0000000108097824 */ /* 0x000fe200078e0a09 */
[----:B------:R-:W-:Y:S01]  /*0cd0*/  LOP3.LUT R2, R0, 0x1ffffff8, RZ, 0xc0, !PT ;  /* 0x1ffffff800027812 */ /* 0x000fe200078ec0ff */
[----:B------:R-:W-:Y:S01]  /*0ce0*/  IMAD.WIDE R22, R3, 0x2, R22 ;  /* 0x0000000203167825 */ /* 0x000fe200078e0216 */
[----:B------:R-:W-:-:S02]  /*0cf0*/  LOP3.LUT R17, R7, 0x7ffffffc, RZ, 0xc0, !PT ;  /* 0x7ffffffc07117812 */ /* 0x000fc400078ec0ff */
[----:B------:R-:W-:Y:S01]  /*0d00*/  SHF.R.S32.HI R156, RZ, 0x3, R0 ;  /* 0x00000003ff9c7819 */ /* 0x000fe20000011400 */
[----:B------:R-:W-:Y:S02]  /*0d10*/  IMAD R4, R4, -0x3, R12 ;  /* 0xfffffffd04047824 */ /* 0x000fe400078e020c */
[----:B------:R-:W-:Y:S02]  /*0d20*/  IMAD R9, R6, 0x10, R9 ;  /* 0x0000001006097824 */ /* 0x000fe400078e0209 */
[----:B------:R-:W-:Y:S02]  /*0d30*/  IMAD.IADD R2, R11, 0x1, -R2 ;  /* 0x000000010b027824 */ /* 0x000fe400078e0a02 */
[----:B------:R-:W-:Y:S02]  /*0d40*/  IMAD R18, R4, 0x40, R9 ;  /* 0x0000004004127824 */ /* 0x000fe400078e0209 */
[----:B------:R-:W-:Y:S02]  /*0d50*/  IMAD.SHL.U32 R4, R2, 0x8, RZ ;  /* 0x0000000802047824 */ /* 0x000fe400078e00ff */
[----:B------:R-:W-:-:S02]  /*0d60*/  IMAD.MOV.U32 R2, RZ, RZ, RZ ;  /* 0x000000ffff027224 */ /* 0x000fc400078e00ff */
[----:B------:R-:W-:Y:S01]  /*0d70*/  IMAD.IADD R17, R10, 0x1, -R17 ;  /* 0x000000010a117824 */ /* 0x000fe200078e0a11 */
[----:B------:R-:W-:-:S05]  /*0d80*/  SHF.R.S32.HI R5, RZ, 0x1f, R4 ;  /* 0x0000001fff057819 */ /* 0x000fca0000011404 */
[----:B------:R3:W-:Y:S02]  /*0d90*/  STL.64 [R1+0x8], R4 ;  /* 0x0000080401007387 */ /* 0x0007e40000100a00 */
.L_x_1536:
        /* <DEDUP_REMOVED lines=11> */
[----:B---34-:R-:W-:Y:S05]  /*0e50*/  @!P0 BRA `(.L_x_1487) ;  /* 0x0000000000208947 */ /* 0x018fea0003800000 */
        /* <DEDUP_REMOVED lines=8> */
.L_x_1487:
[----:B------:R-:W-:Y:S01]  /*0ee0*/  ULDC UR6, c[0x0][0xdc4] ;  /* 0x0003710000067ab9 */ /* 0x000fe20000000800 */
[----:B------:R-:W-:Y:S01]  /*0ef0*/  UMOV UR41, UR7 ;  /* 0x0000000700297c82 */ /* 0x000fe20008000000 */
[----:B------:R-:W-:-:S11]  /*0f00*/  UISETP.NE.AND UP0, UPT, UR6, 0x1, UPT ;  /* 0x000000010600788c */ /* 0x000fd6000bf05270 */
[----:B------:R-:W-:Y:S02]  /*0f10*/  @UP0 ULDC.64 UR10, c[0x0][0xdc8] ;  /* 0x00037200000a0ab9 */ /* 0x000fe40000000a00 */
[----:B------:R-:W-:-:S04]  /*0f20*/  UIMAD.WIDE.U32 UR4, UR7, UR10, URZ ;  /* 0x0000000a070472a5 */ /* 0x000fc8000f8e003f */
[----:B------:R-:W-:-:S04]  /*0f30*/  @UP0 USHF.R.U32.HI UR41, URZ, UR11, UR5 ;  /* 0x0000000b3f290299 */ /* 0x000fc80008011605 */
[----:B------:R-:W-:-:S12]  /*0f40*/  UIMAD UR4, UR41, UR6, URZ ;  /* 0x00000006290472a4 */ /* 0x000fd8000f8e023f */
.L_x_1488:
[----:B------:R-:W1:Y:S01]  /*0f50*/  LDC R41, c[0x0][0x2e0] ;  /* 0x0000b800ff297b82 */ /* 0x000e620000000800 */
[----:B------:R-:W-:Y:S01]  /*0f60*/  ULDC.64 UR10, c[0x0][0x3f8] ;  /* 0x0000fe00000a7ab9 */ /* 0x000fe20000000a00 */
[----:B------:R-:W-:Y:S01]  /*0f70*/  ULDC UR6, c[0x0][0x404] ;  /* 0x0001010000067ab9 */ /* 0x000fe20000000800 */
[----:B------:R-:W-:Y:S01]  /*0f80*/  UISETP.NE.U32.AND UP0, UPT, UR10, URZ, UPT ;  /* 0x0000003f0a00728c */ /* 0x000fe2000bf05070 */
[----:B------:R-:W-:Y:S01]  /*0f90*/  IMAD.MOV.U32 R55, RZ, RZ, RZ ;  /* 0x000000ffff377224 */ /* 0x000fe200078e00ff */
[----:B------:R-:W-:Y:S01]  /*0fa0*/  ULOP3.LUT UR5, URZ, UR41, URZ, 0x33, !UPT ;  /* 0x000000293f057292 */ /* 0x000fe2000f8e333f */
[----:B------:R-:W-:Y:S01]  /*0fb0*/  CS2R R10, SRZ ;  /* 0x00000000000a7805 */ /* 0x000fe2000001ff00 */
[----:B------:R-:W-:Y:S01]  /*0fc0*/  UISETP.NE.AND.EX UP0, UPT, UR11, URZ, UPT, UP0 ;  /* 0x0000003f0b00728c */ /* 0x000fe2000bf05300 */
[----:B------:R-:W2:Y:S01]  /*0fd0*/  LDC R3, c[0x0][0x428] ;  /* 0x00010a00ff037b82 */ /* 0x000ea20000000800 */
[----:B------:R-:W-:Y:S01]  /*0fe0*/  ULDC UR42, c[0x0][0xdac] ;  /* 0x00036b00002a7ab9 */ /* 0x000fe20000000800 */
[----:B------:R-:W-:Y:S01]  /*0ff0*/  ULDC UR43, c[0x0][0xdb8] ;  /* 0x00036e00002b7ab9 */ /* 0x000fe20000000800 */
[----:B------:R-:W-:Y:S01]  /*1000*/  USEL UR6, UR6, 0x1, UP0 ;  /* 0x0000000106067887 */ /* 0x000fe20008000000 */
[----:B------:R-:W-:Y:S01]  /*1010*/  CS2R R12, SRZ ;  /* 0x00000000000c7805 */ /* 0x000fe2000001ff00 */
[----:B------:R-:W-:Y:S01]  /*1020*/  UIADD3 UR42, UR5, UR42, URZ ;  /* 0x0000002a052a7290 */ /* 0x000fe2000fffe03f */
[----:B------:R-:W-:Y:S01]  /*1030*/  CS2R R14, SRZ ;  /* 0x00000000000e7805 */ /* 0x000fe2000001ff00 */
[----:B------:R-:W-:Y:S01]  /*1040*/  UISETP.NE.AND UP1, UPT, UR43, 0x1, UPT ;  /* 0x000000012b00788c */ /* 0x000fe2000bf25270 */
[----:B------:R-:W4:Y:S01]  /*1050*/  LDC R0, c[0x0][0x288] ;  /* 0x0000a200ff007b82 */ /* 0x000f220000000800 */
[----:B------:R-:W-:Y:S01]  /*1060*/  UIMAD UR42, UR42, 0xc0, URZ ;  /* 0x000000c02a2a78a4 */ /* 0x000fe2000f8e023f */
[----:B------:R-:W-:Y:S01]  /*1070*/  CS2R R20, SRZ ;  /* 0x0000000000147805 */ /* 0x000fe2000001ff00 */
[----:B------:R-:W-:Y:S01]  /*1080*/  UIADD3 UR4, UR7, -UR4, URZ ;  /* 0x8000000407047290 */ /* 0x000fe2000fffe03f */
[----:B------:R-:W-:-:S02]  /*1090*/  CS2R R24, SRZ ;  /* 0x0000000000187805 */ /* 0x000fc4000001ff00 */
[----:B------:R-:W-:Y:S01]  /*10a0*/  CS2R R28, SRZ ;  /* 0x00000000001c7805 */ /* 0x000fe2000001ff00 */
[----:B------:R-:W-:Y:S01]  /*10b0*/  ULDC UR7, c[0x0][0xdc4] ;  /* 0x0003710000077ab9 */ /* 0x000fe20000000800 */
[----:B------:R-:W-:Y:S01]  /*10c0*/  CS2R R26, SRZ ;  /* 0x00000000001a7805 */ /* 0x000fe2000001ff00 */
[----:B-1----:R-:W-:Y:S01]  /*10d0*/  IMAD R41, R41, UR6, RZ ;  /* 0x0000000629297c24 */ /* 0x002fe2000f8e02ff */
[----:B------:R-:W-:Y:S01]  /*10e0*/  UIMAD UR8, UR8, UR7, UR4 ;  /* 0x00000007080872a4 */ /* 0x000fe2000f8e0204 */
[----:B------:R-:W-:Y:S01]  /*10f0*/  CS2R R32, SRZ ;  /* 0x0000000000207805 */ /* 0x000fe2000001ff00 */
[----:B------:R-:W-:Y:S01]  /*1100*/  @UP1 ULDC UR6, c[0x0][0xdc0] ;  /* 0x0003700000061ab9 */ /* 0x000fe20000000800 */
[----:B------:R-:W-:Y:S01]  /*1110*/  @UP1 ULDC UR4, c[0x0][0xdbc] ;  /* 0x00036f0000041ab9 */ /* 0x000fe20000000800 */
[----:B------:R-:W-:Y:S01]  /*1120*/  CS2R R30, SRZ ;  /* 0x00000000001e7805 */ /* 0x000fe2000001ff00 */
[----:B------:R-:W-:Y:S01]  /*1130*/  UIMAD.WIDE.U32 UR4, UR8, UR4, URZ ;  /* 0x00000004080472a5 */ /* 0x000fe2000f8e003f */
[----:B------:R-:W-:-:S02]  /*1140*/  CS2R R56, SRZ ;  /* 0x0000000000387805 */ /* 0x000fc4000001ff00 */
[----:B--2---:R-:W-:Y:S01]  /*1150*/  ISETP.NE.AND P0, PT, R3, 0x1, PT ;  /* 0x000000010300780c */ /* 0x004fe20003f05270 */
[----:B------:R-:W-:Y:S01]  /*1160*/  UMOV UR44, UR8 ;  /* 0x00000008002c7c82 */ /* 0x000fe20008000000 */
[----:B------:R-:W-:Y:S01]  /*1170*/  @UP1 USHF.R.U32.HI UR44, URZ, UR6, UR5 ;  /* 0x000000063f2c1299 */ /* 0x000fe20008011605 */
[----:B------:R-:W-:Y:S02]  /*1180*/  CS2R R36, SRZ ;  /* 0x0000000000247805 */ /* 0x000fe4000001ff00 */
[----:B------:R-:W-:Y:S02]  /*1190*/  CS2R R58, SRZ ;  /* 0x00000000003a7805 */ /* 0x000fe4000001ff00 */
[----:B------:R-:W-:Y:S01]  /*11a0*/  CS2R R44, SRZ ;  /* 0x00000000002c7805 */ /* 0x000fe2000001ff00 */
[----:B------:R-:W-:Y:S01]  /*11b0*/  UIADD3 UR4, -UR44, URZ, URZ ;  /* 0x0000003f2c047290 */ /* 0x000fe2000fffe13f */
[----:B------:R-:W-:Y:S01]  /*11c0*/  IMAD.MOV.U32 R60, RZ, RZ, RZ ;  /* 0x000000ffff3c7224 */ /* 0x000fe200078e00ff */
[C---:B----4-:R-:W-:Y:S01]  /*11d0*/  IADD3 R3, R41.reuse, 0x15f, -R0 ;  /* 0x0000015f29037810 */ /* 0x050fe20007ffe800 */
[----:B------:R-:W-:Y:S01]  /*11e0*/  VIADD R0, R41, 0x9f ;  /* 0x0000009f29007836 */ /* 0x000fe20000000000 */
[----:B------:R-:W-:-:S03]  /*11f0*/  UIMAD UR43, UR43, UR4, UR8 ;  /* 0x000000042b2b72a4 */ /* 0x000fc6000f8e0208 */
[----:B---3--:R-:W-:Y:S01]  /*1200*/  VIADD R4, R3, UR42 ;  /* 0x0000002a03047c36 */ /* 0x008fe20008000000 */
[----:B------:R-:W1:Y:S01]  /*1210*/  @P0 LDC R7, c[0x0][0x42c] ;  /* 0x00010b00ff070b82 */ /* 0x000e620000000800 */
[----:B------:R-:W-:-:S04]  /*1220*/  IMAD.HI R3, R0, 0x66666667, RZ ;  /* 0x6666666700037827 */ /* 0x000fc800078e02ff */
[----:B------:R-:W-:Y:S01]  /*1230*/  IMAD.HI R5, R4, 0x66666667, RZ ;  /* 0x6666666704057827 */ /* 0x000fe200078e02ff */
[----:B------:R-:W-:Y:S02]  /*1240*/  SHF.R.U32.HI R4, RZ, 0x1f, R3 ;  /* 0x0000001fff047819 */ /* 0x000fe40000011603 */
[----:B------:R-:W2:Y:S01]  /*1250*/  @P0 LDC R9, c[0x0][0x430] ;  /* 0x00010c00ff090b82 */ /* 0x000ea20000000800 */
[----:B------:R-:W-:Y:S01]  /*1260*/  IMAD.U32 R19, RZ, RZ, UR43 ;  /* 0x0000002bff137e24 */ /* 0x000fe2000f8e00ff */
[----:B------:R-:W-:Y:S02]  /*1270*/  SHF.R.U32.HI R6, RZ, 0x1f, R5 ;  /* 0x0000001fff067819 */ /* 0x000fe40000011605 */
[----:B------:R-:W-:Y:S01]  /*1280*/  LEA.HI.SX32 R4, R3, R4, 0x1a ;  /* 0x0000000403047211 */ /* 0x000fe200078fd2ff */
[----:B------:R-:W-:Y:S01]  /*1290*/  IMAD.MOV.U32 R3, RZ, RZ, RZ ;  /* 0x000000ffff037224 */ /* 0x000fe200078e00ff */
[----:B------:R-:W-:-:S04]  /*12a0*/  LEA.HI.SX32 R5, R5, R6, 0x1a ;  /* 0x0000000605057211 */ /* 0x000fc800078fd2ff */
[----:B------:R-:W-:-:S04]  /*12b0*/  VIMNMX R40, R4, R5, PT ;  /* 0x0000000504287248 */ /* 0x000fc80003fe0100 */
[----:B------:R-:W-:Y:S01]  /*12c0*/  ISETP.GE.AND P1, PT, R40, 0x1, PT ;  /* 0x000000012800780c */ /* 0x000fe20003f26270 */
[----:B-1----:R-:W-:Y:S01]  /*12d0*/  @P0 IMAD.HI.U32 R0, R7, UR43, RZ ;  /* 0x0000002b07000c27 */ /* 0x002fe2000f8e00ff */
[----:B------:R-:W-:-:S04]  /*12e0*/  CS2R R6, SRZ ;  /* 0x0000000000067805 */ /* 0x000fc8000001ff00 */
[----:B--2---:R-:W-:Y:S01]  /*12f0*/  @P0 SHF.R.U32.HI R19, RZ, R9, R0 ;  /* 0x00000009ff130219 */ /* 0x004fe20000011600 */
[----:B------:R-:W-:Y:S01]  /*1300*/  IMAD.MOV.U32 R0, RZ, RZ, RZ ;  /* 0x000000ffff007224 */ /* 0x000fe200078e00ff */
[----:B------:R-:W-:Y:S02]  /*1310*/  PLOP3.LUT P0, PT, PT, PT, PT, 0x80, 0x0 ;  /* 0x000000000000781c */ /* 0x000fe40003f0f070 */
[----:B------:R-:W-:-:S03]  /*1320*/  CS2R R8, SRZ ;  /* 0x0000000000087805 */ /* 0x000fc6000001ff00 */
[----:B------:R-:W-:Y:S08]  /*1330*/  @!P1 BRA `(.L_x_1489) ;  /* 0x000000a400b09947 */ /* 0x000ff00003800000 */
[----:B------:R-:W1:Y:S02]  /*1340*/  S2R R34, SR_TID.X ;  /* 0x0000000000227919 */ /* 0x000e640000002100 */
[----:B-1----:R-:W-:-:S05]  /*1350*/  VIADD R35, R34, 0xffffff80 ;  /* 0xffffff8022237836 */ /* 0x002fca0000000000 */
[----:B------:R-:W-:-:S04]  /*1360*/  SHF.R.S32.HI R34, RZ, 0x1f, R35 ;  /* 0x0000001fff227819 */ /* 0x000fc80000011423 */
[----:B------:R-:W-:-:S04]  /*1370*/  LEA.HI R34, R34, R35, RZ, 0x7 ;  /* 0x0000002322227211 */ /* 0x000fc800078f38ff */
[----:B------:R-:W-:-:S05]  /*1380*/  SHF.R.S32.HI R34, RZ, 0x7, R34 ;  /* 0x00000007ff227819 */ /* 0x000fca0000011422 */
        /* <DEDUP_REMOVED lines=28> */
.L_x_1490:
[----:B------:R-:W1:Y:S01]  /*1550*/  LDC.64 R12, c[0x0][0x990] ;  /* 0x00026400ff0c7b82 */ /* 0x000e620000000a00 */
[----:B------:R-:W2:Y:S01]  /*1560*/  LDL R26, [R1] ;  /* 0x00000000011a7983 */ /* 0x000ea20000100800 */
[----:B------:R-:W-:Y:S01]  /*1570*/  IMAD.U32 R5, RZ, RZ, UR44 ;  /* 0x0000002cff057e24 */ /* 0x000fe2000f8e00ff */
[----:B------:R-:W-:-:S05]  /*1580*/  ULDC UR4, c[0x0][0x9d8] ;  /* 0x0002760000047ab9 */ /* 0x000fca0000000800 */
[----:B------:R-:W3:Y:S01]  /*1590*/  LDC.64 R20, c[0x0][0x998] ;  /* 0x00026600ff147b82 */ /* 0x000ee20000000a00 */
[----:B-1----:R-:W-:-:S04]  /*15a0*/  ISETP.NE.U32.AND P0, PT, R12, RZ, PT ;  /* 0x000000ff0c00720c */ /* 0x002fc80003f05070 */
[----:B------:R-:W-:Y:S02]  /*15b0*/  ISETP.NE.AND.EX P0, PT, R13, RZ, PT, P0 ;  /* 0x000000ff0d00720c */ /* 0x000fe40003f05300 */
[----:B---3--:R-:W-:-:S04]  /*15c0*/  ISETP.NE.U32.AND P1, PT, R20, RZ, PT ;  /* 0x000000ff1400720c */ /* 0x008fc80003f25070 */
[----:B------:R-:W-:-:S07]  /*15d0*/  ISETP.NE.AND.EX P1, PT, R21, RZ, PT, P1 ;  /* 0x000000ff1500720c */ /* 0x000fce0003f25310 */
[----:B------:R-:W1:Y:S01]  /*15e0*/  @P0 LDC.64 R8, c[0x0][0x9a8] ;  /* 0x00026a00ff080b82 */ /* 0x000e620000000a00 */
[----:B------:R-:W-:-:S07]  /*15f0*/  @P0 SHF.R.S32.HI R3, RZ, 0x1f, R5 ;  /* 0x0000001fff030819 */ /* 0x000fce0000011405 */
[----:B------:R-:W3:Y:S01]  /*1600*/  @P1 LDC.64 R10, c[0x0][0x9b8] ;  /* 0x00026e00ff0a1b82 */ /* 0x000ee20000000a00 */
[----:B------:R-:W-:-:S07]  /*1610*/  @P1 SHF.R.S32.HI R5, RZ, 0x1f, R5 ;  /* 0x0000001fff051819 */ /* 0x000fce0000011405 */
[----:B------:R-:W4:Y:S08]  /*1620*/  @P1 LDC.64 R24, c[0x0][0x9c0] ;  /* 0x00027000ff181b82 */ /* 0x000f300000000a00 */
[----:B------:R-:W5:Y:S01]  /*1630*/  @P0 LDC.64 R14, c[0x0][0x9b0] ;  /* 0x00026c00ff0e0b82 */ /* 0x000f620000000a00 */
[----:B-1----:R-:W-:Y:S01]  /*1640*/  @P0 IMAD R0, R3, R8, RZ ;  /* 0x0000000803000224 */ /* 0x002fe200078e02ff */
[----:B------:R-:W-:-:S03]  /*1650*/  @P0 SHF.R.S32.HI R3, RZ, 0x1f, R19 ;  /* 0x0000001fff030819 */ /* 0x000fc60000011413 */
[----:B------:R-:W-:Y:S02]  /*1660*/  @P0 IMAD R9, R9, UR44, R0 ;  /* 0x0000002c09090c24 */ /* 0x000fe4000f8e0200 */
[----:B---3--:R-:W-:Y:S02]  /*1670*/  @P1 IMAD R6, R5, R10, RZ ;  /* 0x0000000a05061224 */ /* 0x008fe400078e02ff */
[----:B------:R-:W-:-:S04]  /*1680*/  @P0 IMAD.WIDE.U32 R4, R8, UR44, RZ ;  /* 0x0000002c08040c25 */ /* 0x000fc8000f8e00ff */
[----:B------:R-:W-:Y:S01]  /*1690*/  @P0 IMAD.IADD R5, R5, 0x1, R9 ;  /* 0x0000000105050824 */ /* 0x000fe200078e0209 */
[----:B------:R-:W-:Y:S01]  /*16a0*/  @P1 SHF.R.S32.HI R9, RZ, 0x1f, R19 ;  /* 0x0000001fff091819 */ /* 0x000fe20000011413 */
[----:B------:R-:W-:Y:S02]  /*16b0*/  @P1 IMAD R11, R11, UR44, R6 ;  /* 0x0000002c0b0b1c24 */ /* 0x000fe4000f8e0206 */
[----:B------:R-:W-:-:S04]  /*16c0*/  @P1 IMAD.WIDE.U32 R6, R10, UR44, RZ ;  /* 0x0000002c0a061c25 */ /* 0x000fc8000f8e00ff */
[----:B----4-:R-:W-:Y:S02]  /*16d0*/  @P1 IMAD R8, R9, R24, RZ ;  /* 0x0000001809081224 */ /* 0x010fe400078e02ff */
[-C--:B-----5:R-:W-:Y:S02]  /*16e0*/  @P0 IMAD R0, R3, R14.reuse, RZ ;  /* 0x0000000e03000224 */ /* 0x0a0fe400078e02ff */
[----:B------:R-:W-:Y:S02]  /*16f0*/  @P1 IMAD.IADD R7, R7, 0x1, R11 ;  /* 0x0000000107071824 */ /* 0x000fe400078e020b */
[C---:B------:R-:W-:Y:S02]  /*1700*/  @P1 IMAD R11, R19.reuse, R25, R8 ;  /* 0x00000019130b1224 */ /* 0x040fe400078e0208 */
[C---:B------:R-:W-:Y:S02]  /*1710*/  @P0 IMAD R3, R19.reuse, R15, R0 ;  /* 0x0000000f13030224 */ /* 0x040fe400078e0200 */
[----:B------:R-:W-:-:S04]  /*1720*/  @P0 IMAD.WIDE.U32 R4, R19, R14, R4 ;  /* 0x0000000e13040225 */ /* 0x000fc800078e0004 */
[----:B------:R-:W-:Y:S01]  /*1730*/  @P1 IMAD.WIDE.U32 R8, R19, R24, R6 ;  /* 0x0000001813081225 */ /* 0x000fe200078e0006 */
[----:B------:R-:W-:Y:S02]  /*1740*/  @P0 IADD3 R3, R5, R3, RZ ;  /* 0x0000000305030210 */ /* 0x000fe40007ffe0ff */
[----:B------:R-:W-:Y:S01]  /*1750*/  @P0 LEA R6, P2, R4, R12, 0x2 ;  /* 0x0000000c04060211 */ /* 0x000fe200078410ff */
[----:B------:R-:W-:Y:S01]  /*1760*/  @P1 IMAD.IADD R0, R9, 0x1, R11 ;  /* 0x0000000109001824 */ /* 0x000fe200078e020b */
[----:B------:R-:W-:Y:S02]  /*1770*/  @P1 LEA R10, P3, R8, R20, 0x2 ;  /* 0x00000014080a1211 */ /* 0x000fe400078610ff */
[----:B------:R-:W-:Y:S01]  /*1780*/  @P0 LEA.HI.X R7, R4, R13, R3, 0x2, P2 ;  /* 0x0000000d04070211 */ /* 0x000fe200010f1403 */
[----:B------:R-:W-:Y:S01]  /*1790*/  IMAD.MOV.U32 R3, RZ, RZ, 0x3f800000 ;  /* 0x3f800000ff037424 */ /* 0x000fe200078e00ff */
[----:B------:R-:W-:Y:S01]  /*17a0*/  @P1 LEA.HI.X R11, R8, R21, R0, 0x2, P3 ;  /* 0x00000015080b1211 */ /* 0x000fe200018f1400 */
[----:B------:R-:W-:-:S04]  /*17b0*/  IMAD.MOV.U32 R0, RZ, RZ, 0x3f800000 ;  /* 0x3f800000ff007424 */ /* 0x000fc800078e00ff */
[----:B------:R-:W3:Y:S04]  /*17c0*/  @P0 LDG.E R3, desc[UR46][R6.64] ;  /* 0x0000002e06030981 */ /* 0x000ee8000c1e1900 */
[----:B------:R-:W3:Y:S01]  /*17d0*/  @P1 LDG.E R0, desc[UR46][R10.64] ;  /* 0x0000002e0a001981 */ /* 0x000ee2000c1e1900 */
[----:B------:R-:W-:Y:S02]  /*17e0*/  ISETP.NE.AND P1, PT, R16, 0x3, PT ;  /* 0x000000031000780c */ /* 0x000fe40003f25270 */
[----:B--2---:R-:W-:-:S04]  /*17f0*/  LEA.HI R4, R26, R26, RZ, 0x1 ;  /* 0x0000001a1a047211 */ /* 0x004fc800078f08ff */
[----:B------:R-:W-:-:S05]  /*1800*/  LOP3.LUT R4, R4, 0xfffffffe, RZ, 0xc0, !PT ;  /* 0xfffffffe04047812 */ /* 0x000fca00078ec0ff */
[----:B------:R-:W-:-:S05]  /*1810*/  IMAD.IADD R4, R26, 0x1, -R4 ;  /* 0x000000011a047824 */ /* 0x000fca00078e0a04 */
[----:B------:R-:W-:-:S04]  /*1820*/  SHF.L.U32 R4, R4, 0x1f, RZ ;  /* 0x0000001f04047819 */ /* 0x000fc800000006ff */
[----:B------:R-:W1:Y:S01]  /*1830*/  SYNCS.PHASECHK.TRANS64.TRYWAIT P0, [UR40+0x13200], R4 ;  /* 0x01320004ff0075a7 */ /* 0x000e620008000168 */
[----:B---3--:R-:W-:-:S04]  /*1840*/  FMUL.FTZ R0, R3, R0 ;  /* 0x0000000003007220 */ /* 0x008fc80000410000 */
[----:B------:R-:W-:Y:S01]  /*1850*/  FMUL.FTZ R0, R0, UR4 ;  /* 0x0000000400007c20 */ /* 0x000fe20008410000 */
[----:B-1----:R-:W-:Y:S06]  /*1860*/  @!P0 BRA `(.L_x_1491) ;  /* 0x000000dc00cc8947 */ /* 0x002fec0003800000 */
.L_x_1606:
[----:B------:R-:W-:Y:S05]  /*1870*/  @!P1 BRA `(.L_x_1492) ;  /* 0x0000000000049947 */ /* 0x000fea0003800000 */
[----:B------:R-:W-:Y:S01]  /*1880*/  BPT.TRAP 0x1 ;  /* 0x000000040000795c */ /* 0x000fe20000300000 */
.L_x_1492:
[----:B-1----:R-:W-:Y:S01]  /*1890*/  IMAD.U32 R3, RZ, RZ, UR38 ;  /* 0x00000026ff037e24 */ /* 0x002fe2000f8e00ff */
[----:B------:R-:W-:-:S04]  /*18a0*/  SHF.L.U32 R4, R2, 0x1f, RZ ;  /* 0x0000001f02047819 */ /* 0x000fc800000006ff */
[----:B------:R-:W-:-:S04]  /*18b0*/  LEA R3, R3, UR40, 0x3 ;  /* 0x0000002803037c11 */ /* 0x000fc8000f8e18ff */
[----:B------:R1:W2:Y:S01]  /*18c0*/  SYNCS.PHASECHK.TRANS64.TRYWAIT P0, [R3+URZ+0x13230], R4 ;  /* 0x01323004030075a7 */ /* 0x0002a2000800017f */
[----:B------:R-:W-:Y:S05]  /*18d0*/  @!P1 BRA `(.L_x_1493) ;  /* 0x0000000000049947 */ /* 0x000fea0003800000 */
[----:B------:R-:W-:Y:S01]  /*18e0*/  BPT.TRAP 0x1 ;  /* 0x000000040000795c */ /* 0x000fe20000300000 */
.L_x_1493:
[----:B--2---:R-:W-:Y:S05]  /*18f0*/  @P0 BRA `(.L_x_1494) ;  /* 0x0000000000080947 */ /* 0x004fea0003800000 */
[----:B------:R-:W2:Y:S02]  /*1900*/  SYNCS.PHASECHK.TRANS64.TRYWAIT P0, [R3+URZ+0x13230], R4 ;  /* 0x01323004030075a7 */ /* 0x000ea4000800017f */
[----:B--2---:R-:W-:Y:S05]  /*1910*/  @!P0 BRA `(.L_x_1495) ;  /* 0x000000dc00b88947 */ /* 0x004fea0003800000 */
.L_x_1494:
[----:B------:R-:W3:Y:S01]  /*1920*/  S2R R6, SR_TID.X ;  /* 0x0000000000067919 */ /* 0x000ee20000002100 */
[----:B------:R-:W-:Y:S01]  /*1930*/  UIADD3 UR4, UR40, 0xe000, URZ ;  /* 0x0000e00028047890 */ /* 0x000fe2000fffe03f */
[----:B------:R-:W-:-:S03]  /*1940*/  IMAD.MOV.U32 R55, RZ, RZ, RZ ;  /* 0x000000ffff377224 */ /* 0x000fc600078e00ff */
[----:B------:R-:W-:-:S04]  /*1950*/  USHF.R.U32.HI UR4, URZ, 0x4, UR4 ;  /* 0x000000043f047899 */ /* 0x000fc80008011604 */
[----:B------:R-:W-:-:S06]  /*1960*/  ULOP3.LUT UR4, UR4, 0x3fff, URZ, 0xc0, !UPT ;  /* 0x00003fff04047892 */ /* 0x000fcc000f8ec03f */
[----:B------:R-:W-:Y:S01]  /*1970*/  IMAD.U32 R5, RZ, RZ, UR4 ;  /* 0x00000004ff057e24 */ /* 0x000fe2000f8e00ff */
[----:B------:R-:W-:Y:S05]  /*1980*/  WARPSYNC.ALL ;  /* 0x0000000000007948 */ /* 0x000fea0003800000 */
[----:B------:R-:W-:Y:S02]  /*1990*/  LOP3.LUT R5, R5, 0x10000, RZ, 0xfc, !PT ;  /* 0x0001000005057812 */ /* 0x000fe400078efcff */
[----:B---3--:R-:W-:Y:S02]  /*19a0*/  LOP3.LUT P0, RZ, R6, 0x7f, RZ, 0xc0, !PT ;  /* 0x0000007f06ff7812 */ /* 0x008fe4000780c0ff */
[----:B------:R-:W-:Y:S01]  /*19b0*/  R2UR UR4, R5 ;  /* 0x00000000050472ca */ /* 0x000fe200000e0000 */
[----:B------:R-:W-:Y:S01]  /*19c0*/  ULOP3.LUT UR12, UR45, 0x10000, URZ, 0xfc, !UPT ;  /* 0x000100002d0c7892 */ /* 0x000fe2000f8efc3f */
[----:B------:R-:W-:Y:S01]  /*19d0*/  WARPGROUP.ARRIVE ;  /* 0x00000000000079c5 */ /* 0x000fe20000000000 */
[----:B------:R-:W-:Y:S01]  /*19e0*/  UMOV UR13, 0x80000020 ;  /* 0x80000020000d7882 */ /* 0x000fe20000000000 */
[----:B------:R-:W-:Y:S01]  /*19f0*/  UMOV UR15, 0x80000020 ;  /* 0x80000020000f7882 */ /* 0x000fe20000000000 */
[----:B------:R-:W-:Y:S01]  /*1a00*/  UIADD3 UR8, UR12, 0x2, URZ ;  /* 0x000000020c087890 */ /* 0x000fe2000fffe03f */
[----:B------:R-:W3:Y:S01]  /*1a10*/  LDC R54, c[0x0][0x288] ;  /* 0x0000a200ff367b82 */ /* 0x000ee20000000800 */
[----:B------:R-:W-:Y:S01]  /*1a20*/  UMOV UR9, 0x80000020 ;  /* 0x8000002000097882 */ /* 0x000fe20000000000 */
[----:B------:R-:W-:Y:S01]  /*1a30*/  UMOV UR11, 0x80000020 ;  /* 0x80000020000b7882 */ /* 0x000fe20000000000 */
[----:B------:R-:W-:-:S02]  /*1a40*/  IMAD R53, R40, -0xa0, R41 ;  /* 0xffffff6028357824 */ /* 0x000fc400078e0229 */
[----:B-12---:R-:W-:Y:S02]  /*1a50*/  @!P0 VIADD R3, R3, 0x13240 ;  /* 0x0001324003038836 */ /* 0x006fe40000000000 */
[----:B------:R-:W-:-:S03]  /*1a60*/  UIMAD UR4, UR38, 0x280, UR4 ;  /* 0x00000280260478a4 */ /* 0x000fc6000f8e0204 */
[----:B------:R-:W-:Y:S01]  /*1a70*/  @!P0 PRMT R3, RZ, 0x654, R3 ;  /* 0x00000654ff038816 */ /* 0x000fe20000000003 */
        /* <DEDUP_REMOVED lines=8> */
[----:B---3--:R-:W-:Y:S01]  /*1b00*/  IADD3 R41, -R54, UR42, R41 ;  /* 0x0000002a36297c10 */ /* 0x008fe2000fffe129 */
[----:B------:R-:W-:-:S02]  /*1b10*/  WARPGROUP.DEPBAR.LE gsb0, 0x0 ;  /* 0x00008000000079c5 */ /* 0x000fc40000010000 */
[----:B------:R-:W-:-:S06]  /*1b20*/  WARPGROUP.ARRIVE ;  /* 0x00000000000079c5 */ /* 0x000fcc0000000000 */
[----:B------:R-:W-:Y:S01]  /*1b30*/  QGMMA.64x32x32.F32.E4M3.E4M3 R88, gdesc[UR12], RZ, !UPT, gsb0 ;  /* 0x006000000c5879f3 */ /* 0x000fe2000c0008ff */
[----:B------:R-:W-:Y:S01]  /*1b40*/  UMOV UR14, UR5 ;  /* 0x00000005000e7c82 */ /* 0x000fe20008000000 */
[----:B------:R-:W-:Y:S01]  /*1b50*/  UMOV UR15, 0x80000020 ;  /* 0x80000020000f7882 */ /* 0x000fe20000000000 */
[----:B------:R-:W-:Y:S02]  /*1b60*/  WARPGROUP.DEPBAR.LE gsb0, 0x0 ;  /* 0x00008000000079c5 */ /* 0x000fe40000010000 */
        /* <DEDUP_REMOVED lines=25> */
[----:B------:R-:W-:Y:S01]  /*1d00*/  UIADD3 UR10, UR4, 0x102, URZ ;  /* 0x00000102040a7890 */ /* 0x000fe2000fffe03f */
[----:B------:R-:W1:Y:S01]  /*1d10*/  MUFU.TANH R104, R104 ;  /* 0x0000006800687308 */ /* 0x000e620000002400 */
[----:B------:R-:W-:Y:S01]  /*1d20*/  UMOV UR11, 0x80000020 ;  /* 0x80000020000b7882 */ /* 0x000fe20000000000 */
[----:B------:R-:W-:-:S02]  /*1d30*/  VIADD R115, R18, UR42 ;  /* 0x0000002a12737c36 */ /* 0x000fc40008000000 */
        /* <DEDUP_REMOVED lines=11> */
[----:B------:R-:W-:-:S02]  /*1df0*/  FMUL.FTZ R11, R0, R116 ;  /* 0x00000074000b7220 */ /* 0x000fc40000410000 */
[----:B------:R-:W3:Y:S08]  /*1e00*/  MUFU.TANH R129, R129 ;  /* 0x0000008100817308 */ /* 0x000ef00000002400 */
[----:B------:R-:W4:Y:S08]  /*1e10*/  MUFU.TANH R131, R131 ;  /* 0x0000008300837308 */ /* 0x000f300000002400 */
        /* <DEDUP_REMOVED lines=13> */
[----:B------:R-:W5:Y:S01]  /*1ef0*/  MUFU.TANH R121, R121 ;  /* 0x0000007900797308 */ /* 0x000f620000002400 */
[----:B------:R-:W-:Y:S01]  /*1f00*/  UMOV UR11, 0x80000020 ;  /* 0x80000020000b7882 */ /* 0x000fe20000000000 */
        /* <DEDUP_REMOVED lines=10> */
[C---:B------:R-:W-:Y:S01]  /*1fb0*/  FMUL.FTZ R21, R0.reuse, R96 ;  /* 0x0000006000157220 */ /* 0x040fe20000410000 */
[----:B------:R-:W-:-:S03]  /*1fc0*/  FMUL.FTZ R43, R0, R100 ;  /* 0x00000064002b7220 */ /* 0x000fc60000410000 */
[----:B------:R-:W5:Y:S08]  /*1fd0*/  MUFU.TANH R127, R127 ;  /* 0x0000007f007f7308 */ /* 0x000f700000002400 */
[----:B------:R-:W5:Y:S08]  /*1fe0*/  MUFU.TANH R93, R93 ;  /* 0x0000005d005d7308 */ /* 0x000f700000002400 */
[----:B------:R-:W5:Y:S08]  /*1ff0*/  MUFU.TANH R88, R88 ;  /* 0x0000005800587308 */ /* 0x000f700000002400 */
[----:B------:R-:W5:Y:S08]  /*2000*/  MUFU.TANH R89, R89 ;  /* 0x0000005900597308 */ /* 0x000f700000002400 */
[----:B------:R-:W5:Y:S08]  /*2010*/  MUFU.TANH R90, R90 ;  /* 0x0000005a005a7308 */ /* 0x000f700000002400 */
[----:B------:R-:W5:Y:S01]  /*2020*/  MUFU.TANH R91, R91 ;  /* 0x0000005b005b7308 */ /* 0x000f620000002400 */
[----:B------:R-:W-:-:S02]  /*2030*/  WARPGROUP.DEPBAR.LE gsb0, 0x0 ;  /* 0x00008000000079c5 */ /* 0x000fc40000010000 */
[----:B------:R-:W-:Y:S01]  /*2040*/  WARPGROUP.ARRIVE ;  /* 0x00000000000079c5 */ /* 0x000fe20000000000 */
[----:B------:R-:W-:Y:S01]  /*2050*/  FMUL.FTZ R45, R0, R72 ;  /* 0x00000048002d7220 */ /* 0x000fe20000410000 */
[----:B------:R-:W-:Y:S01]  /*2060*/  IADD3 R72, -R54, 0xa1, R53 ;  /* 0x000000a136487810 */ /* 0x000fe20007ffe135 */
[C---:B------:R-:W-:Y:S01]  /*2070*/  FMUL.FTZ R49, R0.reuse, R80 ;  /* 0x0000005000317220 */ /* 0x040fe20000410000 */
[C---:B------:R-:W-:Y:S01]  /*2080*/  FMUL.FTZ R80, R0.reuse, R74 ;  /* 0x0000004a00507220 */ /* 0x040fe20000410000 */
[----:B------:R-:W-:Y:S01]  /*2090*/  VIADD R74, R53, 0xa0 ;  /* 0x000000a0354a7836 */ /* 0x000fe20000000000 */
[----:B------:R-:W-:Y:S01]  /*20a0*/  QGMMA.64x32x32.F32.E4M3.E4M3 R56, gdesc[UR8], R56, gsb0 ;  /* 0x00600000083879f3 */ /* 0x000fe20008000838 */
[C---:B------:R-:W-:Y:S02]  /*20b0*/  IMAD R72, R17.reuse, -0x2, R72 ;  /* 0xfffffffe11487824 */ /* 0x040fe400078e0248 */
[----:B------:R-:W-:Y:S01]  /*20c0*/  FMUL.FTZ R47, R0, R76 ;  /* 0x0000004c002f7220 */ /* 0x000fe20000410000 */
[----:B------:R-:W-:-:S02]  /*20d0*/  IMAD R74, R17, -0x2, R74 ;  /* 0xfffffffe114a7824 */ /* 0x000fc400078e024a */
[----:B------:R-:W-:Y:S01]  /*20e0*/  FMUL.FTZ R51, R0, R84 ;  /* 0x0000005400337220 */ /* 0x000fe20000410000 */
[----:B------:R-:W-:Y:S01]  /*20f0*/  UIADD3 UR10, UR4, 0x202, URZ ;  /* 0x00000202040a7890 */ /* 0x000fe2000fffe03f */
[----:B------:R-:W-:Y:S01]  /*2100*/  IADD3 R53, R72, 0x8, R115 ;  /* 0x0000000848357810 */ /* 0x000fe20007ffe073 */
[----:B------:R-:W-:Y:S01]  /*2110*/  UMOV UR11, 0x80000020 ;  /* 0x80000020000b7882 */ /* 0x000fe20000000000 */
[C---:B------:R-:W-:Y:S01]  /*2120*/  FMUL.FTZ R48, R0.reuse, R77 ;  /* 0x0000004d00307220 */ /* 0x040fe20000410000 */
[----:B------:R-:W-:Y:S01]  /*2130*/  FMUL.FTZ R77, R0, R75 ;  /* 0x0000004b004d7220 */ /* 0x000fe20000410000 */
[----:B------:R-:W-:Y:S01]  /*2140*/  VIMNMX R76, R74, R53, PT ;  /* 0x000000354a4c7248 */ /* 0x000fe20003fe0100 */
        /* <DEDUP_REMOVED lines=10> */
[----:B------:R-:W1:Y:S01]  /*21f0*/  MUFU.TANH R77, R77 ;  /* 0x0000004d004d7308 */ /* 0x000e620000002400 */
[----:B--2---:R-:W-:Y:S01]  /*2200*/  FSEL R125, R125, -INF , P4 ;  /* 0xff8000007d7d7808 */ /* 0x004fe20002000000 */
[----:B------:R-:W-:Y:S01]  /*2210*/  FMUL.FTZ R81, R0, R82 ;  /* 0x0000005200517220 */ /* 0x000fe20000410000 */
[----:B------:R-:W-:Y:S01]  /*2220*/  ISETP.GT.AND P2, PT, R76, 0x9, PT ;  /* 0x000000094c00780c */ /* 0x000fe20003f44270 */
[C---:B------:R-:W-:Y:S01]  /*2230*/  FMUL.FTZ R83, R0.reuse, R83 ;  /* 0x0000005300537220 */ /* 0x040fe20000410000 */
[----:B---3--:R-:W-:Y:S01]  /*2240*/  FSEL R129, R129, -INF , P5 ;  /* 0xff80000081817808 */ /* 0x008fe20002800000 */
[----:B------:R-:W-:Y:S01]  /*2250*/  FMUL.FTZ R82, R0, R86 ;  /* 0x0000005600527220 */ /* 0x000fe20000410000 */
[----:B------:R-:W-:Y:S01]  /*2260*/  ISETP.GT.AND P3, PT, R76, 0x10, PT ;  /* 0x000000104c00780c */ /* 0x000fe20003f64270 */
[----:B------:R-:W2:Y:S01]  /*2270*/  MUFU.TANH R78, R78 ;  /* 0x0000004e004e7308 */ /* 0x000ea20000002400 */
[----:B----4-:R-:W-:Y:S01]  /*2280*/  FSEL R131, R131, -INF , P2 ;  /* 0xff80000083837808 */ /* 0x010fe20001000000 */
[----:B------:R-:W-:Y:S01]  /*2290*/  FMUL.FTZ R87, R0, R87 ;  /* 0x0000005700577220 */ /* 0x000fe20000410000 */
[----:B------:R-:W-:Y:S01]  /*22a0*/  ISETP.GT.AND P4, PT, R76, 0x11, PT ;  /* 0x000000114c00780c */ /* 0x000fe20003f84270 */
[----:B------:R-:W-:Y:S01]  /*22b0*/  ULDC UR4, c[0x0][0x988] ;  /* 0x0002620000047ab9 */ /* 0x000fe20000000800 */
[----:B-----5:R-:W-:-:S02]  /*22c0*/  FSEL R133, R133, -INF , P3 ;  /* 0xff80000085857808 */ /* 0x020fc40001800000 */
[C---:B------:R-:W-:Y:S01]  /*22d0*/  ISETP.GT.AND P2, PT, R76.reuse, 0x18, PT ;  /* 0x000000184c00780c */ /* 0x040fe20003f44270 */
[----:B------:R-:W3:Y:S01]  /*22e0*/  MUFU.TANH R79, R79 ;  /* 0x0000004f004f7308 */ /* 0x000ee20000002400 */
[----:B------:R-:W-:Y:S02]  /*22f0*/  FSEL R135, R135, -INF , P4 ;  /* 0xff80000087877808 */ /* 0x000fe40002000000 */
[C---:B------:R-:W-:Y:S02]  /*2300*/  ISETP.GT.AND P3, PT, R76.reuse, 0x19, PT ;  /* 0x000000194c00780c */ /* 0x040fe40003f64270 */
[----:B------:R-:W-:Y:S02]  /*2310*/  FSEL R137, R137, -INF , P2 ;  /* 0xff80000089897808 */ /* 0x000fe40001000000 */
[----:B------:R-:W-:Y:S01]  /*2320*/  ISETP.GT.AND P2, PT, R76, 0x20, PT ;  /* 0x000000204c00780c */ /* 0x000fe20003f44270 */
[----:B------:R-:W4:Y:S01]  /*2330*/  MUFU.TANH R81, R81 ;  /* 0x0000005100517308 */ /* 0x000f220000002400 */
[----:B------:R-:W-:-:S02]  /*2340*/  FSEL R117, R117, -INF , P3 ;  /* 0xff80000075757808 */ /* 0x000fc40001800000 */
[C---:B------:R-:W-:Y:S02]  /*2350*/  ISETP.GT.AND P3, PT, R76.reuse, 0x21, PT ;  /* 0x000000214c00780c */ /* 0x040fe40003f64270 */
[----:B------:R-:W-:Y:S02]  /*2360*/  FSEL R121, R121, -INF , P2 ;  /* 0xff80000079797808 */ /* 0x000fe40001000000 */
[C---:B------:R-:W-:Y:S01]  /*2370*/  ISETP.GT.AND P2, PT, R76.reuse, 0x28, PT ;  /* 0x000000284c00780c */ /* 0x040fe20003f44270 */
[----:B------:R-:W5:Y:S01]  /*2380*/  MUFU.TANH R83, R83 ;  /* 0x0000005300537308 */ /* 0x000f620000002400 */
[----:B------:R-:W-:Y:S02]  /*2390*/  FSEL R123, R123, -INF , P3 ;  /* 0xff8000007b7b7808 */ /* 0x000fe40001800000 */
[----:B------:R-:W-:Y:S02]  /*23a0*/  ISETP.GT.AND P3, PT, R76, 0x29, PT ;  /* 0x000000294c00780c */ /* 0x000fe40003f64270 */
[----:B------:R-:W-:Y:S01]  /*23b0*/  FSEL R127, R127, -INF , P2 ;  /* 0xff8000007f7f7808 */ /* 0x000fe20001000000 */
[----:B------:R-:W-:-:S02]  /*23c0*/  WARPGROUP.DEPBAR.LE gsb0, 0x0 ;  /* 0x00008000000079c5 */ /* 0x000fc40000010000 */
[----:B------:R-:W-:Y:S01]  /*23d0*/  FMUL.FTZ R53, R0, R56 ;  /* 0x0000003800357220 */ /* 0x000fe20000410000 */
[----:B------:R-:W-:Y:S01]  /*23e0*/  FMNMX.FTZ R56, R119, R125, !PT ;  /* 0x0000007d77387209 */ /* 0x000fe20007810000 */
[----:B------:R-:W-:Y:S01]  /*23f0*/  WARPGROUP.ARRIVE ;  /* 0x00000000000079c5 */ /* 0x000fe20000000000 */
[----:B------:R-:W-:Y:S01]  /*2400*/  ISETP.GT.AND P2, PT, R76, 0x30, PT ;  /* 0x000000304c00780c */ /* 0x000fe20003f44270 */
[C---:B------:R-:W-:Y:S01]  /*2410*/  FMUL.FTZ R63, R0.reuse, R63 ;  /* 0x0000003f003f7220 */ /* 0x040fe20000410000 */
[----:B------:R-:W-:Y:S01]  /*2420*/  FMNMX.FTZ R84, R129, R56, !PT ;  /* 0x0000003881547209 */ /* 0x000fe20007810000 */
[----:B------:R-:W-:Y:S01]  /*2430*/  FMUL.FTZ R56, R0, R58 ;  /* 0x0000003a00387220 */ /* 0x000fe20000410000 */
[----:B------:R-:W-:Y:S01]  /*2440*/  FSEL R93, R93, -INF , P3 ;  /* 0xff8000005d5d7808 */ /* 0x000fe20001800000 */
[----:B------:R-:W-:Y:S01]  /*2450*/  QGMMA.64x32x32.F32.E4M3.E4M3 R24, gdesc[UR8], R24, gsb0 ;  /* 0x00600000081879f3 */ /* 0x000fe20008000818 */
[----:B------:R-:W-:Y:S01]  /*2460*/  FMNMX.FTZ R84, R131, R84, !PT ;  /* 0x0000005483547209 */ /* 0x000fe20007810000 */
[----:B------:R1:W-:Y:S01]  /*2470*/  MUFU.TANH R95, R63 ;  /* 0x0000003f005f7308 */ /* 0x0003e20000002400 */
[----:B------:R-:W-:Y:S01]  /*2480*/  ISETP.GT.AND P3, PT, R76, 0x31, PT ;  /* 0x000000314c00780c */ /* 0x000fe20003f64270 */
[C---:B------:R-:W-:Y:S01]  /*2490*/  FMUL.FTZ R58, R0.reuse, R59 ;  /* 0x0000003b003a7220 */ /* 0x040fe20000410000 */
        /* <DEDUP_REMOVED lines=11> */
[----:B------:R-:W-:Y:S01]  /*2550*/  FMUL.FTZ R57, R0, R57 ;  /* 0x0000003900397220 */ /* 0x000fe20000410000 */
[----:B------:R-:W-:Y:S01]  /*2560*/  FMNMX.FTZ R84, R117, R84, !PT ;  /* 0x0000005475547209 */ /* 0x000fe20007810000 */
[----:B------:R-:W5:Y:S01]  /*2570*/  MUFU.TANH R87, R87 ;  /* 0x0000005700577308 */ /* 0x000f620000002400 */
[----:B------:R-:W-:-:S02]  /*2580*/  ISETP.GT.AND P3, PT, R76, 0x39, PT ;  /* 0x000000394c00780c */ /* 0x000fc40003f64270 */
[----:B------:R-:W-:Y:S02]  /*2590*/  FMNMX.FTZ R84, R121, R84, !PT ;  /* 0x0000005479547209 */ /* 0x000fe40007810000 */
[----:B-1----:R-:W-:Y:S02]  /*25a0*/  FSEL R63, R90, -INF , P2 ;  /* 0xff8000005a3f7808 */ /* 0x002fe40001000000 */
[----:B------:R-:W-:Y:S01]  /*25b0*/  FMNMX.FTZ R84, R123, R84, !PT ;  /* 0x000000547b547209 */ /* 0x000fe20007810000 */
[----:B------:R-:W1:Y:S01]  /*25c0*/  MUFU.TANH R56, R56 ;  /* 0x0000003800387308 */ /* 0x000e620000002400 */
[----:B------:R-:W-:Y:S02]  /*25d0*/  ISETP.GT.AND P2, PT, R76, 0x40, PT ;  /* 0x000000404c00780c */ /* 0x000fe40003f44270 */
[----:B------:R-:W-:Y:S02]  /*25e0*/  FMNMX.FTZ R84, R127, R84, !PT ;  /* 0x000000547f547209 */ /* 0x000fe40007810000 */
[----:B------:R-:W-:-:S02]  /*25f0*/  FSEL R67, R91, -INF , P3 ;  /* 0xff8000005b437808 */ /* 0x000fc40001800000 */
[----:B------:R-:W-:Y:S01]  /*2600*/  FMNMX.FTZ R84, R93, R84, !PT ;  /* 0x000000545d547209 */ /* 0x000fe20007810000 */
[----:B------:R-:W1:Y:S01]  /*2610*/  MUFU.TANH R58, R58 ;  /* 0x0000003a003a7308 */ /* 0x000e620000002400 */
[----:B------:R-:W-:Y:S02]  /*2620*/  ISETP.GT.AND P3, PT, R76, 0x41, PT ;  /* 0x000000414c00780c */ /* 0x000fe40003f64270 */
[----:B------:R-:W-:Y:S02]  /*2630*/  FMNMX.FTZ R84, R85, R84, !PT ;  /* 0x0000005455547209 */ /* 0x000fe40007810000 */
[----:B------:R-:W-:Y:S01]  /*2640*/  FSEL R75, R80, -INF , P2 ;  /* 0xff800000504b7808 */ /* 0x000fe20001000000 */
[----:B------:R-:W-:Y:S01]  /*2650*/  FMUL.FTZ R80, R0, R71 ;  /* 0x0000004700507220 */ /* 0x000fe20000410000 */
[----:B------:R-:W-:Y:S01]  /*2660*/  FMNMX.FTZ R84, R73, R84, !PT ;  /* 0x0000005449547209 */ /* 0x000fe20007810000 */
[----:B------:R-:W1:Y:S01]  /*2670*/  MUFU.TANH R59, R59 ;  /* 0x0000003b003b7308 */ /* 0x000e620000002400 */
[----:B------:R-:W-:-:S02]  /*2680*/  ISETP.GT.AND P2, PT, R76, 0x48, PT ;  /* 0x000000484c00780c */ /* 0x000fc40003f44270 */
[----:B------:R-:W-:Y:S02]  /*2690*/  FMNMX.FTZ R84, R63, R84, !PT ;  /* 0x000000543f547209 */ /* 0x000fe40007810000 */
[----:B------:R-:W-:Y:S02]  /*26a0*/  FSEL R77, R77, -INF , P3 ;  /* 0xff8000004d4d7808 */ /* 0x000fe40001800000 */
[----:B------:R-:W-:Y:S01]  /*26b0*/  FMNMX.FTZ R84, R67, R84, !PT ;  /* 0x0000005443547209 */ /* 0x000fe20007810000 */
[----:B------:R-:W1:Y:S01]  /*26c0*/  MUFU.TANH R66, R66 ;  /* 0x0000004200427308 */ /* 0x000e620000002400 */
[----:B------:R-:W-:Y:S02]  /*26d0*/  ISETP.GT.AND P3, PT, R76, 0x49, PT ;  /* 0x000000494c00780c */ /* 0x000fe40003f64270 */
[----:B------:R-:W-:Y:S02]  /*26e0*/  FMNMX.FTZ R84, R75, R84, !PT ;  /* 0x000000544b547209 */ /* 0x000fe40007810000 */
[----:B--2---:R-:W-:-:S02]  /*26f0*/  FSEL R71, R78, -INF , P2 ;  /* 0xff8000004e477808 */ /* 0x004fc40001000000 */
[----:B------:R-:W-:Y:S01]  /*2700*/  FMNMX.FTZ R84, R77, R84, !PT ;  /* 0x000000544d547209 */ /* 0x000fe20007810000 */
[----:B------:R-:W2:Y:S01]  /*2710*/  MUFU.TANH R62, R62 ;  /* 0x0000003e003e7308 */ /* 0x000ea20000002400 */
[----:B------:R-:W-:Y:S01]  /*2720*/  ISETP.GT.AND P2, PT, R76, 0x50, PT ;  /* 0x000000504c00780c */ /* 0x000fe20003f44270 */
[----:B------:R-:W-:Y:S02]  /*2730*/  WARPGROUP.DEPBAR.LE gsb0, 0x0 ;  /* 0x00008000000079c5 */ /* 0x000fe40000010000 */
[----:B---3--:R-:W-:Y:S01]  /*2740*/  FSEL R79, R79, -INF , P3 ;  /* 0xff8000004f4f7808 */ /* 0x008fe20001800000 */
[C---:B------:R-:W-:Y:S01]  /*2750*/  FMUL.FTZ R78, R0.reuse, R27 ;  /* 0x0000001b004e7220 */ /* 0x040fe20000410000 */
[----:B------:R-:W-:Y:S01]  /*2760*/  FMNMX.FTZ R84, R71, R84, !PT ;  /* 0x0000005447547209 */ /* 0x000fe20007810000 */
[----:B------:R-:W-:Y:S01]  /*2770*/  FMUL.FTZ R26, R0, R26 ;  /* 0x0000001a001a7220 */ /* 0x000fe20000410000 */
[----:B------:R-:W-:Y:S01]  /*2780*/  ISETP.GT.AND P3, PT, R76, 0x51, PT ;  /* 0x000000514c00780c */ /* 0x000fe20003f64270 */
[----:B------:R-:W3:Y:S01]  /*2790*/  MUFU.TANH R70, R70 ;  /* 0x0000004600467308 */ /* 0x000ee20000002400 */
[----:B----4-:R-:W-:Y:S01]  /*27a0*/  FSEL R81, R81, -INF , P2 ;  /* 0xff80000051517808 */ /* 0x010fe20001000000 */
[C---:B------:R-:W-:Y:S01]  /*27b0*/  FMUL.FTZ R30, R0.reuse, R30 ;  /* 0x0000001e001e7220 */ /* 0x040fe20000410000 */
[----:B------:R-:W-:Y:S01]  /*27c0*/  FMNMX.FTZ R84, R79, R84, !PT ;  /* 0x000000544f547209 */ /* 0x000fe20007810000 */
[----:B------:R-:W-:Y:S01]  /*27d0*/  FMUL.FTZ R34, R0, R34 ;  /* 0x0000002200227220 */ /* 0x000fe20000410000 */
[----:B------:R-:W-:Y:S01]  /*27e0*/  ISETP.GT.AND P2, PT, R76, 0x58, PT ;  /* 0x000000584c00780c */ /* 0x000fe20003f44270 */
[C---:B------:R-:W-:Y:S01]  /*27f0*/  FMUL.FTZ R38, R0.reuse, R38 ;  /* 0x0000002600267220 */ /* 0x040fe20000410000 */
[----:B-----5:R-:W-:Y:S01]  /*2800*/  FSEL R83, R83, -INF , P3 ;  /* 0xff80000053537808 */ /* 0x020fe20001800000 */
[----:B------:R-:W4:Y:S01]  /*2810*/  MUFU.TANH R80, R80 ;  /* 0x0000005000507308 */ /* 0x000f220000002400 */
[----:B------:R-:W-:Y:S01]  /*2820*/  FMNMX.FTZ R84, R81, R84, !PT ;  /* 0x0000005451547209 */ /* 0x000fe20007810000 */
[----:B------:R-:W-:Y:S01]  /*2830*/  FMUL.FTZ R24, R0, R24 ;  /* 0x0000001800187220 */ /* 0x000fe20000410000 */
[----:B------:R-:W-:Y:S01]  /*2840*/  ISETP.GT.AND P3, PT, R76, 0x59, PT ;  /* 0x000000594c00780c */ /* 0x000fe20003f64270 */
[----:B------:R-:W-:Y:S01]  /*2850*/  FMUL.FTZ R25, R0, R25 ;  /* 0x0000001900197220 */ /* 0x000fe20000410000 */
[----:B------:R-:W-:Y:S01]  /*2860*/  FSEL R27, R82, -INF , P2 ;  /* 0xff800000521b7808 */ /* 0x000fe20001000000 */
[----:B------:R-:W-:Y:S01]  /*2870*/  FMUL.FTZ R28, R0, R28 ;  /* 0x0000001c001c7220 */ /* 0x000fe20000410000 */
[----:B------:R-:W-:Y:S01]  /*2880*/  FMNMX.FTZ R84, R83, R84, !PT ;  /* 0x0000005453547209 */ /* 0x000fe20007810000 */
[----:B------:R-:W5:Y:S01]  /*2890*/  MUFU.TANH R26, R26 ;  /* 0x0000001a001a7308 */ /* 0x000f620000002400 */
[----:B------:R-:W-:Y:S01]  /*28a0*/  ISETP.GT.AND P2, PT, R76, 0x60, PT ;  /* 0x000000604c00780c */ /* 0x000fe20003f44270 */
[C---:B------:R-:W-:Y:S01]  /*28b0*/  FMUL.FTZ R29, R0.reuse, R29 ;  /* 0x0000001d001d7220 */ /* 0x040fe20000410000 */
[----:B------:R-:W-:Y:S01]  /*28c0*/  FSEL R87, R87, -INF , P3 ;  /* 0xff80000057577808 */ /* 0x000fe20001800000 */
[C---:B------:R-:W-:Y:S01]  /*28d0*/  FMUL.FTZ R32, R0.reuse, R32 ;  /* 0x0000002000207220 */ /* 0x040fe20000410000 */
[----:B------:R-:W-:Y:S01]  /*28e0*/  FMNMX.FTZ R84, R27, R84, !PT ;  /* 0x000000541b547209 */ /* 0x000fe20007810000 */
[----:B------:R-:W-:Y:S01]  /*28f0*/  FMUL.FTZ R33, R0, R33 ;  /* 0x0000002100217220 */ /* 0x000fe20000410000 */
[----:B------:R-:W-:Y:S01]  /*2900*/  ISETP.GT.AND P3, PT, R76, 0x61, PT ;  /* 0x000000614c00780c */ /* 0x000fe20003f64270 */
[----:B------:R-:W5:Y:S01]  /*2910*/  MUFU.TANH R78, R78 ;  /* 0x0000004e004e7308 */ /* 0x000f620000002400 */
[----:B-1----:R-:W-:Y:S01]  /*2920*/  FSEL R89, R56, -INF , P2 ;  /* 0xff80000038597808 */ /* 0x002fe20001000000 */
[----:B------:R-:W-:Y:S01]  /*2930*/  FMUL.FTZ R56, R0, R31 ;  /* 0x0000001f00387220 */ /* 0x000fe20000410000 */
[----:B------:R-:W-:Y:S01]  /*2940*/  FMNMX.FTZ R84, R87, R84, !PT ;  /* 0x0000005457547209 */ /* 0x000fe20007810000 */
[----:B------:R1:W-:Y:S01]  /*2950*/  @!P0 SYNCS.ARRIVE.TRANS64.RED.A1T0 RZ, [R3+URZ], RZ ;  /* 0x000000ff03ff89a7 */ /* 0x0003e2000810043f */
[----:B------:R-:W-:-:S02]  /*2960*/  ISETP.GT.AND P2, PT, R76, 0x68, PT ;  /* 0x000000684c00780c */ /* 0x000fc40003f44270 */
[----:B------:R-:W-:Y:S01]  /*2970*/  FSEL R91, R58, -INF , P3 ;  /* 0xff8000003a5b7808 */ /* 0x000fe20001800000 */
[----:B------:R-:W1:Y:S01]  /*2980*/  MUFU.TANH R30, R30 ;  /* 0x0000001e001e7308 */ /* 0x000e620000002400 */
[----:B------:R-:W-:Y:S01]  /*2990*/  FMNMX.FTZ R84, R89, R84, !PT ;  /* 0x0000005459547209 */ /* 0x000fe20007810000 */
[----:B------:R-:W-:Y:S01]  /*29a0*/  FMUL.FTZ R58, R0, R35 ;  /* 0x00000023003a7220 */ /* 0x000fe20000410000 */
[----:B------:R-:W-:Y:S02]  /*29b0*/  ISETP.GT.AND P3, PT, R76, 0x69, PT ;  /* 0x000000694c00780c */ /* 0x000fe40003f64270 */
[----:B------:R-:W-:Y:S01]  /*29c0*/  FSEL R31, R59, -INF , P2 ;  /* 0xff8000003b1f7808 */ /* 0x000fe20001000000 */
[----:B------:R-:W-:Y:S01]  /*29d0*/  FMUL.FTZ R59, R0, R39 ;  /* 0x00000027003b7220 */ /* 0x000fe20000410000 */
[----:B------:R-:W-:Y:S01]  /*29e0*/  FMNMX.FTZ R84, R91, R84, !PT ;  /* 0x000000545b547209 */ /* 0x000fe20007810000 */
[----:B------:R-:W1:Y:S01]  /*29f0*/  MUFU.TANH R56, R56 ;  /* 0x0000003800387308 */ /* 0x000e620000002400 */
[----:B------:R-:W-:-:S02]  /*2a00*/  ISETP.GT.AND P2, PT, R76, 0x70, PT ;  /* 0x000000704c00780c */ /* 0x000fc40003f44270 */
[----:B------:R-:W-:Y:S02]  /*2a10*/  FSEL R95, R95, -INF , P3 ;  /* 0xff8000005f5f7808 */ /* 0x000fe40001800000 */
[----:B------:R-:W-:Y:S02]  /*2a20*/  FMNMX.FTZ R84, R31, R84, !PT ;  /* 0x000000541f547209 */ /* 0x000fe40007810000 */
[----:B------:R-:W-:Y:S01]  /*2a30*/  ISETP.GT.AND P3, PT, R76, 0x71, PT ;  /* 0x000000714c00780c */ /* 0x000fe20003f64270 */
[----:B------:R-:W1:Y:S01]  /*2a40*/  MUFU.TANH R34, R34 ;  /* 0x0000002200227308 */ /* 0x000e620000002400 */
[----:B------:R-:W-:Y:S02]  /*2a50*/  FSEL R97, R66, -INF , P2 ;  /* 0xff80000042617808 */ /* 0x000fe40001000000 */
[----:B------:R-:W-:Y:S02]  /*2a60*/  FMNMX.FTZ R84, R95, R84, !PT ;  /* 0x000000545f547209 */ /* 0x000fe40007810000 */
[----:B------:R-:W-:-:S02]  /*2a70*/  ISETP.GT.AND P2, PT, R76, 0x78, PT ;  /* 0x000000784c00780c */ /* 0x000fc40003f44270 */
[----:B--2---:R-:W-:Y:S01]  /*2a80*/  FSEL R99, R62, -INF , P3 ;  /* 0xff8000003e637808 */ /* 0x004fe20001800000 */
[----:B------:R-:W2:Y:S01]  /*2a90*/  MUFU.TANH R58, R58 ;  /* 0x0000003a003a7308 */ /* 0x000ea20000002400 */
[----:B------:R-:W-:Y:S01]  /*2aa0*/  FMNMX.FTZ R84, R97, R84, !PT ;  /* 0x0000005461547209 */ /* 0x000fe20007810000 */
[----:B------:R-:W-:Y:S01]  /*2ab0*/  FMUL.FTZ R62, R0, R36 ;  /* 0x00000024003e7220 */ /* 0x000fe20000410000 */
[----:B------:R-:W-:Y:S02]  /*2ac0*/  ISETP.GT.AND P3, PT, R76, 0x79, PT ;  /* 0x000000794c00780c */ /* 0x000fe40003f64270 */
[----:B---3--:R-:W-:Y:S02]  /*2ad0*/  FSEL R101, R70, -INF , P2 ;  /* 0xff80000046657808 */ /* 0x008fe40001000000 */
[----:B------:R-:W-:Y:S01]  /*2ae0*/  FMNMX.FTZ R84, R99, R84, !PT ;  /* 0x0000005463547209 */ /* 0x000fe20007810000 */
[----:B------:R-:W3:Y:S01]  /*2af0*/  MUFU.TANH R38, R38 ;  /* 0x0000002600267308 */ /* 0x000ee20000002400 */
[----:B------:R-:W-:-:S02]  /*2b00*/  ISETP.GT.AND P2, PT, R76, 0x80, PT ;  /* 0x000000804c00780c */ /* 0x000fc40003f44270 */
[----:B----4-:R-:W-:Y:S02]  /*2b10*/  FSEL R35, R80, -INF , P3 ;  /* 0xff80000050237808 */ /* 0x010fe40001800000 */
[----:B------:R-:W-:Y:S02]  /*2b20*/  FMNMX.FTZ R84, R101, R84, !PT ;  /* 0x0000005465547209 */ /* 0x000fe40007810000 */
[----:B------:R-:W-:Y:S01]  /*2b30*/  ISETP.GT.AND P3, PT, R76, 0x81, PT ;  /* 0x000000814c00780c */ /* 0x000fe20003f64270 */
[----:B------:R-:W4:Y:S01]  /*2b40*/  MUFU.TANH R59, R59 ;  /* 0x0000003b003b7308 */ /* 0x000f220000002400 */
[----:B-----5:R-:W-:Y:S01]  /*2b50*/  FSEL R105, R26, -INF , P2 ;  /* 0xff8000001a697808 */ /* 0x020fe20001000000 */
[C---:B------:R-:W-:Y:S01]  /*2b60*/  FMUL.FTZ R26, R0.reuse, R60 ;  /* 0x0000003c001a7220 */ /* 0x040fe20000410000 */
[----:B------:R-:W-:Y:S01]  /*2b70*/  FMNMX.FTZ R84, R35, R84, !PT ;  /* 0x0000005423547209 */ /* 0x000fe20007810000 */
[----:B------:R-:W-:Y:S01]  /*2b80*/  FMUL.FTZ R60, R0, R69 ;  /* 0x00000045003c7220 */ /* 0x000fe20000410000 */
[----:B------:R-:W-:-:S02]  /*2b90*/  ISETP.GT.AND P2, PT, R76, 0x88, PT ;  /* 0x000000884c00780c */ /* 0x000fc40003f44270 */
[----:B------:R-:W-:Y:S01]  /*2ba0*/  FSEL R103, R78, -INF , P3 ;  /* 0xff8000004e677808 */ /* 0x000fe20001800000 */
[----:B------:R-:W-:Y:S01]  /*2bb0*/  MUFU.TANH R4, R4 ;  /* 0x0000000400047308 */ /* 0x000fe20000002400 */
[----:B------:R-:W-:Y:S02]  /*2bc0*/  FMNMX.FTZ R84, R105, R84, !PT ;  /* 0x0000005469547209 */ /* 0x000fe40007810000 */
[----:B------:R-:W-:Y:S02]  /*2bd0*/  ISETP.GT.AND P3, PT, R76, 0x89, PT ;  /* 0x000000894c00780c */ /* 0x000fe40003f64270 */
[----:B-1----:R-:W-:Y:S01]  /*2be0*/  FSEL R107, R30, -INF , P2 ;  /* 0xff8000001e6b7808 */ /* 0x002fe20001000000 */
[----:B------:R-:W-:Y:S01]  /*2bf0*/  FMUL.FTZ R30, R0, R61 ;  /* 0x0000003d001e7220 */ /* 0x000fe20000410000 */
[----:B------:R-:W-:Y:S01]  /*2c00*/  FMNMX.FTZ R84, R103, R84, !PT ;  /* 0x0000005467547209 */ /* 0x000fe20007810000 */
[----:B------:R-:W1:Y:S01]  /*2c10*/  MUFU.TANH R6, R6 ;  /* 0x0000000600067308 */ /* 0x000e620000002400 */
[----:B------:R-:W-:-:S02]  /*2c20*/  ISETP.GT.AND P2, PT, R76, 0x90, PT ;  /* 0x000000904c00780c */ /* 0x000fc40003f44270 */
[----:B------:R-:W-:Y:S02]  /*2c30*/  FSEL R39, R56, -INF , P3 ;  /* 0xff80000038277808 */ /* 0x000fe40001800000 */
[----:B------:R-:W-:Y:S02]  /*2c40*/  FMNMX.FTZ R84, R107, R84, !PT ;  /* 0x000000546b547209 */ /* 0x000fe40007810000 */
[----:B------:R-:W-:Y:S01]  /*2c50*/  ISETP.GT.AND P3, PT, R76, 0x91, PT ;  /* 0x000000914c00780c */ /* 0x000fe20003f64270 */
[----:B------:R-:W5:Y:S01]  /*2c60*/  MUFU.TANH R7, R7 ;  /* 0x0000000700077308 */ /* 0x000f620000002400 */
[----:B------:R-:W-:Y:S01]  /*2c70*/  FSEL R113, R34, -INF , P2 ;  /* 0xff80000022717808 */ /* 0x000fe20001000000 */
[C---:B------:R-:W-:Y:S01]  /*2c80*/  FMUL.FTZ R34, R0.reuse, R64 ;  /* 0x0000004000227220 */ /* 0x040fe20000410000 */
[----:B------:R-:W-:Y:S01]  /*2c90*/  FMNMX.FTZ R84, R39, R84, !PT ;  /* 0x0000005427547209 */ /* 0x000fe20007810000 */
[----:B------:R-:W-:Y:S01]  /*2ca0*/  FMUL.FTZ R64, R0, R37 ;  /* 0x0000002500407220 */ /* 0x000fe20000410000 */
[----:B------:R-:W-:-:S02]  /*2cb0*/  ISETP.GT.AND P2, PT, R76, 0x98, PT ;  /* 0x000000984c00780c */ /* 0x000fc40003f44270 */
[----:B--2---:R-:W-:Y:S01]  /*2cc0*/  FSEL R111, R58, -INF , P3 ;  /* 0xff8000003a6f7808 */ /* 0x004fe20001800000 */
[----:B------:R-:W-:Y:S01]  /*2cd0*/  MUFU.TANH R8, R8 ;  /* 0x0000000800087308 */ /* 0x000fe20000002400 */
[----:B------:R-:W-:Y:S01]  /*2ce0*/  FMNMX.FTZ R84, R113, R84, !PT ;  /* 0x0000005471547209 */ /* 0x000fe20007810000 */
[----:B------:R-:W-:Y:S01]  /*2cf0*/  FMUL.FTZ R58, R0, R68 ;  /* 0x00000044003a7220 */ /* 0x000fe20000410000 */
[----:B------:R-:W-:Y:S02]  /*2d00*/  ISETP.GT.AND P3, PT, R76, 0x99, PT ;  /* 0x000000994c00780c */ /* 0x000fe40003f64270 */
[----:B---3--:R-:W-:Y:S01]  /*2d10*/  FSEL R109, R38, -INF , P2 ;  /* 0xff800000266d7808 */ /* 0x008fe20001000000 */
[----:B------:R-:W-:Y:S01]  /*2d20*/  FMUL.FTZ R38, R0, R65 ;  /* 0x0000004100267220 */ /* 0x000fe20000410000 */
[----:B------:R-:W-:Y:S01]  /*2d30*/  FMNMX.FTZ R84, R111, R84, !PT ;  /* 0x000000546f547209 */ /* 0x000fe20007810000 */
[----:B------:R-:W2:Y:S01]  /*2d40*/  MUFU.TANH R9, R9 ;  /* 0x0000000900097308 */ /* 0x000ea20000002400 */
[----:B----4-:R-:W-:-:S02]  /*2d50*/  FSEL R61, R59, -INF , P3 ;  /* 0xff8000003b3d7808 */ /* 0x010fc40001800000 */
[----:B------:R-:W-:Y:S02]  /*2d60*/  FMNMX.FTZ R84, R109, R84, !PT ;  /* 0x000000546d547209 */ /* 0x000fe40007810000 */
[----:B------:R-:W-:Y:S02]  /*2d70*/  VIADDMNMX R72, R115, R72, R74, PT ;  /* 0x0000004873487246 */ /* 0x000fe4000380014a */
[----:B------:R-:W-:Y:S01]  /*2d80*/  FMNMX.FTZ R84, R61, R84, !PT ;  /* 0x000000543d547209 */ /* 0x000fe20007810000 */
[----:B------:R-:W-:Y:S01]  /*2d90*/  MUFU.TANH R10, R10 ;  /* 0x0000000a000a7308 */ /* 0x000fe20000002400 */
[C---:B------:R-:W-:Y:S02]  /*2da0*/  ISETP.GT.AND P3, PT, R72.reuse, 0x1, PT ;  /* 0x000000014800780c */ /* 0x040fe40003f64270 */
[----:B------:R-:W-:Y:S01]  /*2db0*/  ISETP.GT.AND P4, PT, R72, 0x8, PT ;  /* 0x000000084800780c */ /* 0x000fe20003f84270 */
[----:B------:R-:W3:Y:S01]  /*2dc0*/  SHFL.BFLY PT, R59, R84, 0x2, 0x1f ;  /* 0x0c401f00543b7f89 */ /* 0x000ee200000e0000 */
[----:B-1----:R-:W-:-:S02]  /*2dd0*/  FSEL R6, R6, -INF , P3 ;  /* 0xff80000006067808 */ /* 0x002fc40001800000 */
[----:B-----5:R-:W-:Y:S01]  /*2de0*/  FSEL R7, R7, -INF , P4 ;  /* 0xff80000007077808 */ /* 0x020fe20002000000 */
[----:B------:R-:W1:Y:S01]  /*2df0*/  MUFU.TANH R11, R11 ;  /* 0x0000000b000b7308 */ /* 0x000e620000002400 */
[----:B------:R-:W-:-:S04]  /*2e00*/  ISETP.GT.AND P3, PT, R72, 0x10, PT ;  /* 0x000000104800780c */ /* 0x000fc80003f64270 */
[----:B--2---:R-:W-:Y:S02]  /*2e10*/  FSEL R9, R9, -INF , P3 ;  /* 0xff80000009097808 */ /* 0x004fe40001800000 */
[----:B------:R-:W-:Y:S01]  /*2e20*/  ISETP.GT.AND P3, PT, R72, 0x18, PT ;  /* 0x000000184800780c */ /* 0x000fe20003f64270 */
[----:B------:R-:W-:Y:S08]  /*2e30*/  MUFU.TANH R12, R12 ;  /* 0x0000000c000c7308 */ /* 0x000ff00000002400 */
[----:B------:R-:W2:Y:S01]  /*2e40*/  MUFU.TANH R13, R13 ;  /* 0x0000000d000d7308 */ /* 0x000ea20000002400 */
[----:B-1----:R-:W-:-:S02]  /*2e50*/  FSEL R11, R11, -INF , P3 ;  /* 0xff8000000b0b7808 */ /* 0x002fc40001800000 */
[----:B------:R-:W-:Y:S02]  /*2e60*/  ISETP.GT.AND P3, PT, R72, 0x20, PT ;  /* 0x000000204800780c */ /* 0x000fe40003f64270 */
[----:B---3--:R-:W-:-:S03]  /*2e70*/  FMNMX.FTZ R56, R84, R59, !PT ;  /* 0x0000003b54387209 */ /* 0x008fc60007810000 */
[----:B------:R-:W-:Y:S02]  /*2e80*/  MUFU.TANH R14, R14 ;  /* 0x0000000e000e7308 */ /* 0x000fe40000002400 */
[----:B------:R-:W1:Y:S06]  /*2e90*/  SHFL.BFLY PT, R59, R56, 0x1, 0x1f ;  /* 0x0c201f00383b7f89 */ /* 0x000e6c00000e0000 */
[----:B------:R-:W3:Y:S01]  /*2ea0*/  MUFU.TANH R15, R15 ;  /* 0x0000000f000f7308 */ /* 0x000ee20000002400 */
[----:B--2---:R-:W-:Y:S02]  /*2eb0*/  FSEL R13, R13, -INF , P3 ;  /* 0xff8000000d0d7808 */ /* 0x004fe40001800000 */
[----:B------:R-:W-:-:S05]  /*2ec0*/  ISETP.GT.AND P3, PT, R72, 0x28, PT ;  /* 0x000000284800780c */ /* 0x000fca0003f64270 */
[----:B------:R-:W2:Y:S08]  /*2ed0*/  MUFU.TANH R20, R20 ;  /* 0x0000001400147308 */ /* 0x000eb00000002400 */
[----:B------:R-:W4:Y:S01]  /*2ee0*/  MUFU.TANH R21, R21 ;  /* 0x0000001500157308 */ /* 0x000f220000002400 */
[----:B---3--:R-:W-:Y:S02]  /*2ef0*/  FSEL R15, R15, -INF , P3 ;  /* 0xff8000000f0f7808 */ /* 0x008fe40001800000 */
[----:B-1----:R-:W-:Y:S01]  /*2f00*/  FMNMX.FTZ R59, R56, R59, !PT ;  /* 0x0000003b383b7209 */ /* 0x002fe20007810000 */
[----:B------:R-:W-:Y:S01]  /*2f10*/  IMAD.U32 R56, RZ, RZ, UR4 ;  /* 0x00000004ff387e24 */ /* 0x000fe2000f8e00ff */
[----:B------:R-:W-:-:S02]  /*2f20*/  ISETP.GT.AND P3, PT, R72, 0x30, PT ;  /* 0x000000304800780c */ /* 0x000fc40003f64270 */
[C---:B------:R-:W-:Y:S01]  /*2f30*/  FSETP.NEU.FTZ.AND P2, PT, R59.reuse, -INF , PT ;  /* 0xff8000003b00780b */ /* 0x040fe20003f5d000 */
[----:B------:R-:W-:-:S01]  /*2f40*/  FFMA.FTZ R36, R59, R56, -8 ;  /* 0xc10000003b247423 */ /* 0x000fc20000010038 */
[----:B------:R-:W1:Y:S04]  /*2f50*/  MUFU.TANH R42, R42 ;  /* 0x0000002a002a7308 */ /* 0x000e680000002400 */
[----:B------:R-:W-:Y:S02]  /*2f60*/  FSEL R36, R36, RZ, P2 ;  /* 0x000000ff24247208 */ /* 0x000fe40001000000 */
[----:B------:R-:W-:Y:S02]  /*2f70*/  ISETP.GT.AND P2, PT, R72, RZ, PT ;  /* 0x000000ff4800720c */ /* 0x000fe40003f44270 */
[----:B------:R-:W3:Y:S01]  /*2f80*/  MUFU.TANH R43, R43 ;  /* 0x0000002b002b7308 */ /* 0x000ee20000002400 */
[----:B------:R-:W-:-:S01]  /*2f90*/  FFMA.FTZ R37, R119, R56, -R36 ;  /* 0x0000003877257223 */ /* 0x000fc20000010824 */
[----:B------:R-:W-:Y:S01]  /*2fa0*/  FSEL R115, R4, -INF , P2 ;  /* 0xff80000004737808 */ /* 0x000fe20001000000 */
[----:B------:R-:W-:-:S01]  /*2fb0*/  FFMA.FTZ R66, R125, R56, -R36 ;  /* 0x000000387d427223 */ /* 0x000fc20000010824 */
[----:B------:R-:W-:Y:S01]  /*2fc0*/  ISETP.GT.AND P2, PT, R72, 0x9, PT ;  /* 0x000000094800780c */ /* 0x000fe20003f44270 */
[----:B------:R-:W-:-:S01]  /*2fd0*/  FFMA.FTZ R65, R129, R56, -R36 ;  /* 0x0000003881417223 */ /* 0x000fc20000010824 */
[----:B------:R-:W-:Y:S01]  /*2fe0*/  FMNMX.FTZ R74, R115, R6, !PT ;  /* 0x00000006734a7209 */ /* 0x000fe20007810000 */
[----:B------:R-:W-:-:S01]  /*2ff0*/  FFMA.FTZ R68, R131, R56, -R36 ;  /* 0x0000003883447223 */ /* 0x000fc20000010824 */
[----:B------:R-:W-:Y:S01]  /*3000*/  FSEL R119, R8, -INF , P2 ;  /* 0xff80000008777808 */ /* 0x000fe20001000000 */
[----:B------:R-:W-:-:S01]  /*3010*/  FFMA.FTZ R8, R121, R56, -R36 ;  /* 0x0000003879087223 */ /* 0x000fc20000010824 */
[----:B------:R-:W-:Y:S01]  /*3020*/  FMNMX.FTZ R74, R7, R74, !PT ;  /* 0x0000004a074a7209 */ /* 0x000fe20007810000 */
[----:B------:R-:W5:Y:S01]  /*3030*/  MUFU.TANH R44, R44 ;  /* 0x0000002c002c7308 */ /* 0x000f620000002400 */
[----:B------:R-:W-:Y:S01]  /*3040*/  ISETP.GT.AND P2, PT, R72, 0x11, PT ;  /* 0x000000114800780c */ /* 0x000fe20003f44270 */
[--C-:B------:R-:W-:Y:S01]  /*3050*/  FFMA.FTZ R69, R133, R56, -R36.reuse ;  /* 0x0000003885457223 */ /* 0x100fe20000010824 */
[----:B------:R-:W-:Y:S01]  /*3060*/  FMNMX.FTZ R74, R119, R74, !PT ;  /* 0x0000004a774a7209 */ /* 0x000fe20007810000 */
[-CC-:B------:R-:W-:Y:S01]  /*3070*/  FFMA.FTZ R70, R135, R56.reuse, -R36.reuse ;  /* 0x0000003887467223 */ /* 0x180fe20000010824 */
[----:B------:R-:W-:Y:S01]  /*3080*/  FSEL R121, R10, -INF , P2 ;  /* 0xff8000000a797808 */ /* 0x000fe20001000000 */
[--C-:B------:R-:W-:Y:S01]  /*3090*/  FFMA.FTZ R10, R127, R56, -R36.reuse ;  /* 0x000000387f0a7223 */ /* 0x100fe20000010824 */
        /* <DEDUP_REMOVED lines=22> */
[----:B--2---:R-:W-:Y:S01]  /*3200*/  FSEL R129, R20, -INF , P2 ;  /* 0xff80000014817808 */ /* 0x004fe20001000000 */
[--C-:B------:R-:W-:Y:S01]  /*3210*/  FFMA.FTZ R20, R75, R56, -R36.reuse ;  /* 0x000000384b147223 */ /* 0x100fe20000010824 */
[----:B------:R-:W-:Y:S01]  /*3220*/  FMNMX.FTZ R74, R15, R74, !PT ;  /* 0x0000004a0f4a7209 */ /* 0x000fe20007810000 */
[----:B------:R-:W2:Y:S01]  /*3230*/  MUFU.TANH R48, R48 ;  /* 0x0000003000307308 */ /* 0x000ea20000002400 */
[C---:B------:R-:W-:Y:S01]  /*3240*/  ISETP.GT.AND P2, PT, R72.reuse, 0x31, PT ;  /* 0x000000314800780c */ /* 0x040fe20003f44270 */
[-CC-:B------:R-:W-:Y:S01]  /*3250*/  FFMA.FTZ R67, R67, R56.reuse, -R36.reuse ;  /* 0x0000003843437223 */ /* 0x180fe20000010824 */
[----:B----4-:R-:W-:Y:S01]  /*3260*/  FSEL R21, R21, -INF , P3 ;  /* 0xff80000015157808 */ /* 0x010fe20001800000 */
[--C-:B------:R-:W-:Y:S01]  /*3270*/  FFMA.FTZ R77, R77, R56, -R36.reuse ;  /* 0x000000384d4d7223 */ /* 0x100fe20000010824 */
[----:B------:R-:W-:Y:S01]  /*3280*/  FMNMX.FTZ R74, R129, R74, !PT ;  /* 0x0000004a814a7209 */ /* 0x000fe20007810000 */
[-CC-:B------:R-:W-:Y:S01]  /*3290*/  FFMA.FTZ R83, R83, R56.reuse, -R36.reuse ;  /* 0x0000003853537223 */ /* 0x180fe20000010824 */
[----:B------:R-:W-:Y:S01]  /*32a0*/  ISETP.GT.AND P3, PT, R72, 0x38, PT ;  /* 0x000000384800780c */ /* 0x000fe20003f64270 */
[----:B------:R-:W4:Y:S01]  /*32b0*/  MUFU.TANH R49, R49 ;  /* 0x0000003100317308 */ /* 0x000f220000002400 */
[----:B-1----:R-:W-:Y:S01]  /*32c0*/  FSEL R85, R42, -INF , P2 ;  /* 0xff8000002a557808 */ /* 0x002fe20001000000 */
[--C-:B------:R-:W-:Y:S01]  /*32d0*/  FFMA.FTZ R42, R71, R56, -R36.reuse ;  /* 0x00000038472a7223 */ /* 0x100fe20000010824 */
[----:B------:R-:W-:Y:S01]  /*32e0*/  FMNMX.FTZ R74, R21, R74, !PT ;  /* 0x0000004a154a7209 */ /* 0x000fe20007810000 */
[-CC-:B------:R-:W-:Y:S01]  /*32f0*/  FFMA.FTZ R87, R87, R56.reuse, -R36.reuse ;  /* 0x0000003857577223 */ /* 0x180fe20000010824 */
[C---:B------:R-:W-:Y:S01]  /*3300*/  ISETP.GT.AND P2, PT, R72.reuse, 0x39, PT ;  /* 0x000000394800780c */ /* 0x040fe20003f44270 */
[--C-:B------:R-:W-:Y:S01]  /*3310*/  FFMA.FTZ R35, R35, R56, -R36.reuse ;  /* 0x0000003823237223 */ /* 0x100fe20000010824 */
[----:B---3--:R-:W-:Y:S01]  /*3320*/  FSEL R43, R43, -INF , P3 ;  /* 0xff8000002b2b7808 */ /* 0x008fe20001800000 */
[----:B------:R-:W1:Y:S01]  /*3330*/  MUFU.TANH R50, R50 ;  /* 0x0000003200327308 */ /* 0x000e620000002400 */
[----:B------:R-:W-:Y:S01]  /*3340*/  FMNMX.FTZ R74, R85, R74, !PT ;  /* 0x0000004a554a7209 */ /* 0x000fe20007810000 */
[-CC-:B------:R-:W-:Y:S01]  /*3350*/  FFMA.FTZ R39, R39, R56.reuse, -R36.reuse ;  /* 0x0000003827277223 */ /* 0x180fe20000010824 */
[----:B------:R-:W-:Y:S01]  /*3360*/  ISETP.GT.AND P3, PT, R72, 0x40, PT ;  /* 0x000000404800780c */ /* 0x000fe20003f64270 */
[-CC-:B------:R-:W-:Y:S01]  /*3370*/  FFMA.FTZ R61, R61, R56.reuse, -R36.reuse ;  /* 0x000000383d3d7223 */ /* 0x180fe20000010824 */
[----:B-----5:R-:W-:Y:S01]  /*3380*/  FSEL R131, R44, -INF , P2 ;  /* 0xff8000002c837808 */ /* 0x020fe20001000000 */
[----:B------:R-:W-:Y:S01]  /*3390*/  FFMA.FTZ R44, R107, R56, -R36 ;  /* 0x000000386b2c7223 */ /* 0x000fe20000010824 */
[----:B------:R-:W-:Y:S01]  /*33a0*/  FMNMX.FTZ R74, R43, R74, !PT ;  /* 0x0000004a2b4a7209 */ /* 0x000fe20007810000 */
[----:B------:R-:W3:Y:S01]  /*33b0*/  MUFU.TANH R51, R51 ;  /* 0x0000003300337308 */ /* 0x000ee20000002400 */
[----:B------:R-:W-:-:S02]  /*33c0*/  ISETP.GT.AND P2, PT, R72, 0x41, PT ;  /* 0x000000414800780c */ /* 0x000fc40003f44270 */
[----:B------:R-:W-:Y:S02]  /*33d0*/  FSEL R45, R45, -INF , P3 ;  /* 0xff8000002d2d7808 */ /* 0x000fe40001800000 */
[----:B------:R-:W-:Y:S02]  /*33e0*/  FMNMX.FTZ R74, R131, R74, !PT ;  /* 0x0000004a834a7209 */ /* 0x000fe40007810000 */
[----:B------:R-:W-:Y:S01]  /*33f0*/  ISETP.GT.AND P3, PT, R72, 0x48, PT ;  /* 0x000000484800780c */ /* 0x000fe20003f64270 */
[----:B------:R-:W5:Y:S01]  /*3400*/  MUFU.TANH R52, R52 ;  /* 0x0000003400347308 */ /* 0x000f620000002400 */
[----:B------:R-:W-:Y:S01]  /*3410*/  FSEL R63, R46, -INF , P2 ;  /* 0xff8000002e3f7808 */ /* 0x000fe20001000000 */
[----:B------:R-:W-:Y:S01]  /*3420*/  FFMA.FTZ R46, R113, R56, -R36 ;  /* 0x00000038712e7223 */ /* 0x000fe20000010824 */
[----:B------:R-:W-:Y:S02]  /*3430*/  FMNMX.FTZ R74, R45, R74, !PT ;  /* 0x0000004a2d4a7209 */ /* 0x000fe40007810000 */
[----:B------:R-:W-:-:S02]  /*3440*/  ISETP.GT.AND P2, PT, R72, 0x49, PT ;  /* 0x000000494800780c */ /* 0x000fc40003f44270 */
[----:B------:R-:W-:Y:S01]  /*3450*/  FSEL R47, R47, -INF , P3 ;  /* 0xff8000002f2f7808 */ /* 0x000fe20001800000 */
[----:B------:R-:W5:Y:S01]  /*3460*/  MUFU.TANH R53, R53 ;  /* 0x0000003500357308 */ /* 0x000f620000002400 */
[----:B------:R-:W-:Y:S02]  /*3470*/  FMNMX.FTZ R74, R63, R74, !PT ;  /* 0x0000004a3f4a7209 */ /* 0x000fe40007810000 */
[----:B------:R-:W-:Y:S02]  /*3480*/  ISETP.GT.AND P3, PT, R72, 0x50, PT ;  /* 0x000000504800780c */ /* 0x000fe40003f64270 */
[----:B--2---:R-:W-:Y:S02]  /*3490*/  FSEL R133, R48, -INF , P2 ;  /* 0xff80000030857808 */ /* 0x004fe40001000000 */
[----:B------:R-:W-:Y:S01]  /*34a0*/  FMNMX.FTZ R74, R47, R74, !PT ;  /* 0x0000004a2f4a7209 */ /* 0x000fe20007810000 */
[----:B------:R-:W2:Y:S01]  /*34b0*/  MUFU.TANH R57, R57 ;  /* 0x0000003900397308 */ /* 0x000ea20000002400 */
[----:B------:R-:W-:-:S02]  /*34c0*/  ISETP.GT.AND P2, PT, R72, 0x51, PT ;  /* 0x000000514800780c */ /* 0x000fc40003f44270 */
[----:B----4-:R-:W-:Y:S02]  /*34d0*/  FSEL R49, R49, -INF , P3 ;  /* 0xff80000031317808 */ /* 0x010fe40001800000 */
[----:B------:R-:W-:Y:S02]  /*34e0*/  FMNMX.FTZ R74, R133, R74, !PT ;  /* 0x0000004a854a7209 */ /* 0x000fe40007810000 */
[----:B------:R-:W-:Y:S01]  /*34f0*/  ISETP.GT.AND P3, PT, R72, 0x58, PT ;  /* 0x000000584800780c */ /* 0x000fe20003f64270 */
[----:B------:R-:W-:Y:S01]  /*3500*/  MUFU.TANH R26, R26 ;  /* 0x0000001a001a7308 */ /* 0x000fe20000002400 */
[----:B-1----:R-:W-:Y:S02]  /*3510*/  FSEL R75, R50, -INF , P2 ;  /* 0xff800000324b7808 */ /* 0x002fe40001000000 */
[----:B------:R-:W-:Y:S02]  /*3520*/  FMNMX.FTZ R74, R49, R74, !PT ;  /* 0x0000004a314a7209 */ /* 0x000fe40007810000 */
[----:B------:R-:W-:-:S02]  /*3530*/  ISETP.GT.AND P2, PT, R72, 0x59, PT ;  /* 0x000000594800780c */ /* 0x000fc40003f44270 */
[----:B---3--:R-:W-:Y:S01]  /*3540*/  FSEL R51, R51, -INF , P3 ;  /* 0xff80000033337808 */ /* 0x008fe20001800000 */
[----:B------:R-:W1:Y:S01]  /*3550*/  MUFU.TANH R30, R30 ;  /* 0x0000001e001e7308 */ /* 0x000e620000002400 */
[----:B------:R-:W-:Y:S02]  /*3560*/  FMNMX.FTZ R74, R75, R74, !PT ;  /* 0x0000004a4b4a7209 */ /* 0x000fe40007810000 */
[----:B------:R-:W-:Y:S02]  /*3570*/  ISETP.GT.AND P3, PT, R72, 0x60, PT ;  /* 0x000000604800780c */ /* 0x000fe40003f64270 */
[----:B-----5:R-:W-:Y:S02]  /*3580*/  FSEL R135, R52, -INF , P2 ;  /* 0xff80000034877808 */ /* 0x020fe40001000000 */
[----:B------:R-:W-:Y:S01]  /*3590*/  FMNMX.FTZ R74, R51, R74, !PT ;  /* 0x0000004a334a7209 */ /* 0x000fe20007810000 */
[----:B------:R-:W3:Y:S01]  /*35a0*/  MUFU.TANH R34, R34 ;  /* 0x0000002200227308 */ /* 0x000ee20000002400 */
[----:B------:R-:W-:-:S02]  /*35b0*/  ISETP.GT.AND P2, PT, R72, 0x61, PT ;  /* 0x000000614800780c */ /* 0x000fc40003f44270 */
[----:B------:R-:W-:Y:S02]  /*35c0*/  FSEL R53, R53, -INF , P3 ;  /* 0xff80000035357808 */ /* 0x000fe40001800000 */
[----:B------:R-:W-:Y:S02]  /*35d0*/  FMNMX.FTZ R74, R135, R74, !PT ;  /* 0x0000004a874a7209 */ /* 0x000fe40007810000 */
[C---:B------:R-:W-:Y:S01]  /*35e0*/  ISETP.GT.AND P3, PT, R72.reuse, 0x68, PT ;  /* 0x000000684800780c */ /* 0x040fe20003f64270 */
[----:B------:R-:W4:Y:S01]  /*35f0*/  MUFU.TANH R38, R38 ;  /* 0x0000002600267308 */ /* 0x000f220000002400 */
[----:B--2---:R-:W-:Y:S02]  /*3600*/  FSEL R71, R57, -INF , P2 ;  /* 0xff80000039477808 */ /* 0x004fe40001000000 */
[----:B------:R-:W-:Y:S02]  /*3610*/  FMNMX.FTZ R74, R53, R74, !PT ;  /* 0x0000004a354a7209 */ /* 0x000fe40007810000 */
[----:B------:R-:W-:-:S02]  /*3620*/  ISETP.GT.AND P2, PT, R72, 0x69, PT ;  /* 0x000000694800780c */ /* 0x000fc40003f44270 */
[----:B------:R-:W-:Y:S01]  /*3630*/  FMNMX.FTZ R74, R71, R74, !PT ;  /* 0x0000004a474a7209 */ /* 0x000fe20007810000 */
[----:B------:R-:W2:Y:S01]  /*3640*/  MUFU.TANH R58, R58 ;  /* 0x0000003a003a7308 */ /* 0x000ea20000002400 */
[----:B-1----:R-:W-:Y:S01]  /*3650*/  FSEL R79, R30, -INF , P2 ;  /* 0xff8000001e4f7808 */ /* 0x002fe20001000000 */
[-CC-:B------:R-:W-:Y:S01]  /*3660*/  FFMA.FTZ R30, R31, R56.reuse, -R36.reuse ;  /* 0x000000381f1e7223 */ /* 0x180fe20000010824 */
[----:B------:R-:W-:Y:S01]  /*3670*/  ISETP.GT.AND P2, PT, R72, 0x71, PT ;  /* 0x000000714800780c */ /* 0x000fe20003f44270 */
[-CC-:B------:R-:W-:Y:S01]  /*3680*/  FFMA.FTZ R31, R95, R56.reuse, -R36.reuse ;  /* 0x000000385f1f7223 */ /* 0x180fe20000010824 */
[----:B------:R-:W-:-:S03]  /*3690*/  FFMA.FTZ R95, R103, R56, -R36 ;  /* 0x00000038675f7223 */ /* 0x000fc60000010824 */
[----:B------:R1:W-:Y:S08]  /*36a0*/  MUFU.EX2 R4, R137 ;  /* 0x0000008900047308 */ /* 0x0003f00000000800 */
[----:B------:R-:W5:Y:S01]  /*36b0*/  MUFU.TANH R60, R60 ;  /* 0x0000003c003c7308 */ /* 0x000f620000002400 */
[----:B-1----:R-:W-:Y:S01]  /*36c0*/  FSEL R137, R26, -INF , P3 ;  /* 0xff8000001a897808 */ /* 0x002fe20001800000 */
[----:B------:R-:W-:Y:S01]  /*36d0*/  FFMA.FTZ R26, R81, R56, -R36 ;  /* 0x00000038511a7223 */ /* 0x000fe20000010824 */
[----:B------:R-:W-:-:S02]  /*36e0*/  ISETP.GT.AND P3, PT, R72, 0x70, PT ;  /* 0x000000704800780c */ /* 0x000fc40003f64270 */
[----:B------:R-:W-:Y:S02]  /*36f0*/  FMNMX.FTZ R74, R137, R74, !PT ;  /* 0x0000004a894a7209 */ /* 0x000fe40007810000 */
[----:B---3--:R-:W-:Y:S01]  /*3700*/  FSEL R141, R34, -INF , P3 ;  /* 0xff800000228d7808 */ /* 0x008fe20001800000 */
[----:B------:R-:W1:Y:S01]  /*3710*/  MUFU.TANH R24, R24 ;  /* 0x0000001800187308 */ /* 0x000e620000002400 */
[----:B------:R-:W-:Y:S01]  /*3720*/  FMNMX.FTZ R74, R79, R74, !PT ;  /* 0x0000004a4f4a7209 */ /* 0x000fe20007810000 */
[-CC-:B------:R-:W-:Y:S01]  /*3730*/  FFMA.FTZ R34, R101, R56.reuse, -R36.reuse ;  /* 0x0000003865227223 */ /* 0x180fe20000010824 */
[----:B------:R-:W-:Y:S02]  /*3740*/  ISETP.GT.AND P3, PT, R72, 0x78, PT ;  /* 0x000000784800780c */ /* 0x000fe40003f64270 */
[----:B----4-:R-:W-:Y:S01]  /*3750*/  FSEL R81, R38, -INF , P2 ;  /* 0xff80000026517808 */ /* 0x010fe20001000000 */
[----:B------:R-:W-:-:S01]  /*3760*/  FFMA.FTZ R38, R105, R56, -R36 ;  /* 0x0000003869267223 */ /* 0x000fc20000010824 */
[----:B------:R-:W-:Y:S01]  /*3770*/  FMNMX.FTZ R74, R141, R74, !PT ;  /* 0x0000004a8d4a7209 */ /* 0x000fe20007810000 */
[----:B------:R-:W3:Y:S01]  /*3780*/  MUFU.TANH R25, R25 ;  /* 0x0000001900197308 */ /* 0x000ee20000002400 */
[----:B------:R-:W-:-:S02]  /*3790*/  ISETP.GT.AND P2, PT, R72, 0x79, PT ;  /* 0x000000794800780c */ /* 0x000fc40003f44270 */
[----:B--2---:R-:W-:Y:S02]  /*37a0*/  FSEL R143, R58, -INF , P3 ;  /* 0xff8000003a8f7808 */ /* 0x004fe40001800000 */
[----:B------:R-:W-:Y:S02]  /*37b0*/  FMNMX.FTZ R74, R81, R74, !PT ;  /* 0x0000004a514a7209 */ /* 0x000fe40007810000 */
[----:B------:R-:W-:Y:S01]  /*37c0*/  ISETP.GT.AND P3, PT, R72, 0x80, PT ;  /* 0x000000804800780c */ /* 0x000fe20003f64270 */
[----:B------:R-:W2:Y:S01]  /*37d0*/  MUFU.TANH R28, R28 ;  /* 0x0000001c001c7308 */ /* 0x000ea20000002400 */
[----:B-----5:R-:W-:Y:S02]  /*37e0*/  FSEL R145, R60, -INF , P2 ;  /* 0xff8000003c917808 */ /* 0x020fe40001000000 */
[----:B------:R-:W-:Y:S02]  /*37f0*/  FMNMX.FTZ R74, R143, R74, !PT ;  /* 0x0000004a8f4a7209 */ /* 0x000fe40007810000 */
[----:B------:R-:W-:-:S02]  /*3800*/  ISETP.GT.AND P2, PT, R72, 0x81, PT ;  /* 0x000000814800780c */ /* 0x000fc40003f44270 */
[----:B-1----:R-:W-:Y:S01]  /*3810*/  FSEL R147, R24, -INF , P3 ;  /* 0xff80000018937808 */ /* 0x002fe20001800000 */
[----:B------:R-:W1:Y:S01]  /*3820*/  MUFU.TANH R29, R29 ;  /* 0x0000001d001d7308 */ /* 0x000e620000002400 */
[----:B------:R-:W-:Y:S01]  /*3830*/  FMNMX.FTZ R74, R145, R74, !PT ;  /* 0x0000004a914a7209 */ /* 0x000fe20007810000 */
[----:B------:R-:W-:Y:S01]  /*3840*/  FFMA.FTZ R24, R27, R56, -R36 ;  /* 0x000000381b187223 */ /* 0x000fe20000010824 */
[C---:B------:R-:W-:Y:S02]  /*3850*/  ISETP.GT.AND P3, PT, R72.reuse, 0x88, PT ;  /* 0x000000884800780c */ /* 0x040fe40003f64270 */
[----:B---3--:R-:W-:Y:S02]  /*3860*/  FSEL R25, R25, -INF , P2 ;  /* 0xff80000019197808 */ /* 0x008fe40001000000 */
[----:B------:R-:W-:Y:S01]  /*3870*/  FMNMX.FTZ R74, R147, R74, !PT ;  /* 0x0000004a934a7209 */ /* 0x000fe20007810000 */
[----:B------:R-:W3:Y:S01]  /*3880*/  MUFU.TANH R32, R32 ;  /* 0x0000002000207308 */ /* 0x000ee20000002400 */
[----:B------:R-:W-:-:S02]  /*3890*/  ISETP.GT.AND P2, PT, R72, 0x89, PT ;  /* 0x000000894800780c */ /* 0x000fc40003f44270 */
[----:B--2---:R-:W-:Y:S01]  /*38a0*/  FSEL R27, R28, -INF , P3 ;  /* 0xff8000001c1b7808 */ /* 0x004fe20001800000 */
[----:B------:R-:W-:-:S01]  /*38b0*/  FFMA.FTZ R28, R89, R56, -R36 ;  /* 0x00000038591c7223 */ /* 0x000fc20000010824 */
[----:B------:R-:W-:Y:S02]  /*38c0*/  FMNMX.FTZ R74, R25, R74, !PT ;  /* 0x0000004a194a7209 */ /* 0x000fe40007810000 */
[C---:B------:R-:W-:Y:S01]  /*38d0*/  ISETP.GT.AND P3, PT, R72.reuse, 0x90, PT ;  /* 0x000000904800780c */ /* 0x040fe20003f64270 */
[----:B------:R-:W2:Y:S01]  /*38e0*/  MUFU.TANH R33, R33 ;  /* 0x0000002100217308 */ /* 0x000ea20000002400 */
[----:B-1----:R-:W-:Y:S02]  /*38f0*/  FSEL R29, R29, -INF , P2 ;  /* 0xff8000001d1d7808 */ /* 0x002fe40001000000 */
[----:B------:R-:W-:Y:S02]  /*3900*/  FMNMX.FTZ R74, R27, R74, !PT ;  /* 0x0000004a1b4a7209 */ /* 0x000fe40007810000 */
[----:B------:R-:W-:-:S02]  /*3910*/  ISETP.GT.AND P2, PT, R72, 0x91, PT ;  /* 0x000000914800780c */ /* 0x000fc40003f44270 */
[----:B------:R-:W-:Y:S01]  /*3920*/  FMNMX.FTZ R74, R29, R74, !PT ;  /* 0x0000004a1d4a7209 */ /* 0x000fe20007810000 */
[----:B------:R-:W1:Y:S01]  /*3930*/  MUFU.TANH R62, R62 ;  /* 0x0000003e003e7308 */ /* 0x000e620000002400 */
[----:B---3--:R-:W-:Y:S01]  /*3940*/  FSEL R149, R32, -INF , P3 ;  /* 0xff80000020957808 */ /* 0x008fe20001800000 */
[-CC-:B------:R-:W-:Y:S01]  /*3950*/  FFMA.FTZ R32, R97, R56.reuse, -R36.reuse ;  /* 0x0000003861207223 */ /* 0x180fe20000010824 */
[----:B------:R-:W-:Y:S01]  /*3960*/  ISETP.GT.AND P3, PT, R72, 0x98, PT ;  /* 0x000000984800780c */ /* 0x000fe20003f64270 */
[----:B------:R-:W-:Y:S01]  /*3970*/  FFMA.FTZ R97, R111, R56, -R36 ;  /* 0x000000386f617223 */ /* 0x000fe20000010824 */
[----:B------:R-:W-:-:S03]  /*3980*/  FMNMX.FTZ R74, R149, R74, !PT ;  /* 0x0000004a954a7209 */ /* 0x000fc60007810000 */
[----:B------:R-:W3:Y:S01]  /*3990*/  MUFU.TANH R64, R64 ;  /* 0x0000004000407308 */ /* 0x000ee20000002400 */
[----:B--2---:R-:W-:Y:S01]  /*39a0*/  FSEL R151, R33, -INF , P2 ;  /* 0xff80000021977808 */ /* 0x004fe20001000000 */
[-CC-:B------:R-:W-:Y:S01]  /*39b0*/  FFMA.FTZ R33, R91, R56.reuse, -R36.reuse ;  /* 0x000000385b217223 */ /* 0x180fe20000010824 */
[----:B------:R-:W-:Y:S01]  /*39c0*/  ISETP.GT.AND P2, PT, R72, 0x99, PT ;  /* 0x000000994800780c */ /* 0x000fe20003f44270 */
[----:B------:R-:W-:Y:S01]  /*39d0*/  FFMA.FTZ R91, R99, R56, -R36 ;  /* 0x00000038635b7223 */ /* 0x000fe20000010824 */
[----:B------:R-:W-:-:S03]  /*39e0*/  FMNMX.FTZ R74, R151, R74, !PT ;  /* 0x0000004a974a7209 */ /* 0x000fc60007810000 */
[----:B------:R-:W-:Y:S01]  /*39f0*/  MUFU.EX2 R37, R37 ;  /* 0x0000002500257308 */ /* 0x000fe20000000800 */
[----:B-1----:R-:W-:-:S04]  /*3a00*/  FSEL R89, R62, -INF , P3 ;  /* 0xff8000003e597808 */ /* 0x002fc80001800000 */
[----:B------:R-:W-:-:S03]  /*3a10*/  FMNMX.FTZ R74, R89, R74, !PT ;  /* 0x0000004a594a7209 */ /* 0x000fc60007810000 */
[----:B------:R-:W-:Y:S01]  /*3a20*/  MUFU.EX2 R66, R66 ;  /* 0x0000004200427308 */ /* 0x000fe20000000800 */
[----:B---3--:R-:W-:-:S04]  /*3a30*/  FSEL R153, R64, -INF , P2 ;  /* 0xff80000040997808 */ /* 0x008fc80001000000 */
[----:B------:R-:W-:-:S03]  /*3a40*/  FMNMX.FTZ R74, R153, R74, !PT ;  /* 0x0000004a994a7209 */ /* 0x000fc60007810000 */
[----:B------:R-:W-:Y:S02]  /*3a50*/  MUFU.EX2 R65, R65 ;  /* 0x0000004100417308 */ /* 0x000fe40000000800 */
[----:B------:R-:W1:Y:S06]  /*3a60*/  SHFL.BFLY PT, R57, R74, 0x2, 0x1f ;  /* 0x0c401f004a397f89 */ /* 0x000e6c00000e0000 */
[----:B------:R-:W-:Y:S08]  /*3a70*/  MUFU.EX2 R68, R68 ;  /* 0x0000004400447308 */ /* 0x000ff00000000800 */
[----:B------:R-:W-:Y:S08]  /*3a80*/  MUFU.EX2 R69, R69 ;  /* 0x0000004500457308 */ /* 0x000ff00000000800 */
[----:B------:R-:W-:Y:S01]  /*3a90*/  MUFU.EX2 R70, R70 ;  /* 0x0000004600467308 */ /* 0x000fe20000000800 */
[----:B-1----:R-:W-:-:S05]  /*3aa0*/  FMNMX.FTZ R48, R74, R57, !PT ;  /* 0x000000394a307209 */ /* 0x002fca0007810000 */
[----:B------:R-:W1:Y:S02]  /*3ab0*/  SHFL.BFLY PT, R57, R48, 0x1, 0x1f ;  /* 0x0c201f0030397f89 */ /* 0x000e6400000e0000 */
[----:B------:R-:W2:Y:S08]  /*3ac0*/  MUFU.EX2 R117, R117 ;  /* 0x0000007500757308 */ /* 0x000eb00000000800 */
[----:B------:R-:W-:Y:S08]  /*3ad0*/  MUFU.EX2 R8, R8 ;  /* 0x0000000800087308 */ /* 0x000ff00000000800 */
[----:B------:R-:W-:Y:S01]  /*3ae0*/  MUFU.EX2 R123, R123 ;  /* 0x0000007b007b7308 */ /* 0x000fe20000000800 */
[----:B--2---:R-:W-:-:S04]  /*3af0*/  F2FP.SATFINITE.E4M3.F32.PACK_AB_MERGE_C R155, R117, R4, RZ ;  /* 0x00000004759b723e */ /* 0x004fc800048070ff */
[----:B------:R-:W-:Y:S02]  /*3b00*/  F2FP.SATFINITE.E4M3.F32.PACK_AB_MERGE_C R155, R70, R69, R155 ;  /* 0x00000045469b723e */ /* 0x000fe4000480709b */
[----:B-1----:R-:W-:Y:S01]  /*3b10*/  FMNMX.FTZ R57, R48, R57, !PT ;  /* 0x0000003930397209 */ /* 0x002fe20007810000 */
[-C--:B------:R-:W-:Y:S01]  /*3b20*/  FFMA.FTZ R48, R109, R56.reuse, -R36 ;  /* 0x000000386d307223 */ /* 0x080fe20000010824 */
[----:B------:R-:W-:Y:S02]  /*3b30*/  MUFU.EX2 R10, R10 ;  /* 0x0000000a000a7308 */ /* 0x000fe40000000800 */
[C---:B------:R-:W-:Y:S01]  /*3b40*/  FSETP.NEU.FTZ.AND P2, PT, R57.reuse, -INF , PT ;  /* 0xff8000003900780b */ /* 0x040fe20003f5d000 */
[----:B------:R-:W-:-:S05]  /*3b50*/  FFMA.FTZ R50, R57, R56, -8 ;  /* 0xc100000039327423 */ /* 0x000fca0000010038 */
[----:B------:R-:W-:Y:S01]  /*3b60*/  FSEL R50, R50, RZ, P2 ;  /* 0x000000ff32327208 */ /* 0x000fe20001000000 */
[----:B------:R-:W-:Y:S04]  /*3b70*/  MUFU.EX2 R93, R93 ;  /* 0x0000005d005d7308 */ /* 0x000fe80000000800 */
        /* <DEDUP_REMOVED lines=10> */
[----:B------:R-:W-:Y:S01]  /*3c20*/  FFMA.FTZ R52, R121, R56, -R50 ;  /* 0x0000003879347223 */ /* 0x000fe20000010832 */
[----:B------:R-:W-:-:S04]  /*3c30*/  IMAD.HI R47, R41, 0x66666667, RZ ;  /* 0x66666667292f7827 */ /* 0x000fc800078e02ff */
[----:B------:R-:W-:Y:S01]  /*3c40*/  FFMA.FTZ R11, R11, R56, -R50 ;  /* 0x000000380b0b7223 */ /* 0x000fe20000010832 */
[----:B------:R-:W-:-:S01]  /*3c50*/  FADD.FTZ R6, R37, R66 ;  /* 0x0000004225067221 */ /* 0x000fc20000010000 */
[----:B------:R-:W1:Y:S01]  /*3c60*/  MUFU.EX2 R99, R99 ;  /* 0x0000006300637308 */ /* 0x000e620000000800 */
[----:B------:R-:W-:-:S01]  /*3c70*/  FFMA.FTZ R62, R125, R56, -R50 ;  /* 0x000000387d3e7223 */ /* 0x000fc20000010832 */
[----:B------:R-:W-:Y:S01]  /*3c80*/  SHF.R.U32.HI R82, RZ, 0x1f, R47 ;  /* 0x0000001fff527819 */ /* 0x000fe2000001162f */
[----:B------:R-:W-:-:S01]  /*3c90*/  FFMA.FTZ R41, R51, R56, -R50 ;  /* 0x0000003833297223 */ /* 0x000fc20000010832 */
[----:B------:R-:W-:Y:S01]  /*3ca0*/  FFMA.FTZ R74, R63, R56, -R50 ;  /* 0x000000383f4a7223 */ /* 0x000fe20000010832 */
[----:B------:R-:W-:Y:S01]  /*3cb0*/  VIADD R63, R40, 0xfffffffe ;  /* 0xfffffffe283f7836 */ /* 0x000fe20000000000 */
[----:B------:R-:W-:Y:S01]  /*3cc0*/  LEA.HI.SX32 R51, R47, R82, 0x1a ;  /* 0x000000522f337211 */ /* 0x000fe200078fd2ff */
[----:B------:R-:W-:-:S01]  /*3cd0*/  FADD.FTZ R47, R65, R6 ;  /* 0x00000006412f7221 */ /* 0x000fc20000010000 */
[----:B------:R-:W2:Y:S01]  /*3ce0*/  MUFU.EX2 R58, R58 ;  /* 0x0000003a003a7308 */ /* 0x000ea20000000800 */
[----:B------:R-:W-:-:S01]  /*3cf0*/  FFMA.FTZ R60, R127, R56, -R50 ;  /* 0x000000387f3c7223 */ /* 0x000fc20000010832 */
[----:B------:R-:W-:Y:S01]  /*3d00*/  FFMA.FTZ R76, R43, R56, -R50 ;  /* 0x000000382b4c7223 */ /* 0x000fe20000010832 */
[----:B------:R-:W-:-:S01]  /*3d10*/  FADD.FTZ R82, R68, R47 ;  /* 0x0000002f44527221 */ /* 0x000fc20000010000 */
[-CC-:B------:R-:W-:Y:S01]  /*3d20*/  FFMA.FTZ R43, R49, R56.reuse, -R50.reuse ;  /* 0x00000038312b7223 */ /* 0x180fe20000010832 */
[----:B------:R-:W-:-:S01]  /*3d30*/  FFMA.FTZ R15, R15, R56, -R50 ;  /* 0x000000380f0f7223 */ /* 0x000fc20000010832 */
[----:B------:R-:W-:Y:S01]  /*3d40*/  FFMA.FTZ R72, R129, R56, -R50 ;  /* 0x0000003881487223 */ /* 0x000fe20000010832 */
[----:B------:R-:W-:-:S01]  /*3d50*/  FADD.FTZ R49, R69, R82 ;  /* 0x0000005245317221 */ /* 0x000fc20000010000 */
[----:B------:R-:W3:Y:S01]  /*3d60*/  MUFU.EX2 R101, R101 ;  /* 0x0000006500657308 */ /* 0x000ee20000000800 */
[----:B-1----:R-:W-:-:S01]  /*3d70*/  FADD.FTZ R3, R36, R99 ;  /* 0x0000006324037221 */ /* 0x002fc20000010000 */
[----:B------:R-:W-:Y:S01]  /*3d80*/  FFMA.FTZ R64, R85, R56, -R50 ;  /* 0x0000003855407223 */ /* 0x000fe20000010832 */
[----:B------:R-:W-:-:S01]  /*3d90*/  FADD.FTZ R49, R70, R49 ;  /* 0x0000003146317221 */ /* 0x000fc20000010000 */
[-CC-:B------:R-:W-:Y:S01]  /*3da0*/  FFMA.FTZ R85, R131, R56.reuse, -R50.reuse ;  /* 0x0000003883557223 */ /* 0x180fe20000010832 */
[----:B------:R-:W-:Y:S01]  /*3db0*/  R2UR UR26, R63 ;  /* 0x000000003f1a72ca */ /* 0x000fe200000e0000 */
[----:B------:R-:W-:Y:S01]  /*3dc0*/  FFMA.FTZ R78, R133, R56, -R50 ;  /* 0x00000038854e7223 */ /* 0x000fe20000010832 */
[----:B------:R-:W-:-:S01]  /*3dd0*/  FADD.FTZ R84, R4, R49 ;  /* 0x0000003104547221 */ /* 0x000fc20000010000 */
[----:B------:R-:W1:Y:S01]  /*3de0*/  MUFU.EX2 R7, R7 ;  /* 0x0000000700077308 */ /* 0x000e620000000800 */
[----:B--2---:R-:W-:-:S01]  /*3df0*/  FADD.FTZ R6, R58, R3 ;  /* 0x000000033a067221 */ /* 0x004fc20000010000 */
[-CC-:B------:R-:W-:Y:S01]  /*3e00*/  FFMA.FTZ R3, R53, R56.reuse, -R50.reuse ;  /* 0x0000003835037223 */ /* 0x180fe20000010832 */
[----:B------:R-:W-:-:S01]  /*3e10*/  FFMA.FTZ R75, R75, R56, -R50 ;  /* 0x000000384b4b7223 */ /* 0x000fc20000010832 */
[-CC-:B------:R-:W-:Y:S01]  /*3e20*/  FFMA.FTZ R80, R135, R56.reuse, -R50.reuse ;  /* 0x0000003887507223 */ /* 0x180fe20000010832 */
[----:B------:R-:W-:-:S01]  /*3e30*/  FFMA.FTZ R141, R141, R56, -R50 ;  /* 0x000000388d8d7223 */ /* 0x000fc20000010832 */
[-CC-:B------:R-:W-:Y:S01]  /*3e40*/  FFMA.FTZ R143, R143, R56.reuse, -R50.reuse ;  /* 0x000000388f8f7223 */ /* 0x180fe20000010832 */
[----:B------:R-:W-:-:S01]  /*3e50*/  FFMA.FTZ R145, R145, R56, -R50 ;  /* 0x0000003891917223 */ /* 0x000fc20000010832 */
[----:B------:R-:W2:Y:S01]  /*3e60*/  MUFU.EX2 R52, R52 ;  /* 0x0000003400347308 */ /* 0x000ea20000000800 */
[----:B---3--:R-:W-:-:S01]  /*3e70*/  FADD.FTZ R40, R101, R6 ;  /* 0x0000000665287221 */ /* 0x008fc20000010000 */
[----:B------:R-:W-:Y:S01]  /*3e80*/  VIMNMX R6, RZ, R51, !PT ;  /* 0x00000033ff067248 */ /* 0x000fe20007fe0100 */
[----:B------:R-:W-:-:S01]  /*3e90*/  FADD.FTZ R51, R117, R84 ;  /* 0x0000005475337221 */ /* 0x000fc20000010000 */
[-CC-:B------:R-:W-:Y:S01]  /*3ea0*/  FFMA.FTZ R84, R81, R56.reuse, -R50.reuse ;  /* 0x0000003851547223 */ /* 0x180fe20000010832 */
[----:B------:R-:W-:-:S01]  /*3eb0*/  FFMA.FTZ R147, R147, R56, -R50 ;  /* 0x0000003893937223 */ /* 0x000fc20000010832 */
[----:B------:R-:W-:Y:S01]  /*3ec0*/  ISETP.GE.AND P2, PT, R63, R6, PT ;  /* 0x000000063f00720c */ /* 0x000fe20003f46270 */
[----:B------:R-:W-:-:S01]  /*3ed0*/  FADD.FTZ R88, R8, R51 ;  /* 0x0000003308587221 */ /* 0x000fc20000010000 */
[----:B------:R-:W3:Y:S01]  /*3ee0*/  MUFU.EX2 R11, R11 ;  /* 0x0000000b000b7308 */ /* 0x000ee20000000800 */
[----:B-1----:R-:W-:-:S01]  /*3ef0*/  FADD.FTZ R47, R7, R40 ;  /* 0x00000028072f7221 */ /* 0x002fc20000010000 */
[----:B------:R-:W-:Y:S01]  /*3f00*/  FFMA.FTZ R40, R71, R56, -R50 ;  /* 0x0000003847287223 */ /* 0x000fe20000010832 */
[----:B------:R-:W-:-:S01]  /*3f10*/  FADD.FTZ R51, R123, R88 ;  /* 0x000000587b337221 */ /* 0x000fc20000010000 */
[-CC-:B------:R-:W-:Y:S01]  /*3f20*/  FFMA.FTZ R29, R29, R56.reuse, -R50.reuse ;  /* 0x000000381d1d7223 */ /* 0x180fe20000010832 */
[----:B------:R-:W-:-:S01]  /*3f30*/  FFMA.FTZ R149, R149, R56, -R50 ;  /* 0x0000003895957223 */ /* 0x000fc20000010832 */
[----:B------:R-:W-:Y:S01]  /*3f40*/  FFMA.FTZ R151, R151, R56, -R50 ;  /* 0x0000003897977223 */ /* 0x000fe20000010832 */
[----:B------:R-:W-:-:S01]  /*3f50*/  FADD.FTZ R88, R10, R51 ;  /* 0x000000330a587221 */ /* 0x000fc20000010000 */
[----:B------:R-:W1:Y:S01]  /*3f60*/  MUFU.EX2 R62, R62 ;  /* 0x0000003e003e7308 */ /* 0x000e620000000800 */
[----:B--2---:R-:W-:-:S01]  /*3f70*/  FADD.FTZ R82, R52, R47 ;  /* 0x0000002f34527221 */ /* 0x004fc20000010000 */
[----:B------:R-:W-:Y:S01]  /*3f80*/  FFMA.FTZ R51, R27, R56, -R50 ;  /* 0x000000381b337223 */ /* 0x000fe20000010832 */
[----:B------:R-:W-:-:S01]  /*3f90*/  FADD.FTZ R63, R93, R88 ;  /* 0x000000585d3f7221 */ /* 0x000fc20000010000 */
[-CC-:B------:R-:W-:Y:S01]  /*3fa0*/  FFMA.FTZ R47, R137, R56.reuse, -R50.reuse ;  /* 0x00000038892f7223 */ /* 0x180fe20000010832 */
[----:B------:R-:W-:-:S01]  /*3fb0*/  FFMA.FTZ R89, R89, R56, -R50 ;  /* 0x0000003859597223 */ /* 0x000fc20000010832 */
[----:B------:R-:W-:-:S02]  /*3fc0*/  F2FP.SATFINITE.E4M3.F32.PACK_AB_MERGE_C R93, R93, R10, RZ ;  /* 0x0000000a5d5d723e */ /* 0x000fc400048070ff */
[----:B------:R-:W2:Y:S01]  /*3fd0*/  MUFU.EX2 R9, R9 ;  /* 0x0000000900097308 */ /* 0x000ea20000000800 */
[----:B---3--:R-:W-:-:S01]  /*3fe0*/  FADD.FTZ R49, R11, R82 ;  /* 0x000000520b317221 */ /* 0x008fc20000010000 */
[----:B------:R-:W-:Y:S01]  /*3ff0*/  FFMA.FTZ R82, R79, R56, -R50 ;  /* 0x000000384f527223 */ /* 0x000fe20000010832 */
[----:B------:R-:W-:Y:S02]  /*4000*/  F2FP.SATFINITE.E4M3.F32.PACK_AB_MERGE_C R58, R101, R58, RZ ;  /* 0x0000003a653a723e */ /* 0x000fe400048070ff */
[----:B------:R-:W-:Y:S02]  /*4010*/  F2FP.SATFINITE.E4M3.F32.PACK_AB_MERGE_C R8, R123, R8, R93 ;  /* 0x000000087b08723e */ /* 0x000fe4000480705d */
[----:B------:R-:W-:Y:S01]  /*4020*/  F2FP.SATFINITE.E4M3.F32.PACK_AB_MERGE_C R152, R99, R36, R58 ;  /* 0x000000246398723e */ /* 0x000fe2000480703a */
[----:B------:R-:W3:Y:S01]  /*4030*/  MUFU.EX2 R60, R60 ;  /* 0x0000003c003c7308 */ /* 0x000ee20000000800 */
[----:B-1----:R-:W-:-:S01]  /*4040*/  FADD.FTZ R86, R62, R49 ;  /* 0x000000313e567221 */ /* 0x002fc20000010000 */
[----:B------:R-:W-:Y:S01]  /*4050*/  F2FP.SATFINITE.E4M3.F32.PACK_AB_MERGE_C R62, R62, R11, RZ ;  /* 0x0000000b3e3e723e */ /* 0x000fe200048070ff */
[----:B------:R-:W-:-:S03]  /*4060*/  IMAD.MOV.U32 R36, RZ, RZ, R55 ;  /* 0x000000ffff247224 */ /* 0x000fc600078e0037 */
[----:B------:R-:W-:Y:S01]  /*4070*/  F2FP.SATFINITE.E4M3.F32.PACK_AB_MERGE_C R154, R52, R7, R62 ;  /* 0x00000007349a723e */ /* 0x000fe2000480703e */
[----:B------:R-:W-:Y:S01]  /*4080*/  IMAD.MOV.U32 R52, RZ, RZ, R55 ;  /* 0x000000ffff347224 */ /* 0x000fe200078e0037 */
[----:B------:R-:W1:Y:S01]  /*4090*/  MUFU.EX2 R15, R15 ;  /* 0x0000000f000f7308 */ /* 0x000e620000000800 */
[----:B--2---:R-:W-:-:S07]  /*40a0*/  FADD.FTZ R49, R9, R86 ;  /* 0x0000005609317221 */ /* 0x004fce0000010000 */
[----:B------:R-:W2:Y:S01]  /*40b0*/  MUFU.EX2 R72, R72 ;  /* 0x0000004800487308 */ /* 0x000ea20000000800 */
[----:B---3--:R-:W-:-:S01]  /*40c0*/  FADD.FTZ R86, R60, R49 ;  /* 0x000000313c567221 */ /* 0x008fc20000010000 */
[-CC-:B------:R-:W-:Y:S01]  /*40d0*/  FFMA.FTZ R49, R25, R56.reuse, -R50.reuse ;  /* 0x0000003819317223 */ /* 0x180fe20000010832 */
[----:B------:R-:W-:-:S01]  /*40e0*/  FFMA.FTZ R50, R153, R56, -R50 ;  /* 0x0000003899327223 */ /* 0x000fc20000010832 */
[----:B------:R-:W-:-:S04]  /*40f0*/  F2FP.SATFINITE.E4M3.F32.PACK_AB_MERGE_C R153, R68, R65, RZ ;  /* 0x000000414499723e */ /* 0x000fc800048070ff */
[----:B------:R-:W3:Y:S01]  /*4100*/  MUFU.EX2 R12, R12 ;  /* 0x0000000c000c7308 */ /* 0x000ee20000000800 */
[----:B-1----:R-:W-:-:S01]  /*4110*/  FADD.FTZ R53, R15, R86 ;  /* 0x000000560f357221 */ /* 0x002fc20000010000 */
[----:B------:R-:W-:-:S06]  /*4120*/  F2FP.SATFINITE.E4M3.F32.PACK_AB_MERGE_C R153, R66, R37, R153 ;  /* 0x000000254299723e */ /* 0x000fcc0004807099 */
[----:B------:R-:W1:Y:S01]  /*4130*/  MUFU.EX2 R13, R13 ;  /* 0x0000000d000d7308 */ /* 0x000e620000000800 */
[----:B--2---:R-:W-:-:S01]  /*4140*/  FADD.FTZ R86, R72, R53 ;  /* 0x0000003548567221 */ /* 0x004fc20000010000 */
[----:B------:R-:W-:-:S04]  /*4150*/  F2FP.SATFINITE.E4M3.F32.PACK_AB_MERGE_C R72, R72, R15, RZ ;  /* 0x0000000f4848723e */ /* 0x000fc800048070ff */
[----:B------:R-:W-:Y:S02]  /*4160*/  F2FP.SATFINITE.E4M3.F32.PACK_AB_MERGE_C R148, R60, R9, R72 ;  /* 0x000000093c94723e */ /* 0x000fe40004807048 */
        /* <DEDUP_REMOVED lines=14> */
[----:B------:R-:W-:-:S04]  /*4250*/  F2FP.SATFINITE.E4M3.F32.PACK_AB_MERGE_C R67, R67, R14, RZ ;  /* 0x0000000e4343723e */ /* 0x000fc800048070ff */
[----:B------:R-:W-:Y:S02]  /*4260*/  F2FP.SATFINITE.E4M3.F32.PACK_AB_MERGE_C R12, R73, R12, R67 ;  /* 0x0000000c490c723e */ /* 0x000fe40004807043 */
        /* <DEDUP_REMOVED lines=17> */
[C---:B--2---:R-:W-:Y:S01]  /*4380*/  F2FP.SATFINITE.E4M3.F32.PACK_AB_MERGE_C R63, R139.reuse, R42, RZ ;  /* 0x0000002a8b3f723e */ /* 0x044fe200048070ff */
[----:B------:R-:W-:-:S06]  /*4390*/  FADD.FTZ R139, R139, R14 ;  /* 0x0000000e8b8b7221 */ /* 0x000fcc0000010000 */
[----:B------:R-:W2:Y:S01]  /*43a0*/  MUFU.EX2 R43, R43 ;  /* 0x0000002b002b7308 */ /* 0x000ea20000000800 */
[----:B---3--:R-:W-:-:S01]  /*43b0*/  FADD.FTZ R14, R78, R53 ;  /* 0x000000354e0e7221 */ /* 0x008fc20000010000 */
[----:B------:R-:W-:Y:S01]  /*43c0*/  F2FP.SATFINITE.E4M3.F32.PACK_AB_MERGE_C R45, R78, R45, RZ ;  /* 0x0000002d4e2d723e */ /* 0x000fe200048070ff */
[----:B------:R-:W-:-:S03]  /*43d0*/  IMAD.MOV.U32 R53, RZ, RZ, R55 ;  /* 0x000000ffff357224 */ /* 0x000fc600078e0037 */
[----:B------:R-:W-:Y:S01]  /*43e0*/  F2FP.SATFINITE.E4M3.F32.PACK_AB_MERGE_C R144, R74, R21, R45 ;  /* 0x000000154a90723e */ /* 0x000fe2000480702d */
[----:B------:R-:W-:Y:S01]  /*43f0*/  IMAD.MOV.U32 R45, RZ, RZ, R55 ;  /* 0x000000ffff2d7224 */ /* 0x000fe200078e0037 */
        /* <DEDUP_REMOVED lines=8> */
[----:B------:R-:W-:Y:S01]  /*4480*/  MUFU.EX2 R87, R87 ;  /* 0x0000005700577308 */ /* 0x000fe20000000800 */
[----:B--2---:R-:W-:-:S07]  /*4490*/  FADD.FTZ R42, R24, R15 ;  /* 0x0000000f182a7221 */ /* 0x004fce0000010000 */
[----:B------:R-:W1:Y:S01]  /*44a0*/  MUFU.EX2 R80, R80 ;  /* 0x0000005000507308 */ /* 0x000e620000000800 */
[----:B---3--:R-:W-:-:S07]  /*44b0*/  FADD.FTZ R15, R41, R14 ;  /* 0x0000000e290f7221 */ /* 0x008fce0000010000 */
[----:B------:R-:W-:Y:S08]  /*44c0*/  MUFU.EX2 R28, R28 ;  /* 0x0000001c001c7308 */ /* 0x000ff00000000800 */
[----:B------:R-:W2:Y:S01]  /*44d0*/  MUFU.EX2 R3, R3 ;  /* 0x0000000300037308 */ /* 0x000ea20000000800 */
[C---:B-1----:R-:W-:Y:S01]  /*44e0*/  F2FP.SATFINITE.E4M3.F32.PACK_AB_MERGE_C R41, R80.reuse, R41, RZ ;  /* 0x000000295029723e */ /* 0x042fe200048070ff */
[----:B------:R-:W-:-:S03]  /*44f0*/  FADD.FTZ R80, R80, R15 ;  /* 0x0000000f50507221 */ /* 0x000fc60000010000 */
[----:B------:R-:W-:Y:S01]  /*4500*/  F2FP.SATFINITE.E4M3.F32.PACK_AB_MERGE_C R146, R54, R43, R41 ;  /* 0x0000002b3692723e */ /* 0x000fe20004807029 */
[--C-:B------:R-:W-:Y:S02]  /*4510*/  IMAD.MOV.U32 R54, RZ, RZ, R55.reuse ;  /* 0x000000ffff367224 */ /* 0x100fe400078e0037 */
[----:B------:R-:W-:Y:S01]  /*4520*/  MUFU.EX2 R33, R33 ;  /* 0x0000002100217308 */ /* 0x000fe20000000800 */
[--C-:B------:R-:W-:Y:S02]  /*4530*/  IMAD.MOV.U32 R43, RZ, RZ, R55.reuse ;  /* 0x000000ffff2b7224 */ /* 0x100fe400078e0037 */
[----:B------:R-:W-:-:S05]  /*4540*/  IMAD.MOV.U32 R41, RZ, RZ, R55 ;  /* 0x000000ffff297224 */ /* 0x000fca00078e0037 */
[----:B------:R-:W1:Y:S01]  /*4550*/  MUFU.EX2 R40, R40 ;  /* 0x0000002800287308 */ /* 0x000e620000000800 */
[----:B--2---:R-:W-:-:S07]  /*4560*/  FADD.FTZ R15, R3, R80 ;  /* 0x00000050030f7221 */ /* 0x004fce0000010000 */
[----:B------:R-:W-:Y:S08]  /*4570*/  MUFU.EX2 R30, R30 ;  /* 0x0000001e001e7308 */ /* 0x000ff00000000800 */
[----:B------:R-:W2:Y:S08]  /*4580*/  MUFU.EX2 R47, R47 ;  /* 0x0000002f002f7308 */ /* 0x000eb00000000800 */
[----:B------:R-:W-:Y:S08]  /*4590*/  MUFU.EX2 R31, R31 ;  /* 0x0000001f001f7308 */ /* 0x000ff00000000800 */
[----:B------:R3:W-:Y:S08]  /*45a0*/  MUFU.EX2 R4, R147 ;  /* 0x0000009300047308 */ /* 0x0007f00000000800 */
[----:B------:R-:W4:Y:S01]  /*45b0*/  MUFU.EX2 R82, R82 ;  /* 0x0000005200527308 */ /* 0x000f220000000800 */
[C---:B---3--:R-:W-:Y:S01]  /*45c0*/  F2FP.SATFINITE.E4M3.F32.PACK_AB_MERGE_C R147, R87.reuse, R24, RZ ;  /* 0x000000185793723e */ /* 0x048fe200048070ff */
[----:B------:R-:W-:Y:S01]  /*45d0*/  FADD.FTZ R87, R87, R42 ;  /* 0x0000002a57577221 */ /* 0x000fe20000010000 */
[----:B-1----:R-:W-:-:S02]  /*45e0*/  FADD.FTZ R24, R40, R15 ;  /* 0x0000000f28187221 */ /* 0x002fc40000010000 */
[----:B------:R-:W-:Y:S01]  /*45f0*/  F2FP.SATFINITE.E4M3.F32.PACK_AB_MERGE_C R147, R83, R26, R147 ;  /* 0x0000001a5393723e */ /* 0x000fe20004807093 */
[----:B------:R-:W-:-:S01]  /*4600*/  FADD.FTZ R14, R28, R87 ;  /* 0x000000571c0e7221 */ /* 0x000fc20000010000 */
[----:B--2---:R-:W-:Y:S01]  /*4610*/  FADD.FTZ R15, R47, R24 ;  /* 0x000000182f0f7221 */ /* 0x004fe20000010000 */
[----:B------:R-:W-:Y:S02]  /*4620*/  MUFU.EX2 R32, R32 ;  /* 0x0000002000207308 */ /* 0x000fe40000000800 */
[----:B------:R-:W-:-:S04]  /*4630*/  FADD.FTZ R37, R33, R14 ;  /* 0x0000000e21257221 */ /* 0x000fc80000010000 */
[----:B------:R-:W-:Y:S01]  /*4640*/  FADD.FTZ R42, R30, R37 ;  /* 0x000000251e2a7221 */ /* 0x000fe20000010000 */
[----:B------:R-:W-:Y:S01]  /*4650*/  IMAD.MOV.U32 R37, RZ, RZ, R55 ;  /* 0x000000ffff257224 */ /* 0x000fe200078e0037 */
[----:B------:R1:W2:Y:S01]  /*4660*/  MUFU.EX2 R25, R141 ;  /* 0x0000008d00197308 */ /* 0x0002a20000000800 */
[C---:B----4-:R-:W-:Y:S01]  /*4670*/  F2FP.SATFINITE.E4M3.F32.PACK_AB_MERGE_C R47, R82.reuse, R47, RZ ;  /* 0x0000002f522f723e */ /* 0x050fe200048070ff */
[----:B------:R-:W-:-:S03]  /*4680*/  FADD.FTZ R82, R82, R15 ;  /* 0x0000000f52527221 */ /* 0x000fc60000010000 */
[----:B------:R-:W-:Y:S01]  /*4690*/  F2FP.SATFINITE.E4M3.F32.PACK_AB_MERGE_C R140, R40, R3, R47 ;  /* 0x00000003288c723e */ /* 0x000fe2000480702f */
[--C-:B------:R-:W-:Y:S02]  /*46a0*/  IMAD.MOV.U32 R47, RZ, RZ, R55.reuse ;  /* 0x000000ffff2f7224 */ /* 0x100fe400078e0037 */
[----:B------:R-:W-:Y:S01]  /*46b0*/  MUFU.EX2 R91, R91 ;  /* 0x0000005b005b7308 */ /* 0x000fe20000000800 */
[C---:B-1----:R-:W-:Y:S01]  /*46c0*/  F2FP.SATFINITE.E4M3.F32.PACK_AB_MERGE_C R141, R31.reuse, R30, RZ ;  /* 0x0000001e1f8d723e */ /* 0x042fe200048070ff */
[----:B------:R-:W-:Y:S01]  /*46d0*/  FADD.FTZ R31, R31, R42 ;  /* 0x0000002a1f1f7221 */ /* 0x000fe20000010000 */
[----:B------:R-:W-:Y:S02]  /*46e0*/  IMAD.MOV.U32 R42, RZ, RZ, R55 ;  /* 0x000000ffff2a7224 */ /* 0x000fe400078e0037 */
[----:B------:R-:W-:Y:S01]  /*46f0*/  F2FP.SATFINITE.E4M3.F32.PACK_AB_MERGE_C R141, R33, R28, R141 ;  /* 0x0000001c218d723e */ /* 0x000fe2000480708d */
[----:B------:R-:W-:Y:S02]  /*4700*/  IMAD.MOV.U32 R40, RZ, RZ, R55 ;  /* 0x000000ffff287224 */ /* 0x000fe400078e0037 */
[----:B------:R-:W1:Y:S01]  /*4710*/  MUFU.EX2 R84, R84 ;  /* 0x0000005400547308 */ /* 0x000e620000000800 */
[----:B--2---:R-:W-:-:S01]  /*4720*/  FADD.FTZ R15, R25, R82 ;  /* 0x00000052190f7221 */ /* 0x004fc20000010000 */
[----:B------:R-:W-:-:S02]  /*4730*/  IMAD.MOV.U32 R33, RZ, RZ, R55 ;  /* 0x000000ffff217224 */ /* 0x000fc400078e0037 */
[--C-:B------:R-:W-:Y:S02]  /*4740*/  IMAD.MOV.U32 R30, RZ, RZ, R55.reuse ;  /* 0x000000ffff1e7224 */ /* 0x100fe400078e0037 */
[----:B------:R-:W-:Y:S02]  /*4750*/  IMAD.MOV.U32 R28, RZ, RZ, R55 ;  /* 0x000000ffff1c7224 */ /* 0x000fe400078e0037 */
[----:B------:R-:W-:Y:S08]  /*4760*/  MUFU.EX2 R34, R34 ;  /* 0x0000002200227308 */ /* 0x000ff00000000800 */
[----:B------:R-:W2:Y:S01]  /*4770*/  MUFU.EX2 R35, R35 ;  /* 0x0000002300237308 */ /* 0x000ea20000000800 */
[----:B-1----:R-:W-:-:S07]  /*4780*/  FADD.FTZ R24, R84, R15 ;  /* 0x0000000f54187221 */ /* 0x002fce0000010000 */
[----:B------:R1:W3:Y:S08]  /*4790*/  MUFU.EX2 R27, R143 ;  /* 0x0000008f001b7308 */ /* 0x0002f00000000800 */
[----:B------:R4:W5:Y:S01]  /*47a0*/  MUFU.EX2 R10, R145 ;  /* 0x00000091000a7308 */ /* 0x0009620000000800 */
[----:B--2---:R-:W-:-:S04]  /*47b0*/  F2FP.SATFINITE.E4M3.F32.PACK_AB_MERGE_C R26, R35, R34, RZ ;  /* 0x00000022231a723e */ /* 0x004fc800048070ff */
[----:B-1----:R-:W-:-:S03]  /*47c0*/  F2FP.SATFINITE.E4M3.F32.PACK_AB_MERGE_C R143, R91, R32, R26 ;  /* 0x000000205b8f723e */ /* 0x002fc6000480701a */
[----:B------:R-:W-:Y:S01]  /*47d0*/  MUFU.EX2 R44, R44 ;  /* 0x0000002c002c7308 */ /* 0x000fe20000000800 */
[----:B----4-:R-:W-:Y:S01]  /*47e0*/  F2FP.SATFINITE.E4M3.F32.PACK_AB_MERGE_C R145, R77, R20, R63 ;  /* 0x000000144d91723e */ /* 0x010fe2000480703f */
[----:B------:R-:W-:Y:S01]  /*47f0*/  FADD.FTZ R20, R32, R31 ;  /* 0x0000001f20147221 */ /* 0x000fe20000010000 */
[----:B---3--:R-:W-:-:S01]  /*4800*/  FADD.FTZ R15, R27, R24 ;  /* 0x000000181b0f7221 */ /* 0x008fc20000010000 */
[--C-:B------:R-:W-:Y:S02]  /*4810*/  IMAD.MOV.U32 R32, RZ, RZ, R55.reuse ;  /* 0x000000ffff207224 */ /* 0x100fe400078e0037 */
[----:B------:R-:W-:Y:S02]  /*4820*/  IMAD.MOV.U32 R31, RZ, RZ, R55 ;  /* 0x000000ffff1f7224 */ /* 0x000fe400078e0037 */
[----:B------:R-:W1:Y:S01]  /*4830*/  MUFU.EX2 R39, R39 ;  /* 0x0000002700277308 */ /* 0x000e620000000800 */
[----:B-----5:R-:W-:-:S01]  /*4840*/  FADD.FTZ R15, R10, R15 ;  /* 0x0000000f0a0f7221 */ /* 0x020fc20000010000 */
[----:B------:R-:W-:-:S03]  /*4850*/  F2FP.SATFINITE.E4M3.F32.PACK_AB_MERGE_C R27, R10, R27, RZ ;  /* 0x0000001b0a1b723e */ /* 0x000fc600048070ff */
[----:B------:R-:W-:Y:S01]  /*4860*/  FADD.FTZ R10, R4, R15 ;  /* 0x0000000f040a7221 */ /* 0x000fe20000010000 */
[----:B------:R-:W-:Y:S01]  /*4870*/  F2FP.SATFINITE.E4M3.F32.PACK_AB_MERGE_C R142, R84, R25, R27 ;  /* 0x00000019548e723e */ /* 0x000fe2000480701b */
[--C-:B------:R-:W-:Y:S01]  /*4880*/  IMAD.MOV.U32 R27, RZ, RZ, R55.reuse ;  /* 0x000000ffff1b7224 */ /* 0x100fe200078e0037 */
[----:B------:R-:W-:Y:S01]  /*4890*/  MUFU.EX2 R38, R38 ;  /* 0x0000002600267308 */ /* 0x000fe20000000800 */
[----:B------:R-:W-:-:S07]  /*48a0*/  IMAD.MOV.U32 R25, RZ, RZ, R55 ;  /* 0x000000ffff197224 */ /* 0x000fce00078e0037 */
[----:B------:R-:W2:Y:S01]  /*48b0*/  MUFU.EX2 R95, R95 ;  /* 0x0000005f005f7308 */ /* 0x000ea20000000800 */
[----:B-1----:R-:W-:-:S07]  /*48c0*/  F2FP.SATFINITE.E4M3.F32.PACK_AB_MERGE_C R26, R39, R44, RZ ;  /* 0x0000002c271a723e */ /* 0x002fce00048070ff */
[----:B------:R1:W-:Y:S08]  /*48d0*/  MUFU.EX2 R14, R29 ;  /* 0x0000001d000e7308 */ /* 0x0003f00000000800 */
[----:B------:R3:W4:Y:S01]  /*48e0*/  MUFU.EX2 R11, R49 ;  /* 0x00000031000b7308 */ /* 0x0007220000000800 */
[----:B-1----:R-:W-:-:S01]  /*48f0*/  FADD.FTZ R29, R91, R20 ;  /* 0x000000145b1d7221 */ /* 0x002fc20000010000 */
[----:B--2---:R-:W-:Y:S01]  /*4900*/  F2FP.SATFINITE.E4M3.F32.PACK_AB_MERGE_C R137, R95, R38, R26 ;  /* 0x000000265f89723e */ /* 0x004fe2000480701a */
[----:B------:R-:W-:-:S02]  /*4910*/  IMAD.MOV.U32 R26, RZ, RZ, R55 ;  /* 0x000000ffff1a7224 */ /* 0x000fc400078e0037 */
[----:B------:R-:W-:Y:S01]  /*4920*/  FADD.FTZ R34, R34, R29 ;  /* 0x0000001d22227221 */ /* 0x000fe20000010000 */
[----:B------:R-:W-:Y:S02]  /*4930*/  IMAD.MOV.U32 R29, RZ, RZ, R55 ;  /* 0x000000ffff1d7224 */ /* 0x000fe400078e0037 */
[----:B------:R-:W1:Y:S01]  /*4940*/  MUFU.EX2 R51, R51 ;  /* 0x0000003300337308 */ /* 0x000e620000000800 */
[----:B------:R-:W-:-:S01]  /*4950*/  FADD.FTZ R35, R35, R34 ;  /* 0x0000002223237221 */ /* 0x000fc20000010000 */
[----:B---3--:R-:W-:Y:S01]  /*4960*/  IMAD.MOV.U32 R49, RZ, RZ, R55 ;  /* 0x000000ffff317224 */ /* 0x008fe200078e0037 */
[----:B------:R-:W-:Y:S02]  /*4970*/  MOV R34, R55 ;  /* 0x0000003700227202 */ /* 0x000fe40000000f00 */
[----:B------:R-:W-:Y:S01]  /*4980*/  FADD.FTZ R24, R38, R35 ;  /* 0x0000002326187221 */ /* 0x000fe20000010000 */
[----:B------:R-:W-:Y:S02]  /*4990*/  IMAD.MOV.U32 R38, RZ, RZ, R55 ;  /* 0x000000ffff267224 */ /* 0x000fe400078e0037 */
[----:B------:R-:W-:Y:S01]  /*49a0*/  MUFU.EX2 R48, R48 ;  /* 0x0000003000307308 */ /* 0x000fe20000000800 */
[----:B------:R-:W-:-:S01]  /*49b0*/  FADD.FTZ R95, R95, R24 ;  /* 0x000000185f5f7221 */ /* 0x000fc20000010000 */
[----:B----4-:R-:W-:Y:S01]  /*49c0*/  FADD.FTZ R10, R11, R10 ;  /* 0x0000000a0b0a7221 */ /* 0x010fe20000010000 */
[----:B------:R-:W-:-:S02]  /*49d0*/  IMAD.MOV.U32 R35, RZ, RZ, R55 ;  /* 0x000000ffff237224 */ /* 0x000fc400078e0037 */
[----:B------:R-:W-:Y:S01]  /*49e0*/  FADD.FTZ R44, R44, R95 ;  /* 0x0000005f2c2c7221 */ /* 0x000fe20000010000 */
[----:B------:R-:W-:Y:S02]  /*49f0*/  IMAD.MOV.U32 R24, RZ, RZ, R55 ;  /* 0x000000ffff187224 */ /* 0x000fe400078e0037 */
[----:B------:R-:W2:Y:S01]  /*4a00*/  MUFU.EX2 R61, R61 ;  /* 0x0000003d003d7308 */ /* 0x000ea20000000800 */
[----:B-1----:R-:W-:-:S01]  /*4a10*/  FADD.FTZ R7, R51, R10 ;  /* 0x0000000a33077221 */ /* 0x002fc20000010000 */
[----:B------:R-:W-:Y:S01]  /*4a20*/  FADD.FTZ R39, R39, R44 ;  /* 0x0000002c27277221 */ /* 0x000fe20000010000 */
[C---:B------:R-:W-:Y:S01]  /*4a30*/  F2FP.SATFINITE.E4M3.F32.PACK_AB_MERGE_C R51, R14.reuse, R51, RZ ;  /* 0x000000330e33723e */ /* 0x040fe200048070ff */
[----:B------:R-:W-:Y:S02]  /*4a40*/  IMAD.MOV.U32 R44, RZ, RZ, R55 ;  /* 0x000000ffff2c7224 */ /* 0x000fe400078e0037 */
[----:B------:R-:W-:-:S01]  /*4a50*/  FADD.FTZ R14, R14, R7 ;  /* 0x000000070e0e7221 */ /* 0x000fc20000010000 */
[----:B------:R-:W-:Y:S01]  /*4a60*/  F2FP.SATFINITE.E4M3.F32.PACK_AB_MERGE_C R136, R11, R4, R51 ;  /* 0x000000040b88723e */ /* 0x000fe20004807033 */
[----:B------:R-:W1:Y:S01]  /*4a70*/  MUFU.EX2 R46, R46 ;  /* 0x0000002e002e7308 */ /* 0x000e620000000800 */
[----:B------:R-:W-:-:S07]  /*4a80*/  IMAD.MOV.U32 R51, RZ, RZ, R55 ;  /* 0x000000ffff337224 */ /* 0x000fce00078e0037 */
[----:B------:R-:W3:Y:S01]  /*4a90*/  MUFU.EX2 R149, R149 ;  /* 0x0000009500957308 */ /* 0x000ee20000000800 */
[----:B--2---:R-:W-:-:S07]  /*4aa0*/  F2FP.SATFINITE.E4M3.F32.PACK_AB_MERGE_C R9, R61, R48, RZ ;  /* 0x000000303d09723e */ /* 0x004fce00048070ff */
[----:B------:R-:W2:Y:S01]  /*4ab0*/  MUFU.EX2 R97, R97 ;  /* 0x0000006100617308 */ /* 0x000ea20000000800 */
[----:B-1----:R-:W-:-:S01]  /*4ac0*/  FADD.FTZ R10, R46, R39 ;  /* 0x000000272e0a7221 */ /* 0x002fc20000010000 */
[----:B------:R-:W-:-:S06]  /*4ad0*/  IMAD.MOV.U32 R39, RZ, RZ, R55 ;  /* 0x000000ffff277224 */ /* 0x000fcc00078e0037 */
[----:B------:R1:W4:Y:S01]  /*4ae0*/  MUFU.EX2 R20, R151 ;  /* 0x0000009700147308 */ /* 0x0003220000000800 */
[----:B---3--:R-:W-:-:S07]  /*4af0*/  FADD.FTZ R7, R149, R14 ;  /* 0x0000000e95077221 */ /* 0x008fce0000010000 */
[----:B------:R-:W-:Y:S01]  /*4b00*/  MUFU.EX2 R89, R89 ;  /* 0x0000005900597308 */ /* 0x000fe20000000800 */
[C---:B--2---:R-:W-:Y:S01]  /*4b10*/  F2FP.SATFINITE.E4M3.F32.PACK_AB_MERGE_C R139, R97.reuse, R46, R9 ;  /* 0x0000002e618b723e */ /* 0x044fe20004807009 */
[----:B------:R-:W-:Y:S01]  /*4b20*/  FADD.FTZ R97, R97, R10 ;  /* 0x0000000a61617221 */ /* 0x000fe20000010000 */
[----:B------:R-:W-:Y:S02]  /*4b30*/  IMAD.MOV.U32 R46, RZ, RZ, R55 ;  /* 0x000000ffff2e7224 */ /* 0x000fe400078e0037 */
[----:B-1----:R-:W-:Y:S02]  /*4b40*/  IMAD.MOV.U32 R151, RZ, RZ, R12 ;  /* 0x000000ffff977224 */ /* 0x002fe400078e000c */
[----:B------:R-:W-:-:S01]  /*4b50*/  FADD.FTZ R48, R48, R97 ;  /* 0x0000006130307221 */ /* 0x000fc20000010000 */
[----:B------:R-:W1:Y:S01]  /*4b60*/  MUFU.EX2 R50, R50 ;  /* 0x0000003200327308 */ /* 0x000e620000000800 */
[----:B----4-:R-:W-:-:S01]  /*4b70*/  FADD.FTZ R10, R20, R7 ;  /* 0x00000007140a7221 */ /* 0x010fc20000010000 */
[----:B-1----:R-:W-:-:S03]  /*4b80*/  F2FP.SATFINITE.E4M3.F32.PACK_AB_MERGE_C R3, R50, R89, RZ ;  /* 0x000000593203723e */ /* 0x002fc600048070ff */
[----:B------:R-:W-:Y:S01]  /*4b90*/  FADD.FTZ R89, R89, R10 ;  /* 0x0000000a59597221 */ /* 0x000fe20000010000 */
[----:B------:R-:W-:Y:S01]  /*4ba0*/  F2FP.SATFINITE.E4M3.F32.PACK_AB_MERGE_C R138, R20, R149, R3 ;  /* 0x00000095148a723e */ /* 0x000fe20004807003 */
[----:B------:R-:W-:Y:S02]  /*4bb0*/  FADD.FTZ R3, R61, R48 ;  /* 0x000000303d037221 */ /* 0x000fe40000010000 */
[----:B------:R-:W-:-:S01]  /*4bc0*/  FADD.FTZ R4, R50, R89 ;  /* 0x0000005932047221 */ /* 0x000fc20000010000 */
[--C-:B------:R-:W-:Y:S02]  /*4bd0*/  IMAD.MOV.U32 R50, RZ, RZ, R55.reuse ;  /* 0x000000ffff327224 */ /* 0x100fe400078e0037 */
[----:B------:R-:W-:Y:S02]  /*4be0*/  IMAD.MOV.U32 R48, RZ, RZ, R55 ;  /* 0x000000ffff307224 */ /* 0x000fe400078e0037 */
[----:B------:R-:W-:Y:S01]  /*4bf0*/  IMAD.MOV.U32 R149, RZ, RZ, R8 ;  /* 0x000000ffff957224 */ /* 0x000fe200078e0008 */
[----:B------:R-:W-:Y:S06]  /*4c00*/  @!P2 BRA `(.L_x_1496) ;  /* 0x000000380034a947 */ /* 0x000fec0003800000 */
[----:B------:R-:W-:Y:S01]  /*4c10*/  IMAD.MOV.U32 R7, RZ, RZ, R59 ;  /* 0x000000ffff077224 */ /* 0x000fe200078e003b */
[----:B------:R-:W-:Y:S01]  /*4c20*/  CS2R R54, SRZ ;  /* 0x0000000000367805 */ /* 0x000fe2000001ff00 */
[----:B------:R-:W-:Y:S01]  /*4c30*/  IMAD.MOV.U32 R8, RZ, RZ, R57 ;  /* 0x000000ffff087224 */ /* 0x000fe200078e0039 */
[----:B------:R-:W-:Y:S01]  /*4c40*/  CS2R R52, SRZ ;  /* 0x0000000000347805 */ /* 0x000fe2000001ff00 */
[----:B------:R-:W-:Y:S01]  /*4c50*/  IMAD.MOV.U32 R9, RZ, RZ, R2 ;  /* 0x000000ffff097224 */ /* 0x000fe200078e0002 */
        /* <DEDUP_REMOVED lines=14> */
[----:B------:R-:W-:Y:S01]  /*4d40*/  UMOV UR4, UR38 ;  /* 0x0000002600047c82 */ /* 0x000fe20008000000 */
[----:B------:R-:W-:Y:S01]  /*4d50*/  ULDC UR5, c[0x0][0x404] ;  /* 0x0001010000057ab9 */ /* 0x000fe20000000800 */
[----:B------:R-:W-:Y:S01]  /*4d60*/  ULDC UR6, c[0x0][0x2e0] ;  /* 0x0000b80000067ab9 */ /* 0x000fe20000000800 */
[----:B------:R-:W-:-:S05]  /*4d70*/  ULDC.64 UR24, c[0x0][0x3f8] ;  /* 0x0000fe0000187ab9 */ /* 0x000fca0000000a00 */
.L_x_1506:
[----:B------:R-:W-:-:S04]  /*4d80*/  UISETP.NE.AND UP0, UPT, UR4, 0x1, UPT ;  /* 0x000000010400788c */ /* 0x000fc8000bf05270 */
[----:B------:R-:W-:-:S06]  /*4d90*/  USEL UR7, URZ, 0x1, UP0 ;  /* 0x000000013f077887 */ /* 0x000fcc0008000000 */
[----:B------:R-:W-:Y:S01]  /*4da0*/  LOP3.LUT R2, R9, UR7, RZ, 0x3c, !PT ;  /* 0x0000000709027c12 */ /* 0x000fe2000f8e3cff */
[----:B------:R-:W-:Y:S06]  /*4db0*/  @!P1 BRA `(.L_x_1497) ;  /* 0x0000000000049947 */ /* 0x000fec0003800000 */
[----:B------:R-:W-:Y:S01]  /*4dc0*/  BPT.TRAP 0x1 ;  /* 0x000000040000795c */ /* 0x000fe20000300000 */
.L_x_1497:
[----:B------:R-:W-:Y:S01]  /*4dd0*/  UIADD3 UR38, UR4, 0x1, URZ ;  /* 0x0000000104267890 */ /* 0x000fe2000fffe03f */
[----:B------:R-:W-:-:S03]  /*4de0*/  SHF.L.U32 R10, R2, 0x1f, RZ ;  /* 0x0000001f020a7819 */ /* 0x000fc600000006ff */
[----:B------:R-:W-:-:S04]  /*4df0*/  UISETP.NE.AND UP0, UPT, UR38, 0x2, UPT ;  /* 0x000000022600788c */ /* 0x000fc8000bf05270 */
[----:B------:R-:W-:-:S04]  /*4e00*/  USEL UR38, UR38, URZ, UP0 ;  /* 0x0000003f26267287 */ /* 0x000fc80008000000 */
[----:B------:R-:W-:-:S09]  /*4e10*/  ULEA UR7, UR38, UR40, 0x3 ;  /* 0x0000002826077291 */ /* 0x000fd2000f8e183f */
[----:B------:R1:W2:Y:S01]  /*4e20*/  SYNCS.PHASECHK.TRANS64.TRYWAIT P2, [UR7+0x13230], R10 ;  /* 0x0132300aff0075a7 */ /* 0x0002a20008040147 */
[----:B------:R-:W-:Y:S05]  /*4e30*/  @!P1 BRA `(.L_x_1498) ;  /* 0x0000000000049947 */ /* 0x000fea0003800000 */
[----:B------:R-:W-:Y:S01]  /*4e40*/  BPT.TRAP 0x1 ;  /* 0x000000040000795c */ /* 0x000fe20000300000 */
.L_x_1498:
[----:B--2---:R-:W-:Y:S05]  /*4e50*/  @P2 BRA `(.L_x_1499) ;  /* 0x0000000000082947 */ /* 0x004fea0003800000 */
[----:B------:R-:W2:Y:S02]  /*4e60*/  SYNCS.PHASECHK.TRANS64.TRYWAIT P2, [UR7+0x13230], R10 ;  /* 0x0132300aff0075a7 */ /* 0x000ea40008040147 */
[----:B--2---:R-:W-:Y:S05]  /*4e70*/  @!P2 BRA `(.L_x_1500) ;  /* 0x000000a80074a947 */ /* 0x004fea0003800000 */
.L_x_1499:
        /* <DEDUP_REMOVED lines=64> */
.L_x_1501:
[----:B------:R-:W-:Y:S01]  /*5280*/  ULEA UR11, UR4, UR40, 0x3 ;  /* 0x00000028040b7291 */ /* 0x000fe2000f8e183f */
[----:B------:R-:W-:-:S08]  /*5290*/  SHF.L.U32 R9, R9, 0x1f, RZ ;  /* 0x0000001f09097819 */ /* 0x000fd000000006ff */
[----:B------:R3:W4:Y:S01]  /*52a0*/  SYNCS.PHASECHK.TRANS64.TRYWAIT P2, [UR11+0x13250], R9 ;  /* 0x01325009ff0075a7 */ /* 0x000722000804014b */
[----:B------:R-:W-:Y:S05]  /*52b0*/  @!P1 BRA `(.L_x_1502) ;  /* 0x0000000000049947 */ /* 0x000fea0003800000 */
[----:B------:R-:W-:Y:S01]  /*52c0*/  BPT.TRAP 0x1 ;  /* 0x000000040000795c */ /* 0x000fe20000300000 */
.L_x_1502:
[----:B----4-:R-:W-:Y:S05]  /*52d0*/  @P2 BRA `(.L_x_1503) ;  /* 0x0000000000082947 */ /* 0x010fea0003800000 */
[----:B------:R-:W4:Y:S02]  /*52e0*/  SYNCS.PHASECHK.TRANS64.TRYWAIT P2, [UR11+0x13250], R9 ;  /* 0x01325009ff0075a7 */ /* 0x000f24000804014b */
[----:B----4-:R-:W-:Y:S05]  /*52f0*/  @!P2 BRA `(.L_x_1504) ;  /* 0x000000a4006ca947 */ /* 0x010fea0003800000 */
.L_x_1503:
[----:B------:R-:W-:Y:S01]  /*5300*/  UIADD3 UR10, UR40, 0x1000, URZ ;  /* 0x00001000280a7890 */ /* 0x000fe2000fffe03f */
[----:B------:R-:W-:Y:S01]  /*5310*/  WARPGROUP.ARRIVE ;  /* 0x00000000000079c5 */ /* 0x000fe20000000000 */
[----:B------:R-:W-:Y:S01]  /*5320*/  UMOV UR15, 0xc0000010 ;  /* 0xc0000010000f7882 */ /* 0x000fe20000000000 */
[C---:B------:R-:W-:Y:S01]  /*5330*/  FMUL.FTZ R21, R0.reuse, R128 ;  /* 0x0000008000157220 */ /* 0x040fe20000410000 */
[----:B------:R-:W-:Y:S01]  /*5340*/  USHF.R.U32.HI UR10, URZ, 0x4, UR10 ;  /* 0x000000043f0a7899 */ /* 0x000fe2000801160a */
[----:B------:R-:W4:Y:S01]  /*5350*/  LDC R128, c[0x0][0x288] ;  /* 0x0000a200ff807b82 */ /* 0x000f220000000800 */
[----:B------:R-:W-:Y:S01]  /*5360*/  UISETP.NE.U32.AND UP0, UPT, UR24, URZ, UPT ;  /* 0x0000003f1800728c */ /* 0x000fe2000bf05070 */
[C---:B-1-3--:R-:W-:Y:S01]  /*5370*/  FMUL.FTZ R9, R0.reuse, R120 ;  /* 0x0000007800097220 */ /* 0x04afe20000410000 */
[----:B------:R-:W-:Y:S01]  /*5380*/  ULOP3.LUT UR10, UR10, 0x3fff, URZ, 0xc0, !UPT ;  /* 0x00003fff0a0a7892 */ /* 0x000fe2000f8ec03f */
[C---:B--2---:R-:W-:Y:S01]  /*5390*/  FMUL.FTZ R10, R0.reuse, R121 ;  /* 0x00000079000a7220 */ /* 0x044fe20000410000 */
[----:B------:R-:W-:Y:S01]  /*53a0*/  UISETP.NE.AND.EX UP0, UPT, UR25, URZ, UPT, UP0 ;  /* 0x0000003f1900728c */ /* 0x000fe2000bf05300 */
[C---:B------:R-:W-:Y:S01]  /*53b0*/  FMUL.FTZ R13, R0.reuse, R124 ;  /* 0x0000007c000d7220 */ /* 0x040fe20000410000 */
[----:B------:R-:W-:Y:S01]  /*53c0*/  ULOP3.LUT UR10, UR10, 0x10000, URZ, 0xfc, !UPT ;  /* 0x000100000a0a7892 */ /* 0x000fe2000f8efc3f */
[----:B------:R-:W1:Y:S01]  /*53d0*/  MUFU.TANH R9, R9 ;  /* 0x0000000900097308 */ /* 0x000e620000002400 */
[C---:B------:R-:W-:Y:S01]  /*53e0*/  FMUL.FTZ R120, R0.reuse, R129 ;  /* 0x0000008100787220 */ /* 0x040fe20000410000 */
[C---:B------:R-:W-:Y:S01]  /*53f0*/  FMUL.FTZ R14, R0.reuse, R125 ;  /* 0x0000007d000e7220 */ /* 0x040fe20000410000 */
[----:B------:R-:W-:Y:S01]  /*5400*/  UIMAD UR4, UR4, 0x280, UR10 ;  /* 0x00000280040478a4 */ /* 0x000fe2000f8e020a */
[C---:B------:R-:W-:Y:S01]  /*5410*/  FMUL.FTZ R20, R0.reuse, R127 ;  /* 0x0000007f00147220 */ /* 0x040fe20000410000 */
[C---:B------:R-:W-:Y:S01]  /*5420*/  FMUL.FTZ R127, R0.reuse, R103 ;  /* 0x00000067007f7220 */ /* 0x040fe20000410000 */
[C---:B------:R-:W-:Y:S01]  /*5430*/  FMUL.FTZ R12, R0.reuse, R123 ;  /* 0x0000007b000c7220 */ /* 0x040fe20000410000 */
[----:B------:R-:W-:Y:S01]  /*5440*/  UIADD3 UR10, UR4, 0x80, URZ ;  /* 0x00000080040a7890 */ /* 0x000fe2000fffe03f */
[----:B------:R-:W2:Y:S01]  /*5450*/  MUFU.TANH R10, R10 ;  /* 0x0000000a000a7308 */ /* 0x000ea20000002400 */
[C---:B------:R-:W-:Y:S01]  /*5460*/  FMUL.FTZ R123, R0.reuse, R132 ;  /* 0x00000084007b7220 */ /* 0x040fe20000410000 */
[----:B------:R-:W-:Y:S01]  /*5470*/  UMOV UR14, UR4 ;  /* 0x00000004000e7c82 */ /* 0x000fe20008000000 */
[C---:B------:R-:W-:Y:S01]  /*5480*/  FMUL.FTZ R11, R0.reuse, R122 ;  /* 0x0000007a000b7220 */ /* 0x040fe20000410000 */
[----:B------:R-:W-:Y:S01]  /*5490*/  QGMMA.64x64x32.F32.E4M3.E4M3 R24, R152, gdesc[UR12], R24, gsb0 ;  /* 0x00e0000c98187df3 */ /* 0x000fe20008000818 */
[----:B------:R-:W-:Y:S01]  /*54a0*/  UMOV UR15, 0xc0000010 ;  /* 0xc0000010000f7882 */ /* 0x000fe20000000000 */
[----:B------:R-:W-:Y:S01]  /*54b0*/  UMOV UR14, UR10 ;  /* 0x0000000a000e7c82 */ /* 0x000fe20008000000 */
[----:B------:R-:W-:Y:S01]  /*54c0*/  UIADD3 UR10, UR4, 0x100, URZ ;  /* 0x00000100040a7890 */ /* 0x000fe2000fffe03f */
        /* <DEDUP_REMOVED lines=51> */
[----:B------:R-:W-:-:S05]  /*5800*/  FMUL.FTZ R70, R0, R70 ;  /* 0x0000004600467220 */ /* 0x000fca0000410000 */
[----:B------:R-:W5:Y:S08]  /*5810*/  MUFU.TANH R105, R105 ;  /* 0x0000006900697308 */ /* 0x000f700000002400 */
[----:B------:R-:W5:Y:S08]  /*5820*/  MUFU.TANH R108, R108 ;  /* 0x0000006c006c7308 */ /* 0x000f700000002400 */
[----:B------:R-:W5:Y:S01]  /*5830*/  MUFU.TANH R109, R109 ;  /* 0x0000006d006d7308 */ /* 0x000f620000002400 */
[----:B------:R-:W-:-:S02]  /*5840*/  WARPGROUP.DEPBAR.LE gsb0, 0x0 ;  /* 0x00008000000079c5 */ /* 0x000fc40000010000 */
[----:B------:R-:W-:Y:S01]  /*5850*/  WARPGROUP.ARRIVE ;  /* 0x00000000000079c5 */ /* 0x000fe20000000000 */
[C---:B------:R-:W-:Y:S01]  /*5860*/  FMUL.FTZ R153, R0.reuse, R61 ;  /* 0x0000003d00997220 */ /* 0x040fe20000410000 */
[C---:B------:R-:W-:Y:S01]  /*5870*/  FMUL.FTZ R155, R0.reuse, R64 ;  /* 0x00000040009b7220 */ /* 0x040fe20000410000 */
[----:B------:R-:W-:Y:S02]  /*5880*/  FMUL.FTZ R64, R0, R65 ;  /* 0x0000004100407220 */ /* 0x000fe40000410000 */
[----:B------:R-:W5:Y:S01]  /*5890*/  MUFU.TANH R112, R112 ;  /* 0x0000007000707308 */ /* 0x000f620000002400 */
[----:B------:R-:W-:Y:S01]  /*58a0*/  QGMMA.64x64x32.F32.E4M3.E4M3 R24, R148, gdesc[UR12], R24, gsb0 ;  /* 0x00e0000c94187df3 */ /* 0x000fe20008000818 */
[----:B------:R-:W-:Y:S01]  /*58b0*/  UMOV UR14, UR10 ;  /* 0x0000000a000e7c82 */ /* 0x000fe20008000000 */
[----:B------:R-:W-:Y:S01]  /*58c0*/  UIMAD UR10, UR26, -0xa0, UR42 ;  /* 0xffffff601a0a78a4 */ /* 0x000fe2000f8e022a */
[----:B------:R-:W-:-:S03]  /*58d0*/  UMOV UR15, 0xc0000010 ;  /* 0xc0000010000f7882 */ /* 0x000fc60000000000 */
[----:B------:R-:W-:Y:S01]  /*58e0*/  UIADD3 UR10, UR10, 0x1, URZ ;  /* 0x000000010a0a7890 */ /* 0x000fe2000fffe03f */
[----:B------:R-:W5:Y:S08]  /*58f0*/  MUFU.TANH R113, R113 ;  /* 0x0000007100717308 */ /* 0x000f700000002400 */
[----:B------:R-:W5:Y:S08]  /*5900*/  MUFU.TANH R116, R116 ;  /* 0x0000007400747308 */ /* 0x000f700000002400 */
[----:B------:R-:W5:Y:S08]  /*5910*/  MUFU.TANH R117, R117 ;  /* 0x0000007500757308 */ /* 0x000f700000002400 */
[----:B------:R-:W5:Y:S08]  /*5920*/  MUFU.TANH R88, R88 ;  /* 0x0000005800587308 */ /* 0x000f700000002400 */
[----:B------:R-:W5:Y:S08]  /*5930*/  MUFU.TANH R89, R89 ;  /* 0x0000005900597308 */ /* 0x000f700000002400 */
[----:B------:R-:W5:Y:S08]  /*5940*/  MUFU.TANH R92, R92 ;  /* 0x0000005c005c7308 */ /* 0x000f700000002400 */
[----:B------:R-:W5:Y:S08]  /*5950*/  MUFU.TANH R93, R93 ;  /* 0x0000005d005d7308 */ /* 0x000f700000002400 */
[----:B------:R-:W5:Y:S08]  /*5960*/  MUFU.TANH R96, R96 ;  /* 0x0000006000607308 */ /* 0x000f700000002400 */
[----:B------:R-:W5:Y:S01]  /*5970*/  MUFU.TANH R97, R97 ;  /* 0x0000006100617308 */ /* 0x000f620000002400 */
[----:B------:R-:W-:-:S02]  /*5980*/  WARPGROUP.DEPBAR.LE gsb0, 0x0 ;  /* 0x00008000000079c5 */ /* 0x000fc40000010000 */
[----:B------:R-:W-:-:S05]  /*5990*/  WARPGROUP.ARRIVE ;  /* 0x00000000000079c5 */ /* 0x000fca0000000000 */
[----:B------:R-:W5:Y:S01]  /*59a0*/  MUFU.TANH R100, R100 ;  /* 0x0000006400647308 */ /* 0x000f620000002400 */
[C---:B------:R-:W-:Y:S01]  /*59b0*/  FMUL.FTZ R149, R0.reuse, R56 ;  /* 0x0000003800957220 */ /* 0x040fe20000410000 */
[C---:B------:R-:W-:Y:S01]  /*59c0*/  FMUL.FTZ R151, R0.reuse, R57 ;  /* 0x0000003900977220 */ /* 0x040fe20000410000 */
[C---:B------:R-:W-:Y:S01]  /*59d0*/  FMUL.FTZ R56, R0.reuse, R60 ;  /* 0x0000003c00387220 */ /* 0x040fe20000410000 */
[C---:B------:R-:W-:Y:S01]  /*59e0*/  FMUL.FTZ R57, R0.reuse, R68 ;  /* 0x0000004400397220 */ /* 0x040fe20000410000 */
[----:B------:R-:W-:Y:S01]  /*59f0*/  QGMMA.64x64x32.F32.E4M3.E4M3 R24, R144, gdesc[UR12], R24, gsb0 ;  /* 0x00e0000c90187df3 */ /* 0x000fe20008000818 */
[----:B------:R-:W-:Y:S01]  /*5a00*/  USEL UR14, UR5, 0x1, UP0 ;  /* 0x00000001050e7887 */ /* 0x000fe20008000000 */
[C---:B------:R-:W-:Y:S01]  /*5a10*/  FMUL.FTZ R68, R0.reuse, R79 ;  /* 0x0000004f00447220 */ /* 0x040fe20000410000 */
[----:B------:R-:W5:Y:S01]  /*5a20*/  MUFU.TANH R101, R101 ;  /* 0x0000006500657308 */ /* 0x000f620000002400 */
[----:B------:R-:W-:Y:S01]  /*5a30*/  UMOV UR15, 0xc0000010 ;  /* 0xc0000010000f7882 */ /* 0x000fe20000000000 */
[----:B------:R-:W-:Y:S01]  /*5a40*/  UIMAD UR10, UR14, UR6, UR10 ;  /* 0x000000060e0a72a4 */ /* 0x000fe2000f8e020a */
[C---:B------:R-:W-:Y:S01]  /*5a50*/  FMUL.FTZ R60, R0.reuse, R78 ;  /* 0x0000004e003c7220 */ /* 0x040fe20000410000 */
[----:B------:R-:W-:-:S04]  /*5a60*/  FMUL.FTZ R78, R0, R83 ;  /* 0x00000053004e7220 */ /* 0x000fc80000410000 */
[----:B----4-:R-:W-:Y:S01]  /*5a70*/  IADD3 R128, -R128, UR10, RZ ;  /* 0x0000000a80807c10 */ /* 0x010fe2000fffe1ff */
[----:B------:R-:W-:Y:S01]  /*5a80*/  MUFU.TANH R84, R84 ;  /* 0x0000005400547308 */ /* 0x000fe20000002400 */
[----:B------:R-:W-:Y:S02]  /*5a90*/  UIADD3 UR10, UR4, 0x180, URZ ;  /* 0x00000180040a7890 */ /* 0x000fe4000fffe03f */
[----:B------:R-:W-:Y:S01]  /*5aa0*/  UIADD3 UR4, UR4, 0x200, URZ ;  /* 0x0000020004047890 */ /* 0x000fe2000fffe03f */
[----:B------:R-:W-:Y:S02]  /*5ab0*/  IMAD R129, R17, -0x2, R128 ;  /* 0xfffffffe11817824 */ /* 0x000fe400078e0280 */
[C---:B------:R-:W-:Y:S01]  /*5ac0*/  FMUL.FTZ R128, R0.reuse, R72 ;  /* 0x0000004800807220 */ /* 0x040fe20000410000 */
[----:B------:R-:W-:Y:S01]  /*5ad0*/  FMUL.FTZ R72, R0, R73 ;  /* 0x0000004900487220 */ /* 0x000fe20000410000 */
[----:B------:R-:W-:Y:S01]  /*5ae0*/  IMAD.IADD R103, R18, 0x1, R129 ;  /* 0x0000000112677824 */ /* 0x000fe200078e0281 */
[----:B------:R-:W-:Y:S01]  /*5af0*/  MUFU.TANH R149, R149 ;  /* 0x0000009500957308 */ /* 0x000fe20000002400 */
[----:B------:R-:W-:-:S03]  /*5b00*/  UMOV UR14, UR10 ;  /* 0x0000000a000e7c82 */ /* 0x000fc60008000000 */
[C---:B------:R-:W-:Y:S02]  /*5b10*/  ISETP.GT.AND P2, PT, R103.reuse, RZ, PT ;  /* 0x000000ff6700720c */ /* 0x040fe40003f44270 */
[----:B------:R-:W-:Y:S02]  /*5b20*/  ISETP.GT.AND P3, PT, R103, 0x1, PT ;  /* 0x000000016700780c */ /* 0x000fe40003f64270 */
[----:B-1----:R-:W-:Y:S01]  /*5b30*/  FSEL R129, R9, -INF , P2 ;  /* 0xff80000009817808 */ /* 0x002fe20001000000 */
[----:B------:R-:W-:Y:S01]  /*5b40*/  MUFU.TANH R72, R72 ;  /* 0x0000004800487308 */ /* 0x000fe20000002400 */
[----:B------:R-:W-:Y:S02]  /*5b50*/  ISETP.GT.AND P2, PT, R103, 0x8, PT ;  /* 0x000000086700780c */ /* 0x000fe40003f44270 */
[----:B--2---:R-:W-:Y:S02]  /*5b60*/  FSEL R10, R10, -INF , P3 ;  /* 0xff8000000a0a7808 */ /* 0x004fe40001800000 */
[----:B------:R-:W-:-:S02]  /*5b70*/  FMNMX.FTZ R131, R129, R8, !PT ;  /* 0x0000000881837209 */ /* 0x000fc40007810000 */
[----:B------:R-:W-:Y:S01]  /*5b80*/  ISETP.GT.AND P3, PT, R103, 0x9, PT ;  /* 0x000000096700780c */ /* 0x000fe20003f64270 */
[----:B------:R1:W2:Y:S01]  /*5b90*/  MUFU.TANH R9, R128 ;  /* 0x0000008000097308 */ /* 0x0002a20000002400 */
[----:B---3--:R-:W-:Y:S02]  /*5ba0*/  FSEL R13, R13, -INF , P2 ;  /* 0xff8000000d0d7808 */ /* 0x008fe40001000000 */
[----:B------:R-:W-:Y:S02]  /*5bb0*/  FMNMX.FTZ R130, R10, R131, !PT ;  /* 0x000000830a827209 */ /* 0x000fe40007810000 */
[----:B------:R-:W-:Y:S02]  /*5bc0*/  ISETP.GT.AND P2, PT, R103, 0x10, PT ;  /* 0x000000106700780c */ /* 0x000fe40003f44270 */
[----:B-----5:R-:W-:Y:S01]  /*5bd0*/  FSEL R14, R14, -INF , P3 ;  /* 0xff8000000e0e7808 */ /* 0x020fe20001800000 */
[----:B------:R-:W-:Y:S01]  /*5be0*/  MUFU.TANH R151, R151 ;  /* 0x0000009700977308 */ /* 0x000fe20000002400 */
[----:B------:R-:W-:Y:S01]  /*5bf0*/  FMNMX.FTZ R131, R13, R130, !PT ;  /* 0x000000820d837209 */ /* 0x000fe20007810000 */
[----:B-1----:R-:W-:Y:S01]  /*5c00*/  FMUL.FTZ R128, R0, R74 ;  /* 0x0000004a00807220 */ /* 0x002fe20000410000 */
[----:B------:R-:W-:-:S02]  /*5c10*/  ISETP.GT.AND P3, PT, R103, 0x11, PT ;  /* 0x000000116700780c */ /* 0x000fc40003f64270 */
[----:B------:R-:W-:Y:S02]  /*5c20*/  FSEL R73, R21, -INF , P2 ;  /* 0xff80000015497808 */ /* 0x000fe40001000000 */
[----:B------:R-:W-:Y:S01]  /*5c30*/  FMNMX.FTZ R74, R14, R131, !PT ;  /* 0x000000830e4a7209 */ /* 0x000fe20007810000 */
[----:B------:R1:W-:Y:S01]  /*5c40*/  MUFU.TANH R21, R128 ;  /* 0x0000008000157308 */ /* 0x0003e20000002400 */
[----:B------:R-:W-:Y:S02]  /*5c50*/  ISETP.GT.AND P2, PT, R103, 0x18, PT ;  /* 0x000000186700780c */ /* 0x000fe40003f44270 */
[----:B------:R-:W-:Y:S02]  /*5c60*/  FSEL R120, R120, -INF , P3 ;  /* 0xff80000078787808 */ /* 0x000fe40001800000 */
[----:B------:R-:W-:Y:S01]  /*5c70*/  FMNMX.FTZ R131, R73, R74, !PT ;  /* 0x0000004a49837209 */ /* 0x000fe20007810000 */
[C---:B------:R-:W-:Y:S01]  /*5c80*/  FMUL.FTZ R74, R0.reuse, R75 ;  /* 0x0000004b004a7220 */ /* 0x040fe20000410000 */
[----:B------:R-:W-:Y:S01]  /*5c90*/  ISETP.GT.AND P3, PT, R103, 0x19, PT ;  /* 0x000000196700780c */ /* 0x000fe20003f64270 */
[C---:B------:R-:W-:Y:S01]  /*5ca0*/  FMUL.FTZ R75, R0.reuse, R76 ;  /* 0x0000004c004b7220 */ /* 0x040fe20000410000 */
[----:B------:R-:W-:Y:S01]  /*5cb0*/  FSEL R123, R123, -INF , P2 ;  /* 0xff8000007b7b7808 */ /* 0x000fe20001000000 */
[----:B------:R-:W-:Y:S01]  /*5cc0*/  FMUL.FTZ R76, R0, R77 ;  /* 0x0000004d004c7220 */ /* 0x000fe20000410000 */
[----:B------:R-:W-:Y:S01]  /*5cd0*/  FMNMX.FTZ R130, R120, R131, !PT ;  /* 0x0000008378827209 */ /* 0x000fe20007810000 */
[----:B------:R-:W-:Y:S01]  /*5ce0*/  MUFU.TANH R56, R56 ;  /* 0x0000003800387308 */ /* 0x000fe20000002400 */
[----:B------:R-:W-:-:S02]  /*5cf0*/  ISETP.GT.AND P2, PT, R103, 0x20, PT ;  /* 0x000000206700780c */ /* 0x000fc40003f44270 */
[----:B------:R-:W-:Y:S02]  /*5d00*/  FSEL R124, R124, -INF , P3 ;  /* 0xff8000007c7c7808 */ /* 0x000fe40001800000 */
[----:B------:R-:W-:Y:S02]  /*5d10*/  FMNMX.FTZ R131, R123, R130, !PT ;  /* 0x000000827b837209 */ /* 0x000fe40007810000 */
[C---:B------:R-:W-:Y:S01]  /*5d20*/  ISETP.GT.AND P3, PT, R103.reuse, 0x21, PT ;  /* 0x000000216700780c */ /* 0x040fe20003f64270 */
[----:B------:R-:W3:Y:S01]  /*5d30*/  MUFU.TANH R75, R75 ;  /* 0x0000004b004b7308 */ /* 0x000ee20000002400 */
[----:B------:R-:W-:Y:S02]  /*5d40*/  FSEL R104, R104, -INF , P2 ;  /* 0xff80000068687808 */ /* 0x000fe40001000000 */
[----:B------:R-:W-:Y:S01]  /*5d50*/  FMNMX.FTZ R131, R124, R131, !PT ;  /* 0x000000837c837209 */ /* 0x000fe20007810000 */
[----:B------:R-:W-:Y:S02]  /*5d60*/  WARPGROUP.DEPBAR.LE gsb0, 0x0 ;  /* 0x00008000000079c5 */ /* 0x000fe40000010000 */
[----:B------:R-:W-:Y:S01]  /*5d70*/  ISETP.GT.AND P2, PT, R103, 0x28, PT ;  /* 0x000000286700780c */ /* 0x000fe20003f44270 */
[----:B------:R-:W-:Y:S01]  /*5d80*/  FMUL.FTZ R147, R0, R85 ;  /* 0x0000005500937220 */ /* 0x000fe20000410000 */
[----:B------:R-:W-:Y:S01]  /*5d90*/  FSEL R105, R105, -INF , P3 ;  /* 0xff80000069697808 */ /* 0x000fe20001800000 */
[----:B------:R-:W4:Y:S01]  /*5da0*/  MUFU.TANH R76, R76 ;  /* 0x0000004c004c7308 */ /* 0x000f220000002400 */
[----:B-1----:R-:W-:Y:S01]  /*5db0*/  FMNMX.FTZ R128, R104, R131, !PT ;  /* 0x0000008368807209 */ /* 0x002fe20007810000 */
[----:B------:R-:W-:Y:S01]  /*5dc0*/  WARPGROUP.ARRIVE ;  /* 0x00000000000079c5 */ /* 0x000fe20000000000 */
[----:B------:R-:W-:-:S02]  /*5dd0*/  ISETP.GT.AND P3, PT, R103, 0x29, PT ;  /* 0x000000296700780c */ /* 0x000fc40003f64270 */
[----:B------:R-:W-:Y:S02]  /*5de0*/  FSEL R108, R108, -INF , P2 ;  /* 0xff8000006c6c7808 */ /* 0x000fe40001000000 */
[----:B------:R-:W-:Y:S01]  /*5df0*/  FMNMX.FTZ R77, R105, R128, !PT ;  /* 0x00000080694d7209 */ /* 0x000fe20007810000 */
[----:B------:R-:W-:Y:S01]  /*5e00*/  MUFU.TANH R147, R147 ;  /* 0x0000009300937308 */ /* 0x000fe20000002400 */
[----:B------:R-:W-:Y:S01]  /*5e10*/  ISETP.GT.AND P2, PT, R103, 0x30, PT ;  /* 0x000000306700780c */ /* 0x000fe20003f44270 */
[----:B------:R-:W-:Y:S01]  /*5e20*/  QGMMA.64x64x32.F32.E4M3.E4M3 R24, R140, gdesc[UR12], R24, gsb0 ;  /* 0x00e0000c8c187df3 */ /* 0x000fe20008000818 */
[----:B------:R-:W-:Y:S01]  /*5e30*/  FSEL R109, R109, -INF , P3 ;  /* 0xff8000006d6d7808 */ /* 0x000fe20001800000 */
[----:B------:R-:W-:Y:S01]  /*5e40*/  UMOV UR14, UR4 ;  /* 0x00000004000e7c82 */ /* 0x000fe20008000000 */
[----:B------:R-:W-:Y:S01]  /*5e50*/  FMNMX.FTZ R128, R108, R77, !PT ;  /* 0x0000004d6c807209 */ /* 0x000fe20007810000 */
[C---:B------:R-:W-:Y:S01]  /*5e60*/  FMUL.FTZ R77, R0.reuse, R80 ;  /* 0x00000050004d7220 */ /* 0x040fe20000410000 */
[----:B------:R-:W-:Y:S01]  /*5e70*/  ISETP.GT.AND P3, PT, R103, 0x31, PT ;  /* 0x000000316700780c */ /* 0x000fe20003f64270 */
[----:B------:R-:W-:Y:S01]  /*5e80*/  FMUL.FTZ R80, R0, R81 ;  /* 0x0000005100507220 */ /* 0x000fe20000410000 */
[----:B------:R-:W-:Y:S01]  /*5e90*/  FSEL R112, R112, -INF , P2 ;  /* 0xff80000070707808 */ /* 0x000fe20001000000 */
[----:B------:R-:W-:Y:S01]  /*5ea0*/  MUFU.TANH R153, R153 ;  /* 0x0000009900997308 */ /* 0x000fe20000002400 */
[----:B------:R-:W-:Y:S01]  /*5eb0*/  FMNMX.FTZ R131, R109, R128, !PT ;  /* 0x000000806d837209 */ /* 0x000fe20007810000 */
[----:B------:R-:W-:Y:S01]  /*5ec0*/  UMOV UR15, 0xc0000010 ;  /* 0xc0000010000f7882 */ /* 0x000fe20000000000 */
[----:B------:R-:W-:-:S02]  /*5ed0*/  ISETP.GT.AND P2, PT, R103, 0x38, PT ;  /* 0x000000386700780c */ /* 0x000fc40003f44270 */
[----:B------:R-:W-:Y:S02]  /*5ee0*/  FSEL R113, R113, -INF , P3 ;  /* 0xff80000071717808 */ /* 0x000fe40001800000 */
[----:B------:R-:W-:Y:S01]  /*5ef0*/  FMNMX.FTZ R128, R112, R131, !PT ;  /* 0x0000008370807209 */ /* 0x000fe20007810000 */
[----:B------:R-:W1:Y:S01]  /*5f00*/  MUFU.TANH R77, R77 ;  /* 0x0000004d004d7308 */ /* 0x000e620000002400 */
[----:B------:R-:W-:Y:S02]  /*5f10*/  ISETP.GT.AND P3, PT, R103, 0x39, PT ;  /* 0x000000396700780c */ /* 0x000fe40003f64270 */
[----:B------:R-:W-:Y:S02]  /*5f20*/  FSEL R116, R116, -INF , P2 ;  /* 0xff80000074747808 */ /* 0x000fe40001000000 */
[----:B------:R-:W-:Y:S02]  /*5f30*/  FMNMX.FTZ R81, R113, R128, !PT ;  /* 0x0000008071517209 */ /* 0x000fe40007810000 */
[----:B------:R-:W-:Y:S01]  /*5f40*/  ISETP.GT.AND P2, PT, R103, 0x40, PT ;  /* 0x000000406700780c */ /* 0x000fe20003f44270 */
[----:B------:R-:W5:Y:S01]  /*5f50*/  MUFU.TANH R80, R80 ;  /* 0x0000005000507308 */ /* 0x000f620000002400 */
[----:B------:R-:W-:-:S02]  /*5f60*/  FSEL R117, R117, -INF , P3 ;  /* 0xff80000075757808 */ /* 0x000fc40001800000 */
[----:B------:R-:W-:Y:S02]  /*5f70*/  FMNMX.FTZ R128, R116, R81, !PT ;  /* 0x0000005174807209 */ /* 0x000fe40007810000 */
[----:B------:R-:W-:Y:S02]  /*5f80*/  ISETP.GT.AND P3, PT, R103, 0x41, PT ;  /* 0x000000416700780c */ /* 0x000fe40003f64270 */
[----:B------:R-:W-:Y:S01]  /*5f90*/  FSEL R81, R88, -INF , P2 ;  /* 0xff80000058517808 */ /* 0x000fe20001000000 */
[----:B------:R-:W5:Y:S01]  /*5fa0*/  MUFU.TANH R155, R155 ;  /* 0x0000009b009b7308 */ /* 0x000f620000002400 */
[----:B------:R-:W-:Y:S02]  /*5fb0*/  FMNMX.FTZ R128, R117, R128, !PT ;  /* 0x0000008075807209 */ /* 0x000fe40007810000 */
[----:B------:R-:W-:Y:S02]  /*5fc0*/  ISETP.GT.AND P2, PT, R103, 0x48, PT ;  /* 0x000000486700780c */ /* 0x000fe40003f44270 */
[----:B------:R-:W-:-:S02]  /*5fd0*/  FSEL R89, R89, -INF , P3 ;  /* 0xff80000059597808 */ /* 0x000fc40001800000 */
[----:B------:R-:W-:Y:S01]  /*5fe0*/  FMNMX.FTZ R128, R81, R128, !PT ;  /* 0x0000008051807209 */ /* 0x000fe20007810000 */
[----:B------:R-:W5:Y:S01]  /*5ff0*/  MUFU.TANH R64, R64 ;  /* 0x0000004000407308 */ /* 0x000f620000002400 */
        /* <DEDUP_REMOVED lines=9> */
[----:B------:R-:W-:Y:S01]  /*6090*/  MUFU.TANH R11, R11 ;  /* 0x0000000b000b7308 */ /* 0x000fe20000002400 */
[----:B------:R-:W-:Y:S02]  /*60a0*/  FMNMX.FTZ R128, R93, R128, !PT ;  /* 0x000000805d807209 */ /* 0x000fe40007810000 */
[----:B------:R-:W-:Y:S02]  /*60b0*/  ISETP.GT.AND P2, PT, R103, 0x58, PT ;  /* 0x000000586700780c */ /* 0x000fe40003f44270 */
[----:B------:R-:W-:-:S02]  /*60c0*/  FSEL R97, R97, -INF , P3 ;  /* 0xff80000061617808 */ /* 0x000fc40001800000 */
[----:B------:R-:W-:Y:S01]  /*60d0*/  FMNMX.FTZ R128, R131, R128, !PT ;  /* 0x0000008083807209 */ /* 0x000fe20007810000 */
[----:B------:R-:W-:Y:S01]  /*60e0*/  MUFU.TANH R12, R12 ;  /* 0x0000000c000c7308 */ /* 0x000fe20000002400 */
[----:B------:R-:W-:Y:S02]  /*60f0*/  ISETP.GT.AND P3, PT, R103, 0x59, PT ;  /* 0x000000596700780c */ /* 0x000fe40003f64270 */
[----:B------:R-:W-:Y:S02]  /*6100*/  FSEL R133, R100, -INF , P2 ;  /* 0xff80000064857808 */ /* 0x000fe40001000000 */
[----:B------:R-:W-:Y:S02]  /*6110*/  FMNMX.FTZ R128, R97, R128, !PT ;  /* 0x0000008061807209 */ /* 0x000fe40007810000 */
[----:B------:R-:W-:Y:S01]  /*6120*/  ISETP.GT.AND P2, PT, R103, 0x60, PT ;  /* 0x000000606700780c */ /* 0x000fe20003f44270 */
[----:B------:R-:W-:Y:S01]  /*6130*/  MUFU.TANH R15, R15 ;  /* 0x0000000f000f7308 */ /* 0x000fe20000002400 */
[----:B------:R-:W-:-:S02]  /*6140*/  FSEL R101, R101, -INF , P3 ;  /* 0xff80000065657808 */ /* 0x000fc40001800000 */
[----:B------:R-:W-:Y:S02]  /*6150*/  FMNMX.FTZ R128, R133, R128, !PT ;  /* 0x0000008085807209 */ /* 0x000fe40007810000 */
[----:B------:R-:W-:Y:S01]  /*6160*/  ISETP.GT.AND P3, PT, R103, 0x61, PT ;  /* 0x000000616700780c */ /* 0x000fe20003f64270 */
[----:B------:R-:W-:Y:S02]  /*6170*/  WARPGROUP.DEPBAR.LE gsb0, 0x0 ;  /* 0x00008000000079c5 */ /* 0x000fe40000010000 */
[----:B--2---:R-:W-:Y:S01]  /*6180*/  FSEL R9, R9, -INF , P2 ;  /* 0xff80000009097808 */ /* 0x004fe20001000000 */
[----:B------:R-:W-:Y:S01]  /*6190*/  MUFU.TANH R20, R20 ;  /* 0x0000001400147308 */ /* 0x000fe20000002400 */
[----:B------:R-:W-:Y:S01]  /*61a0*/  FMNMX.FTZ R128, R101, R128, !PT ;  /* 0x0000008065807209 */ /* 0x000fe20007810000 */
[----:B------:R-:W-:Y:S01]  /*61b0*/  WARPGROUP.ARRIVE ;  /* 0x00000000000079c5 */ /* 0x000fe20000000000 */
[----:B------:R-:W-:Y:S02]  /*61c0*/  ISETP.GT.AND P2, PT, R103, 0x68, PT ;  /* 0x000000686700780c */ /* 0x000fe40003f44270 */
[----:B------:R-:W-:Y:S01]  /*61d0*/  FSEL R135, R72, -INF , P3 ;  /* 0xff80000048877808 */ /* 0x000fe20001800000 */
[----:B------:R-:W-:Y:S01]  /*61e0*/  FMUL.FTZ R72, R0, R69 ;  /* 0x0000004500487220 */ /* 0x000fe20000410000 */
[----:B------:R-:W-:Y:S01]  /*61f0*/  FMNMX.FTZ R128, R9, R128, !PT ;  /* 0x0000008009807209 */ /* 0x000fe20007810000 */
[----:B------:R-:W-:Y:S01]  /*6200*/  MUFU.TANH R121, R121 ;  /* 0x0000007900797308 */ /* 0x000fe20000002400 */
[----:B------:R-:W-:Y:S01]  /*6210*/  ISETP.GT.AND P3, PT, R103, 0x69, PT ;  /* 0x000000696700780c */ /* 0x000fe20003f64270 */
[----:B------:R-:W-:Y:S01]  /*6220*/  QGMMA.64x64x32.F32.E4M3.E4M3 R24, R136, gdesc[UR12], R24, gsb0 ;  /* 0x00e0000c88187df3 */ /* 0x000fe20008000818 */
[----:B---3--:R-:W-:-:S02]  /*6230*/  FSEL R75, R75, -INF , P2 ;  /* 0xff8000004b4b7808 */ /* 0x008fc40001000000 */
[----:B------:R-:W-:Y:S02]  /*6240*/  FMNMX.FTZ R128, R135, R128, !PT ;  /* 0x0000008087807209 */ /* 0x000fe40007810000 */
[----:B------:R-:W-:Y:S01]  /*6250*/  ISETP.GT.AND P2, PT, R103, 0x70, PT ;  /* 0x000000706700780c */ /* 0x000fe20003f44270 */
[----:B------:R-:W2:Y:S01]  /*6260*/  MUFU.TANH R72, R72 ;  /* 0x0000004800487308 */ /* 0x000ea20000002400 */
[----:B----4-:R-:W-:Y:S01]  /*6270*/  FSEL R61, R76, -INF , P3 ;  /* 0xff8000004c3d7808 */ /* 0x010fe20001800000 */
[C---:B------:R-:W-:Y:S01]  /*6280*/  FMUL.FTZ R76, R0.reuse, R82 ;  /* 0x00000052004c7220 */ /* 0x040fe20000410000 */
[----:B------:R-:W-:Y:S01]  /*6290*/  FMNMX.FTZ R128, R75, R128, !PT ;  /* 0x000000804b807209 */ /* 0x000fe20007810000 */
[----:B------:R-:W-:Y:S01]  /*62a0*/  FMUL.FTZ R82, R0, R87 ;  /* 0x0000005700527220 */ /* 0x000fe20000410000 */
[----:B------:R-:W-:Y:S02]  /*62b0*/  ISETP.GT.AND P3, PT, R103, 0x71, PT ;  /* 0x000000716700780c */ /* 0x000fe40003f64270 */
[----:B-1----:R-:W-:Y:S01]  /*62c0*/  FSEL R77, R77, -INF , P2 ;  /* 0xff8000004d4d7808 */ /* 0x002fe20001000000 */
[----:B------:R-:W-:Y:S01]  /*62d0*/  MUFU.TANH R122, R122 ;  /* 0x0000007a007a7308 */ /* 0x000fe20000002400 */
[----:B------:R-:W-:-:S02]  /*62e0*/  FMNMX.FTZ R128, R61, R128, !PT ;  /* 0x000000803d807209 */ /* 0x000fc40007810000 */
[----:B------:R-:W-:Y:S02]  /*62f0*/  ISETP.GT.AND P2, PT, R103, 0x78, PT ;  /* 0x000000786700780c */ /* 0x000fe40003f44270 */
[----:B-----5:R-:W-:Y:S01]  /*6300*/  FSEL R145, R80, -INF , P3 ;  /* 0xff80000050917808 */ /* 0x020fe20001800000 */
[----:B------:R-:W-:Y:S01]  /*6310*/  FMUL.FTZ R80, R0, R86 ;  /* 0x0000005600507220 */ /* 0x000fe20000410000 */
[----:B------:R-:W-:Y:S01]  /*6320*/  FMNMX.FTZ R128, R77, R128, !PT ;  /* 0x000000804d807209 */ /* 0x000fe20007810000 */
[----:B------:R-:W1:Y:S01]  /*6330*/  MUFU.TANH R125, R125 ;  /* 0x0000007d007d7308 */ /* 0x000e620000002400 */
[----:B------:R-:W-:Y:S02]  /*6340*/  ISETP.GT.AND P3, PT, R103, 0x79, PT ;  /* 0x000000796700780c */ /* 0x000fe40003f64270 */
[----:B------:R-:W-:Y:S02]  /*6350*/  FSEL R65, R84, -INF , P2 ;  /* 0xff80000054417808 */ /* 0x000fe40001000000 */
[----:B------:R-:W-:-:S02]  /*6360*/  FMNMX.FTZ R128, R145, R128, !PT ;  /* 0x0000008091807209 */ /* 0x000fc40007810000 */
[----:B------:R-:W-:Y:S01]  /*6370*/  ISETP.GT.AND P2, PT, R103, 0x80, PT ;  /* 0x000000806700780c */ /* 0x000fe20003f44270 */
[----:B------:R-:W-:Y:S01]  /*6380*/  MUFU.TANH R126, R126 ;  /* 0x0000007e007e7308 */ /* 0x000fe20000002400 */
[----:B------:R-:W-:Y:S02]  /*6390*/  FSEL R147, R147, -INF , P3 ;  /* 0xff80000093937808 */ /* 0x000fe40001800000 */
[----:B------:R-:W-:Y:S02]  /*63a0*/  FMNMX.FTZ R128, R65, R128, !PT ;  /* 0x0000008041807209 */ /* 0x000fe40007810000 */
[----:B------:R-:W-:Y:S02]  /*63b0*/  ISETP.GT.AND P3, PT, R103, 0x81, PT ;  /* 0x000000816700780c */ /* 0x000fe40003f64270 */
[----:B------:R-:W-:Y:S01]  /*63c0*/  FSEL R149, R149, -INF , P2 ;  /* 0xff80000095957808 */ /* 0x000fe20001000000 */
[----:B------:R-:W3:Y:S01]  /*63d0*/  MUFU.TANH R106, R106 ;  /* 0x0000006a006a7308 */ /* 0x000ee20000002400 */
[----:B------:R-:W-:-:S02]  /*63e0*/  FMNMX.FTZ R128, R147, R128, !PT ;  /* 0x0000008093807209 */ /* 0x000fc40007810000 */
[----:B------:R-:W-:Y:S02]  /*63f0*/  ISETP.GT.AND P2, PT, R103, 0x88, PT ;  /* 0x000000886700780c */ /* 0x000fe40003f44270 */
[----:B------:R-:W-:Y:S02]  /*6400*/  FSEL R151, R151, -INF , P3 ;  /* 0xff80000097977808 */ /* 0x000fe40001800000 */
[----:B------:R-:W-:Y:S01]  /*6410*/  FMNMX.FTZ R128, R149, R128, !PT ;  /* 0x0000008095807209 */ /* 0x000fe20007810000 */
[----:B------:R-:W-:Y:S01]  /*6420*/  MUFU.TANH R107, R107 ;  /* 0x0000006b006b7308 */ /* 0x000fe20000002400 */
[----:B------:R-:W-:Y:S02]  /*6430*/  ISETP.GT.AND P3, PT, R103, 0x89, PT ;  /* 0x000000896700780c */ /* 0x000fe40003f64270 */
[----:B------:R-:W-:Y:S02]  /*6440*/  FSEL R69, R56, -INF , P2 ;  /* 0xff80000038457808 */ /* 0x000fe40001000000 */
[----:B------:R-:W-:-:S02]  /*6450*/  FMNMX.FTZ R128, R151, R128, !PT ;  /* 0x0000008097807209 */ /* 0x000fc40007810000 */
[----:B------:R-:W-:Y:S01]  /*6460*/  ISETP.GT.AND P2, PT, R103, 0x90, PT ;  /* 0x000000906700780c */ /* 0x000fe20003f44270 */
[----:B------:R-:W4:Y:S01]  /*6470*/  MUFU.TANH R110, R110 ;  /* 0x0000006e006e7308 */ /* 0x000f220000002400 */
[----:B------:R-:W-:Y:S02]  /*6480*/  FSEL R153, R153, -INF , P3 ;  /* 0xff80000099997808 */ /* 0x000fe40001800000 */
[----:B------:R-:W-:Y:S02]  /*6490*/  FMNMX.FTZ R128, R69, R128, !PT ;  /* 0x0000008045807209 */ /* 0x000fe40007810000 */
[----:B------:R-:W-:Y:S02]  /*64a0*/  ISETP.GT.AND P3, PT, R103, 0x91, PT ;  /* 0x000000916700780c */ /* 0x000fe40003f64270 */
[----:B------:R-:W-:Y:S01]  /*64b0*/  FSEL R155, R155, -INF , P2 ;  /* 0xff8000009b9b7808 */ /* 0x000fe20001000000 */
[----:B------:R-:W-:Y:S01]  /*64c0*/  MUFU.TANH R111, R111 ;  /* 0x0000006f006f7308 */ /* 0x000fe20000002400 */
[----:B------:R-:W-:-:S02]  /*64d0*/  FMNMX.FTZ R128, R153, R128, !PT ;  /* 0x0000008099807209 */ /* 0x000fc40007810000 */
[----:B------:R-:W-:Y:S02]  /*64e0*/  ISETP.GT.AND P2, PT, R103, 0x98, PT ;  /* 0x000000986700780c */ /* 0x000fe40003f44270 */
[----:B------:R-:W-:Y:S02]  /*64f0*/  FSEL R64, R64, -INF , P3 ;  /* 0xff80000040407808 */ /* 0x000fe40001800000 */
[----:B------:R-:W-:Y:S01]  /*6500*/  FMNMX.FTZ R128, R155, R128, !PT ;  /* 0x000000809b807209 */ /* 0x000fe20007810000 */
[----:B------:R-:W5:Y:S01]  /*6510*/  MUFU.TANH R114, R114 ;  /* 0x0000007200727308 */ /* 0x000f620000002400 */
[C---:B------:R-:W-:Y:S01]  /*6520*/  ISETP.GT.AND P3, PT, R103.reuse, 0x99, PT ;  /* 0x000000996700780c */ /* 0x040fe20003f64270 */
[----:B------:R-:W-:Y:S01]  /*6530*/  VIADD R103, R103, 0x8 ;  /* 0x0000000867677836 */ /* 0x000fe20000000000 */
[----:B------:R-:W-:Y:S02]  /*6540*/  FSEL R79, R57, -INF , P2 ;  /* 0xff800000394f7808 */ /* 0x000fe40001000000 */
[----:B------:R-:W-:-:S02]  /*6550*/  FMNMX.FTZ R128, R64, R128, !PT ;  /* 0x0000008040807209 */ /* 0x000fc40007810000 */
[----:B--2---:R-:W-:Y:S01]  /*6560*/  FSEL R72, R72, -INF , P3 ;  /* 0xff80000048487808 */ /* 0x004fe20001800000 */
[----:B------:R-:W-:Y:S01]  /*6570*/  MUFU.TANH R115, R115 ;  /* 0x0000007300737308 */ /* 0x000fe20000002400 */
[----:B------:R-:W-:Y:S01]  /*6580*/  FMNMX.FTZ R57, R79, R128, !PT ;  /* 0x000000804f397209 */ /* 0x000fe20007810000 */
[----:B------:R-:W-:Y:S02]  /*6590*/  WARPGROUP.DEPBAR.LE gsb0, 0x0 ;  /* 0x00008000000079c5 */ /* 0x000fe40000010000 */
[C---:B------:R-:W-:Y:S02]  /*65a0*/  ISETP.GT.AND P3, PT, R103.reuse, RZ, PT ;  /* 0x000000ff6700720c */ /* 0x040fe40003f64270 */
[----:B------:R-:W-:Y:S02]  /*65b0*/  FMNMX.FTZ R57, R72, R57, !PT ;  /* 0x0000003948397209 */ /* 0x000fe40007810000 */
[----:B------:R-:W-:Y:S01]  /*65c0*/  ISETP.GT.AND P4, PT, R103, 0x1, PT ;  /* 0x000000016700780c */ /* 0x000fe20003f84270 */
[----:B------:R-:W2:Y:S01]  /*65d0*/  MUFU.TANH R118, R118 ;  /* 0x0000007600767308 */ /* 0x000ea20000002400 */
[----:B------:R-:W-:Y:S01]  /*65e0*/  FSEL R11, R11, -INF , P3 ;  /* 0xff8000000b0b7808 */ /* 0x000fe20001800000 */
[----:B------:R-:W4:Y:S01]  /*65f0*/  SHFL.BFLY PT, R56, R57, 0x2, 0x1f ;  /* 0x0c401f0039387f89 */ /* 0x000f2200000e0000 */
[----:B------:R-:W-:-:S02]  /*6600*/  ISETP.GT.AND P3, PT, R103, 0x8, PT ;  /* 0x000000086700780c */ /* 0x000fc40003f64270 */
[----:B------:R-:W-:Y:S02]  /*6610*/  FMNMX.FTZ R88, R11, R7, !PT ;  /* 0x000000070b587209 */ /* 0x000fe40007810000 */
[----:B------:R-:W-:Y:S01]  /*6620*/  FSEL R15, R15, -INF , P3 ;  /* 0xff8000000f0f7808 */ /* 0x000fe20001800000 */
[----:B------:R-:W-:Y:S01]  /*6630*/  MUFU.TANH R119, R119 ;  /* 0x0000007700777308 */ /* 0x000fe20000002400 */
[----:B------:R-:W-:-:S04]  /*6640*/  ISETP.GT.AND P3, PT, R103, 0x10, PT ;  /* 0x000000106700780c */ /* 0x000fc80003f64270 */
[----:B------:R-:W-:Y:S02]  /*6650*/  FSEL R121, R121, -INF , P3 ;  /* 0xff80000079797808 */ /* 0x000fe40001800000 */
[----:B------:R-:W-:Y:S01]  /*6660*/  ISETP.GT.AND P3, PT, R103, 0x18, PT ;  /* 0x000000186700780c */ /* 0x000fe20003f64270 */
[----:B------:R-:W2:Y:S03]  /*6670*/  MUFU.TANH R90, R90 ;  /* 0x0000005a005a7308 */ /* 0x000ea60000002400 */
[----:B-1----:R-:W-:Y:S02]  /*6680*/  FSEL R125, R125, -INF , P3 ;  /* 0xff8000007d7d7808 */ /* 0x002fe40001800000 */
[----:B------:R-:W-:-:S03]  /*6690*/  ISETP.GT.AND P3, PT, R103, 0x20, PT ;  /* 0x000000206700780c */ /* 0x000fc60003f64270 */
[----:B------:R-:W-:Y:S01]  /*66a0*/  MUFU.TANH R91, R91 ;  /* 0x0000005b005b7308 */ /* 0x000fe20000002400 */
[----:B---3--:R-:W-:Y:S02]  /*66b0*/  FSEL R106, R106, -INF , P3 ;  /* 0xff8000006a6a7808 */ /* 0x008fe40001800000 */
[----:B----4-:R-:W-:Y:S02]  /*66c0*/  FMNMX.FTZ R83, R57, R56, !PT ;  /* 0x0000003839537209 */ /* 0x010fe40007810000 */
[----:B------:R-:W1:Y:S01]  /*66d0*/  LDC R56, c[0x0][0x988] ;  /* 0x00026200ff387b82 */ /* 0x000e620000000800 */
[----:B------:R-:W-:Y:S02]  /*66e0*/  ISETP.GT.AND P3, PT, R103, 0x28, PT ;  /* 0x000000286700780c */ /* 0x000fe40003f64270 */
[----:B------:R-:W3:Y:S01]  /*66f0*/  SHFL.BFLY PT, R84, R83, 0x1, 0x1f ;  /* 0x0c201f0053547f89 */ /* 0x000ee200000e0000 */
[----:B------:R-:W4:Y:S01]  /*6700*/  MUFU.TANH R94, R94 ;  /* 0x0000005e005e7308 */ /* 0x000f220000002400 */
[----:B------:R-:W-:-:S02]  /*6710*/  FSEL R110, R110, -INF , P3 ;  /* 0xff8000006e6e7808 */ /* 0x000fc40001800000 */
[----:B------:R-:W-:-:S04]  /*6720*/  ISETP.GT.AND P3, PT, R103, 0x30, PT ;  /* 0x000000306700780c */ /* 0x000fc80003f64270 */
[----:B-----5:R-:W-:Y:S01]  /*6730*/  FSEL R114, R114, -INF , P3 ;  /* 0xff80000072727808 */ /* 0x020fe20001800000 */
[----:B------:R-:W-:Y:S01]  /*6740*/  MUFU.TANH R95, R95 ;  /* 0x0000005f005f7308 */ /* 0x000fe20000002400 */
[----:B------:R-:W-:-:S04]  /*6750*/  ISETP.GT.AND P3, PT, R103, 0x38, PT ;  /* 0x000000386700780c */ /* 0x000fc80003f64270 */
[----:B--2---:R-:W-:Y:S02]  /*6760*/  FSEL R118, R118, -INF , P3 ;  /* 0xff80000076767808 */ /* 0x004fe40001800000 */
[C---:B------:R-:W-:Y:S01]  /*6770*/  ISETP.GT.AND P3, PT, R103.reuse, 0x40, PT ;  /* 0x000000406700780c */ /* 0x040fe20003f64270 */
[----:B------:R-:W2:Y:S03]  /*6780*/  MUFU.TANH R98, R98 ;  /* 0x0000006200627308 */ /* 0x000ea60000002400 */
[----:B------:R-:W-:Y:S02]  /*6790*/  FSEL R90, R90, -INF , P3 ;  /* 0xff8000005a5a7808 */ /* 0x000fe40001800000 */
[----:B------:R-:W-:Y:S02]  /*67a0*/  ISETP.GT.AND P3, PT, R103, 0x48, PT ;  /* 0x000000486700780c */ /* 0x000fe40003f64270 */
[----:B---3--:R-:W-:Y:S01]  /*67b0*/  FMNMX.FTZ R57, R83, R84, !PT ;  /* 0x0000005453397209 */ /* 0x008fe20007810000 */
[----:B------:R-:W-:Y:S01]  /*67c0*/  FMUL.FTZ R83, R0, R71 ;  /* 0x0000004700537220 */ /* 0x000fe20000410000 */
[----:B------:R-:W3:Y:S01]  /*67d0*/  MUFU.TANH R99, R99 ;  /* 0x0000006300637308 */ /* 0x000ee20000002400 */
[----:B----4-:R-:W-:-:S02]  /*67e0*/  FSEL R94, R94, -INF , P3 ;  /* 0xff8000005e5e7808 */ /* 0x010fc40001800000 */
[CC--:B-1----:R-:W-:Y:S01]  /*67f0*/  FFMA.FTZ R84, R57.reuse, R56.reuse, -8 ;  /* 0xc100000039547423 */ /* 0x0c2fe20000010038 */
[----:B------:R-:W-:Y:S02]  /*6800*/  FSETP.NEU.FTZ.AND P2, PT, R57, -INF , PT ;  /* 0xff8000003900780b */ /* 0x000fe40003f5d000 */
[C---:B------:R-:W-:Y:S02]  /*6810*/  ISETP.GT.AND P3, PT, R103.reuse, 0x50, PT ;  /* 0x000000506700780c */ /* 0x040fe40003f64270 */
[----:B------:R-:W-:Y:S01]  /*6820*/  FSEL R84, R84, RZ, P2 ;  /* 0x000000ff54547208 */ /* 0x000fe20001000000 */
[----:B------:R-:W1:Y:S01]  /*6830*/  MUFU.TANH R102, R102 ;  /* 0x0000006600667308 */ /* 0x000e620000002400 */
[----:B--2---:R-:W-:Y:S02]  /*6840*/  FSEL R98, R98, -INF , P3 ;  /* 0xff80000062627808 */ /* 0x004fe40001800000 */
[----:B------:R-:W-:Y:S01]  /*6850*/  ISETP.GT.AND P3, PT, R103, 0x58, PT ;  /* 0x000000586700780c */ /* 0x000fe20003f64270 */
        /* <DEDUP_REMOVED lines=8> */
[----:B------:R-:W2:Y:S01]  /*68e0*/  MUFU.TANH R127, R127 ;  /* 0x0000007f007f7308 */ /* 0x000ea20000002400 */
[----:B------:R-:W-:Y:S01]  /*68f0*/  FMNMX.FTZ R88, R15, R88, !PT ;  /* 0x000000580f587209 */ /* 0x000fe20007810000 */
[-CC-:B------:R-:W-:Y:S01]  /*6900*/  FFMA.FTZ R104, R104, R56.reuse, -R84.reuse ;  /* 0x0000003868687223 */ /* 0x180fe20000010854 */
[----:B------:R-:W-:Y:S01]  /*6910*/  ISETP.GT.AND P4, PT, R103, 0x11, PT ;  /* 0x000000116700780c */ /* 0x000fe20003f84270 */
[--C-:B------:R-:W-:Y:S01]  /*6920*/  FFMA.FTZ R116, R116, R56, -R84.reuse ;  /* 0x0000003874747223 */ /* 0x100fe20000010854 */
[----:B------:R-:W-:Y:S01]  /*6930*/  FMNMX.FTZ R88, R129, R88, !PT ;  /* 0x0000005881587209 */ /* 0x000fe20007810000 */
[--C-:B------:R-:W-:Y:S01]  /*6940*/  FFMA.FTZ R124, R124, R56, -R84.reuse ;  /* 0x000000387c7c7223 */ /* 0x100fe20000010854 */
[----:B------:R-:W-:Y:S01]  /*6950*/  FSEL R141, R122, -INF , P4 ;  /* 0xff8000007a8d7808 */ /* 0x000fe20002000000 */
[----:B------:R-:W4:Y:S01]  /*6960*/  MUFU.TANH R74, R74 ;  /* 0x0000004a004a7308 */ /* 0x000f220000002400 */
[----:B------:R-:W-:Y:S01]  /*6970*/  FMNMX.FTZ R88, R121, R88, !PT ;  /* 0x0000005879587209 */ /* 0x000fe20007810000 */
[-CC-:B------:R-:W-:Y:S01]  /*6980*/  FFMA.FTZ R135, R135, R56.reuse, -R84.reuse ;  /* 0x0000003887877223 */ /* 0x180fe20000010854 */
[----:B------:R-:W-:Y:S01]  /*6990*/  ISETP.GT.AND P4, PT, R103, 0x19, PT ;  /* 0x000000196700780c */ /* 0x000fe20003f84270 */
[--C-:B------:R-:W-:Y:S01]  /*69a0*/  FFMA.FTZ R112, R112, R56, -R84.reuse ;  /* 0x0000003870707223 */ /* 0x100fe20000010854 */
[----:B------:R-:W-:Y:S01]  /*69b0*/  FMNMX.FTZ R92, R141, R88, !PT ;  /* 0x000000588d5c7209 */ /* 0x000fe20007810000 */
[--C-:B------:R-:W-:Y:S01]  /*69c0*/  FFMA.FTZ R86, R120, R56, -R84.reuse ;  /* 0x0000003878567223 */ /* 0x100fe20000010854 */
[----:B------:R-:W-:Y:S01]  /*69d0*/  FSEL R143, R126, -INF , P4 ;  /* 0xff8000007e8f7808 */ /* 0x000fe20002000000 */
[----:B------:R5:W-:Y:S01]  /*69e0*/  MUFU.EX2 R88, R108 ;  /* 0x0000006c00587308 */ /* 0x000be20000000800 */
[----:B------:R-:W-:Y:S01]  /*69f0*/  FMNMX.FTZ R92, R125, R92, !PT ;  /* 0x0000005c7d5c7209 */ /* 0x000fe20007810000 */
[-CC-:B------:R-:W-:Y:S01]  /*6a00*/  FFMA.FTZ R10, R10, R56.reuse, -R84.reuse ;  /* 0x000000380a0a7223 */ /* 0x180fe20000010854 */
[----:B------:R-:W-:Y:S01]  /*6a10*/  ISETP.GT.AND P4, PT, R103, 0x21, PT ;  /* 0x000000216700780c */ /* 0x000fe20003f84270 */
[--C-:B------:R-:W-:Y:S01]  /*6a20*/  FFMA.FTZ R13, R13, R56, -R84.reuse ;  /* 0x000000380d0d7223 */ /* 0x100fe20000010854 */
[----:B------:R-:W-:Y:S01]  /*6a30*/  FMNMX.FTZ R92, R143, R92, !PT ;  /* 0x0000005c8f5c7209 */ /* 0x000fe20007810000 */
[--C-:B------:R-:W-:Y:S01]  /*6a40*/  FFMA.FTZ R14, R14, R56, -R84.reuse ;  /* 0x000000380e0e7223 */ /* 0x100fe20000010854 */
[----:B------:R-:W-:Y:S01]  /*6a50*/  FSEL R109, R107, -INF , P4 ;  /* 0xff8000006b6d7808 */ /* 0x000fe20002000000 */
[----:B------:R-:W-:Y:S01]  /*6a60*/  MUFU.EX2 R20, R104 ;  /* 0x0000006800147308 */ /* 0x000fe20000000800 */
[----:B------:R-:W-:Y:S01]  /*6a70*/  FMNMX.FTZ R92, R106, R92, !PT ;  /* 0x0000005c6a5c7209 */ /* 0x000fe20007810000 */
[-CC-:B-----5:R-:W-:Y:S01]  /*6a80*/  FFMA.FTZ R108, R89, R56.reuse, -R84.reuse ;  /* 0x00000038596c7223 */ /* 0x1a0fe20000010854 */
        /* <DEDUP_REMOVED lines=18> */
[----:B-----5:R-:W-:Y:S01]  /*6bb0*/  FMNMX.FTZ R100, R115, R96, !PT ;  /* 0x0000006073647209 */ /* 0x020fe20007810000 */
[--C-:B------:R-:W-:Y:S01]  /*6bc0*/  FFMA.FTZ R9, R9, R56, -R84.reuse ;  /* 0x0000003809097223 */ /* 0x100fe20000010854 */
[----:B------:R-:W-:Y:S01]  /*6bd0*/  FSEL R119, R119, -INF , P4 ;  /* 0xff80000077777808 */ /* 0x000fe20002000000 */
[----:B------:R-:W5:Y:S01]  /*6be0*/  MUFU.TANH R68, R68 ;  /* 0x0000004400447308 */ /* 0x000f620000002400 */
[----:B------:R-:W-:Y:S01]  /*6bf0*/  FMNMX.FTZ R100, R118, R100, !PT ;  /* 0x0000006476647209 */ /* 0x000fe20007810000 */
[-CC-:B------:R-:W-:Y:S01]  /*6c00*/  FFMA.FTZ R61, R61, R56.reuse, -R84.reuse ;  /* 0x000000383d3d7223 */ /* 0x180fe20000010854 */
[----:B------:R-:W-:Y:S01]  /*6c10*/  ISETP.GT.AND P4, PT, R103, 0x41, PT ;  /* 0x000000416700780c */ /* 0x000fe20003f84270 */
[--C-:B------:R-:W-:Y:S01]  /*6c20*/  FFMA.FTZ R65, R65, R56, -R84.reuse ;  /* 0x0000003841417223 */ /* 0x100fe20000010854 */
[----:B------:R-:W-:Y:S01]  /*6c30*/  FMNMX.FTZ R100, R119, R100, !PT ;  /* 0x0000006477647209 */ /* 0x000fe20007810000 */
[--C-:B------:R-:W-:Y:S01]  /*6c40*/  FFMA.FTZ R69, R69, R56, -R84.reuse ;  /* 0x0000003845457223 */ /* 0x100fe20000010854 */
[----:B------:R-:W-:Y:S01]  /*6c50*/  FSEL R91, R91, -INF , P4 ;  /* 0xff8000005b5b7808 */ /* 0x000fe20002000000 */
[----:B------:R-:W5:Y:S01]  /*6c60*/  MUFU.TANH R76, R76 ;  /* 0x0000004c004c7308 */ /* 0x000f620000002400 */
[----:B------:R-:W-:Y:S01]  /*6c70*/  FMNMX.FTZ R100, R90, R100, !PT ;  /* 0x000000645a647209 */ /* 0x000fe20007810000 */
[-CC-:B------:R-:W-:Y:S01]  /*6c80*/  FFMA.FTZ R120, R153, R56.reuse, -R84.reuse ;  /* 0x0000003899787223 */ /* 0x180fe20000010854 */
[----:B------:R-:W-:Y:S01]  /*6c90*/  ISETP.GT.AND P4, PT, R103, 0x49, PT ;  /* 0x000000496700780c */ /* 0x000fe20003f84270 */
[----:B------:R-:W-:Y:S01]  /*6ca0*/  FFMA.FTZ R122, R155, R56, -R84 ;  /* 0x000000389b7a7223 */ /* 0x000fe20000010854 */
[----:B------:R-:W-:-:S02]  /*6cb0*/  FMNMX.FTZ R100, R91, R100, !PT ;  /* 0x000000645b647209 */ /* 0x000fc40007810000 */
[----:B------:R-:W-:Y:S01]  /*6cc0*/  FSEL R95, R95, -INF , P4 ;  /* 0xff8000005f5f7808 */ /* 0x000fe20002000000 */
[----:B------:R-:W5:Y:S01]  /*6cd0*/  MUFU.TANH R78, R78 ;  /* 0x0000004e004e7308 */ /* 0x000f620000002400 */
[----:B------:R-:W-:Y:S02]  /*6ce0*/  FMNMX.FTZ R100, R94, R100, !PT ;  /* 0x000000645e647209 */ /* 0x000fe40007810000 */
[----:B------:R-:W-:Y:S02]  /*6cf0*/  ISETP.GT.AND P4, PT, R103, 0x51, PT ;  /* 0x000000516700780c */ /* 0x000fe40003f84270 */
[----:B------:R-:W-:Y:S02]  /*6d00*/  FMNMX.FTZ R89, R95, R100, !PT ;  /* 0x000000645f597209 */ /* 0x000fe40007810000 */
[----:B---3--:R-:W-:Y:S01]  /*6d10*/  FSEL R99, R99, -INF , P4 ;  /* 0xff80000063637808 */ /* 0x008fe20002000000 */
[----:B------:R-:W3:Y:S01]  /*6d20*/  MUFU.TANH R80, R80 ;  /* 0x0000005000507308 */ /* 0x000ee20000002400 */
[----:B------:R-:W-:-:S02]  /*6d30*/  FMNMX.FTZ R104, R98, R89, !PT ;  /* 0x0000005962687209 */ /* 0x000fc40007810000 */
[----:B------:R-:W-:Y:S02]  /*6d40*/  ISETP.GT.AND P4, PT, R103, 0x59, PT ;  /* 0x000000596700780c */ /* 0x000fe40003f84270 */
[----:B-1----:R-:W-:Y:S01]  /*6d50*/  FSEL R89, R102, -INF , P3 ;  /* 0xff80000066597808 */ /* 0x002fe20001800000 */
[----:B------:R-:W-:Y:S01]  /*6d60*/  FFMA.FTZ R102, R93, R56, -R84 ;  /* 0x000000385d667223 */ /* 0x000fe20000010854 */
[----:B------:R-:W-:Y:S01]  /*6d70*/  FMNMX.FTZ R104, R99, R104, !PT ;  /* 0x0000006863687209 */ /* 0x000fe20007810000 */
[----:B------:R1:W-:Y:S01]  /*6d80*/  MUFU.EX2 R100, R108 ;  /* 0x0000006c00647308 */ /* 0x0003e20000000800 */
[----:B------:R-:W-:Y:S02]  /*6d90*/  ISETP.GT.AND P3, PT, R103, 0x60, PT ;  /* 0x000000606700780c */ /* 0x000fe40003f64270 */
[----:B--2---:R-:W-:Y:S02]  /*6da0*/  FSEL R127, R127, -INF , P4 ;  /* 0xff8000007f7f7808 */ /* 0x004fe40002000000 */
[----:B------:R-:W-:-:S02]  /*6db0*/  FMNMX.FTZ R104, R89, R104, !PT ;  /* 0x0000006859687209 */ /* 0x000fc40007810000 */
[----:B------:R-:W-:Y:S01]  /*6dc0*/  ISETP.GT.AND P4, PT, R103, 0x61, PT ;  /* 0x000000616700780c */ /* 0x000fe20003f84270 */
[----:B------:R-:W-:Y:S01]  /*6dd0*/  MUFU.TANH R82, R82 ;  /* 0x0000005200527308 */ /* 0x000fe20000002400 */
[----:B------:R-:W-:Y:S01]  /*6de0*/  FSEL R21, R21, -INF , P3 ;  /* 0xff80000015157808 */ /* 0x000fe20001800000 */
[----:B-1----:R-:W-:Y:S01]  /*6df0*/  FFMA.FTZ R108, R131, R56, -R84 ;  /* 0x00000038836c7223 */ /* 0x002fe20000010854 */
[----:B------:R-:W-:Y:S02]  /*6e00*/  FMNMX.FTZ R104, R127, R104, !PT ;  /* 0x000000687f687209 */ /* 0x000fe40007810000 */
[----:B------:R-:W-:Y:S02]  /*6e10*/  ISETP.GT.AND P3, PT, R103, 0x68, PT ;  /* 0x000000686700780c */ /* 0x000fe40003f64270 */
[----:B----4-:R-:W-:Y:S01]  /*6e20*/  FSEL R93, R74, -INF , P4 ;  /* 0xff8000004a5d7808 */ /* 0x010fe20002000000 */
[----:B------:R-:W1:Y:S01]  /*6e30*/  MUFU.TANH R58, R58 ;  /* 0x0000003a003a7308 */ /* 0x000e620000002400 */
[----:B------:R-:W-:-:S02]  /*6e40*/  FMNMX.FTZ R104, R21, R104, !PT ;  /* 0x0000006815687209 */ /* 0x000fc40007810000 */
[----:B------:R-:W-:Y:S02]  /*6e50*/  ISETP.GT.AND P4, PT, R103, 0x69, PT ;  /* 0x000000696700780c */ /* 0x000fe40003f84270 */
[----:B------:R-:W-:Y:S02]  /*6e60*/  FSEL R60, R60, -INF , P3 ;  /* 0xff8000003c3c7808 */ /* 0x000fe40001800000 */
[----:B------:R-:W-:Y:S01]  /*6e70*/  FMNMX.FTZ R104, R93, R104, !PT ;  /* 0x000000685d687209 */ /* 0x000fe20007810000 */
[----:B------:R-:W-:Y:S01]  /*6e80*/  MUFU.TANH R59, R59 ;  /* 0x0000003b003b7308 */ /* 0x000fe20000002400 */
[----:B------:R-:W-:Y:S02]  /*6e90*/  ISETP.GT.AND P3, PT, R103, 0x70, PT ;  /* 0x000000706700780c */ /* 0x000fe40003f64270 */
[----:B-----5:R-:W-:Y:S02]  /*6ea0*/  FSEL R131, R68, -INF , P4 ;  /* 0xff80000044837808 */ /* 0x020fe40002000000 */
[----:B------:R-:W-:-:S02]  /*6eb0*/  FMNMX.FTZ R104, R60, R104, !PT ;  /* 0x000000683c687209 */ /* 0x000fc40007810000 */
[----:B------:R-:W-:Y:S01]  /*6ec0*/  ISETP.GT.AND P4, PT, R103, 0x71, PT ;  /* 0x000000716700780c */ /* 0x000fe20003f84270 */
[----:B------:R2:W-:Y:S01]  /*6ed0*/  MUFU.EX2 R74, R102 ;  /* 0x00000066004a7308 */ /* 0x0005e20000000800 */
[----:B------:R-:W-:Y:S02]  /*6ee0*/  FSEL R76, R76, -INF , P3 ;  /* 0xff8000004c4c7808 */ /* 0x000fe40001800000 */
[----:B------:R-:W-:Y:S02]  /*6ef0*/  FMNMX.FTZ R104, R131, R104, !PT ;  /* 0x0000006883687209 */ /* 0x000fe40007810000 */
[----:B------:R-:W-:Y:S02]  /*6f00*/  ISETP.GT.AND P3, PT, R103, 0x78, PT ;  /* 0x000000786700780c */ /* 0x000fe40003f64270 */
[----:B------:R-:W-:Y:S01]  /*6f10*/  FMNMX.FTZ R104, R76, R104, !PT ;  /* 0x000000684c687209 */ /* 0x000fe20007810000 */
[----:B------:R-:W4:Y:S01]  /*6f20*/  MUFU.TANH R62, R62 ;  /* 0x0000003e003e7308 */ /* 0x000f220000002400 */
[----:B--2---:R-:W-:-:S01]  /*6f30*/  FFMA.FTZ R102, R97, R56, -R84 ;  /* 0x0000003861667223 */ /* 0x004fc20000010854 */
[----:B------:R-:W-:-:S02]  /*6f40*/  FSEL R97, R78, -INF , P4 ;  /* 0xff8000004e617808 */ /* 0x000fc40002000000 */
[----:B------:R-:W-:Y:S02]  /*6f50*/  ISETP.GT.AND P4, PT, R103, 0x79, PT ;  /* 0x000000796700780c */ /* 0x000fe40003f84270 */
[----:B---3--:R-:W-:Y:S02]  /*6f60*/  FSEL R80, R80, -INF , P3 ;  /* 0xff80000050507808 */ /* 0x008fe40001800000 */
[----:B------:R-:W-:Y:S01]  /*6f70*/  FMNMX.FTZ R104, R97, R104, !PT ;  /* 0x0000006861687209 */ /* 0x000fe20007810000 */
[----:B------:R2:W-:Y:S01]  /*6f80*/  MUFU.EX2 R68, R108 ;  /* 0x0000006c00447308 */ /* 0x0005e20000000800 */
[----:B------:R-:W-:Y:S02]  /*6f90*/  ISETP.GT.AND P3, PT, R103, 0x80, PT ;  /* 0x000000806700780c */ /* 0x000fe40003f64270 */
[----:B------:R-:W-:Y:S02]  /*6fa0*/  FMNMX.FTZ R104, R80, R104, !PT ;  /* 0x0000006850687209 */ /* 0x000fe40007810000 */
[----:B-1----:R-:W-:-:S02]  /*6fb0*/  FSEL R58, R58, -INF , P3 ;  /* 0xff8000003a3a7808 */ /* 0x002fc40001800000 */
[----:B------:R-:W-:Y:S01]  /*6fc0*/  ISETP.GT.AND P3, PT, R103, 0x88, PT ;  /* 0x000000886700780c */ /* 0x000fe20003f64270 */
[----:B------:R-:W1:Y:S01]  /*6fd0*/  MUFU.TANH R63, R63 ;  /* 0x0000003f003f7308 */ /* 0x000e620000002400 */
[----:B--2---:R-:W-:-:S01]  /*6fe0*/  FFMA.FTZ R108, R133, R56, -R84 ;  /* 0x00000038856c7223 */ /* 0x004fc20000010854 */
[----:B------:R-:W-:Y:S02]  /*6ff0*/  FSEL R133, R82, -INF , P4 ;  /* 0xff80000052857808 */ /* 0x000fe40002000000 */
[----:B------:R-:W-:Y:S02]  /*7000*/  ISETP.GT.AND P4, PT, R103, 0x81, PT ;  /* 0x000000816700780c */ /* 0x000fe40003f84270 */
[----:B------:R-:W-:Y:S02]  /*7010*/  FMNMX.FTZ R104, R133, R104, !PT ;  /* 0x0000006885687209 */ /* 0x000fe40007810000 */
[----:B------:R-:W2:Y:S01]  /*7020*/  MUFU.TANH R66, R66 ;  /* 0x0000004200427308 */ /* 0x000ea20000002400 */
[----:B----4-:R-:W-:-:S02]  /*7030*/  FSEL R62, R62, -INF , P3 ;  /* 0xff8000003e3e7808 */ /* 0x010fc40001800000 */
[----:B------:R-:W-:-:S05]  /*7040*/  ISETP.GT.AND P3, PT, R103, 0x90, PT ;  /* 0x000000906700780c */ /* 0x000fca0003f64270 */
[----:B------:R3:W-:Y:S08]  /*7050*/  MUFU.EX2 R78, R102 ;  /* 0x00000066004e7308 */ /* 0x0007f00000000800 */
[----:B------:R-:W4:Y:S01]  /*7060*/  MUFU.TANH R67, R67 ;  /* 0x0000004300437308 */ /* 0x000f220000002400 */
[----:B---3--:R-:W-:Y:S02]  /*7070*/  FSEL R102, R59, -INF , P4 ;  /* 0xff8000003b667808 */ /* 0x008fe40002000000 */
[----:B------:R-:W-:-:S02]  /*7080*/  FMNMX.FTZ R59, R58, R104, !PT ;  /* 0x000000683a3b7209 */ /* 0x000fc40007810000 */
[----:B------:R-:W-:Y:S02]  /*7090*/  ISETP.GT.AND P4, PT, R103, 0x89, PT ;  /* 0x000000896700780c */ /* 0x000fe40003f84270 */
[----:B------:R-:W-:Y:S01]  /*70a0*/  FMNMX.FTZ R59, R102, R59, !PT ;  /* 0x0000003b663b7209 */ /* 0x000fe20007810000 */
[----:B------:R-:W3:Y:S01]  /*70b0*/  MUFU.TANH R70, R70 ;  /* 0x0000004600467308 */ /* 0x000ee20000002400 */
[----:B-1----:R-:W-:Y:S02]  /*70c0*/  FSEL R63, R63, -INF , P4 ;  /* 0xff8000003f3f7808 */ /* 0x002fe40002000000 */
[----:B------:R-:W-:Y:S02]  /*70d0*/  FMNMX.FTZ R104, R62, R59, !PT ;  /* 0x0000003b3e687209 */ /* 0x000fe40007810000 */
[----:B------:R-:W-:Y:S02]  /*70e0*/  ISETP.GT.AND P4, PT, R103, 0x91, PT ;  /* 0x000000916700780c */ /* 0x000fe40003f84270 */
[----:B--2---:R-:W-:Y:S01]  /*70f0*/  FSEL R66, R66, -INF , P3 ;  /* 0xff80000042427808 */ /* 0x004fe20001800000 */
[----:B------:R-:W1:Y:S01]  /*7100*/  MUFU.TANH R83, R83 ;  /* 0x0000005300537308 */ /* 0x000e620000002400 */
[----:B------:R-:W-:-:S02]  /*7110*/  FMNMX.FTZ R59, R63, R104, !PT ;  /* 0x000000683f3b7209 */ /* 0x000fc40007810000 */
[----:B------:R-:W-:Y:S02]  /*7120*/  ISETP.GT.AND P3, PT, R103, 0x98, PT ;  /* 0x000000986700780c */ /* 0x000fe40003f64270 */
[----:B----4-:R-:W-:Y:S02]  /*7130*/  FSEL R67, R67, -INF , P4 ;  /* 0xff80000043437808 */ /* 0x010fe40002000000 */
[----:B------:R-:W-:Y:S01]  /*7140*/  ISETP.GT.AND P4, PT, R103, 0x99, PT ;  /* 0x000000996700780c */ /* 0x000fe20003f84270 */
[----:B------:R2:W-:Y:S01]  /*7150*/  MUFU.EX2 R82, R108 ;  /* 0x0000006c00527308 */ /* 0x0005e20000000800 */
[----:B---3--:R-:W-:Y:S01]  /*7160*/  FSEL R103, R70, -INF , P3 ;  /* 0xff80000046677808 */ /* 0x008fe20001800000 */
[-CC-:B------:R-:W-:Y:S01]  /*7170*/  FFMA.FTZ R70, R75, R56.reuse, -R84.reuse ;  /* 0x000000384b467223 */ /* 0x180fe20000010854 */
[----:B------:R-:W-:-:S01]  /*7180*/  FFMA.FTZ R75, R77, R56, -R84 ;  /* 0x000000384d4b7223 */ /* 0x000fc20000010854 */
[----:B------:R-:W-:-:S04]  /*7190*/  FFMA.FTZ R77, R149, R56, -R84 ;  /* 0x00000038954d7223 */ /* 0x000fc80000010854 */
[----:B------:R3:W-:Y:S01]  /*71a0*/  MUFU.EX2 R96, R116 ;  /* 0x0000007400607308 */ /* 0x0007e20000000800 */
[----:B--2---:R-:W-:Y:S02]  /*71b0*/  FMNMX.FTZ R108, R66, R59, !PT ;  /* 0x0000003b426c7209 */ /* 0x004fe40007810000 */
[----:B-1----:R-:W-:Y:S02]  /*71c0*/  FSEL R83, R83, -INF , P4 ;  /* 0xff80000053537808 */ /* 0x002fe40002000000 */
[----:B------:R-:W-:-:S03]  /*71d0*/  FMNMX.FTZ R108, R67, R108, !PT ;  /* 0x0000006c436c7209 */ /* 0x000fc60007810000 */
[----:B------:R-:W-:Y:S01]  /*71e0*/  MUFU.EX2 R12, R124 ;  /* 0x0000007c000c7308 */ /* 0x000fe20000000800 */
[----:B------:R-:W-:-:S04]  /*71f0*/  FMNMX.FTZ R108, R103, R108, !PT ;  /* 0x0000006c676c7209 */ /* 0x000fc80007810000 */
[----:B------:R-:W-:Y:S01]  /*7200*/  FMNMX.FTZ R59, R83, R108, !PT ;  /* 0x0000006c533b7209 */ /* 0x000fe20007810000 */
[----:B------:R-:W-:-:S02]  /*7210*/  FFMA.FTZ R108, R145, R56, -R84 ;  /* 0x00000038916c7223 */ /* 0x000fc40000010854 */
[----:B------:R1:W-:Y:S02]  /*7220*/  MUFU.EX2 R104, R135 ;  /* 0x0000008700687308 */ /* 0x0003e40000000800 */
[----:B---3--:R-:W2:Y:S06]  /*7230*/  SHFL.BFLY PT, R116, R59, 0x2, 0x1f ;  /* 0x0c401f003b747f89 */ /* 0x008eac00000e0000 */
[----:B------:R3:W-:Y:S01]  /*7240*/  MUFU.EX2 R92, R112 ;  /* 0x00000070005c7308 */ /* 0x0007e20000000800 */
[----:B-1----:R-:W-:-:S01]  /*7250*/  FFMA.FTZ R135, R64, R56, -R84 ;  /* 0x0000003840877223 */ /* 0x002fc20000010854 */
[----:B------:R-:W-:Y:S01]  /*7260*/  FFMA.FTZ R64, R79, R56, -R84 ;  /* 0x000000384f407223 */ /* 0x000fe20000010854 */
[----:B------:R-:W-:-:S05]  /*7270*/  FSEL R79, R57, RZ, P2 ;  /* 0x000000ff394f7208 */ /* 0x000fca0001000000 */
[----:B------:R-:W-:Y:S01]  /*7280*/  MUFU.EX2 R71, R71 ;  /* 0x0000004700477308 */ /* 0x000fe20000000800 */
[----:B---3--:R-:W-:-:S01]  /*7290*/  FFMA.FTZ R112, R147, R56, -R84 ;  /* 0x0000003893707223 */ /* 0x008fc20000010854 */
[----:B------:R-:W-:-:S04]  /*72a0*/  FADD.FTZ R147, -R79, R8 ;  /* 0x000000084f937221 */ /* 0x000fc80000010100 */
[----:B------:R-:W-:Y:S02]  /*72b0*/  FMUL.FTZ R8, R147, R56 ;  /* 0x0000003893087220 */ /* 0x000fe40000410000 */
[----:B------:R-:W-:Y:S01]  /*72c0*/  MUFU.EX2 R10, R10 ;  /* 0x0000000a000a7308 */ /* 0x000fe20000000800 */
[----:B--2---:R-:W-:Y:S01]  /*72d0*/  FMNMX.FTZ R124, R59, R116, !PT ;  /* 0x000000743b7c7209 */ /* 0x004fe20007810000 */
[-CC-:B------:R-:W-:Y:S01]  /*72e0*/  FFMA.FTZ R116, R151, R56.reuse, -R84.reuse ;  /* 0x0000003897747223 */ /* 0x180fe20000010854 */
[----:B------:R-:W-:-:S03]  /*72f0*/  FFMA.FTZ R84, R72, R56, -R84 ;  /* 0x0000003848547223 */ /* 0x000fc60000010854 */
[----:B------:R-:W1:Y:S02]  /*7300*/  SHFL.BFLY PT, R59, R124, 0x1, 0x1f ;  /* 0x0c201f007c3b7f89 */ /* 0x000e6400000e0000 */
[----:B------:R-:W2:Y:S08]  /*7310*/  MUFU.EX2 R8, R8 ;  /* 0x0000000800087308 */ /* 0x000eb00000000800 */
[----:B------:R-:W-:Y:S08]  /*7320*/  MUFU.EX2 R13, R13 ;  /* 0x0000000d000d7308 */ /* 0x000ff00000000800 */
[----:B------:R-:W-:Y:S01]  /*7330*/  MUFU.EX2 R14, R14 ;  /* 0x0000000e000e7308 */ /* 0x000fe20000000800 */
[----:B-1----:R-:W-:-:S07]  /*7340*/  FMNMX.FTZ R59, R124, R59, !PT ;  /* 0x0000003b7c3b7209 */ /* 0x002fce0007810000 */
[----:B------:R-:W-:Y:S01]  /*7350*/  MUFU.EX2 R79, R84 ;  /* 0x00000054004f7308 */ /* 0x000fe20000000800 */
[C---:B------:R-:W-:Y:S01]  /*7360*/  FSETP.NEU.FTZ.AND P2, PT, R59.reuse, -INF , PT ;  /* 0xff8000003b00780b */ /* 0x040fe20003f5d000 */
[----:B------:R-:W-:-:S03]  /*7370*/  FFMA.FTZ R145, R59, R56, -8 ;  /* 0xc10000003b917423 */ /* 0x000fc60000010038 */
[----:B------:R-:W-:-:S03]  /*7380*/  FSEL R128, R59, RZ, P2 ;  /* 0x000000ff3b807208 */ /* 0x000fc60001000000 */
[----:B------:R-:W-:Y:S01]  /*7390*/  MUFU.EX2 R73, R73 ;  /* 0x0000004900497308 */ /* 0x000fe20000000800 */
[----:B------:R-:W-:Y:S01]  /*73a0*/  FSEL R145, R145, RZ, P2 ;  /* 0x000000ff91917208 */ /* 0x000fe20001000000 */
[----:B------:R-:W-:-:S04]  /*73b0*/  FADD.FTZ R7, -R128, R7 ;  /* 0x0000000780077221 */ /* 0x000fc80000010100 */
[-CC-:B------:R-:W-:Y:S01]  /*73c0*/  FFMA.FTZ R72, R11, R56.reuse, -R145.reuse ;  /* 0x000000380b487223 */ /* 0x180fe20000010891 */
[----:B------:R-:W-:-:S01]  /*73d0*/  FFMA.FTZ R11, R123, R56, -R145 ;  /* 0x000000387b0b7223 */ /* 0x000fc20000010891 */
[-C--:B------:R-:W-:Y:S01]  /*73e0*/  FMUL.FTZ R7, R7, R56.reuse ;  /* 0x0000003807077220 */ /* 0x080fe20000410000 */
[----:B------:R-:W-:-:S01]  /*73f0*/  FFMA.FTZ R15, R15, R56, -R145 ;  /* 0x000000380f0f7223 */ /* 0x000fc20000010891 */
[-CC-:B------:R-:W-:Y:S01]  /*7400*/  FFMA.FTZ R129, R129, R56.reuse, -R145.reuse ;  /* 0x0000003881817223 */ /* 0x180fe20000010891 */
[----:B------:R-:W-:-:S01]  /*7410*/  FFMA.FTZ R121, R121, R56, -R145 ;  /* 0x0000003879797223 */ /* 0x000fc20000010891 */
[----:B------:R-:W-:Y:S01]  /*7420*/  MUFU.EX2 R72, R72 ;  /* 0x0000004800487308 */ /* 0x000fe20000000800 */
[----:B------:R-:W-:-:S01]  /*7430*/  FFMA.FTZ R124, R141, R56, -R145 ;  /* 0x000000388d7c7223 */ /* 0x000fc20000010891 */
[----:B------:R-:W-:Y:S01]  /*7440*/  FFMA.FTZ R123, R125, R56, -R145 ;  /* 0x000000387d7b7223 */ /* 0x000fe20000010891 */
[----:B--2---:R-:W-:-:S01]  /*7450*/  FFMA.FTZ R125, R8, R4, R71 ;  /* 0x00000004087d7223 */ /* 0x004fc20000010047 */
[-CC-:B------:R-:W-:Y:S01]  /*7460*/  FFMA.FTZ R126, R143, R56.reuse, -R145.reuse ;  /* 0x000000388f7e7223 */ /* 0x180fe20000010891 */
[----:B------:R-:W-:-:S01]  /*7470*/  FFMA.FTZ R106, R106, R56, -R145 ;  /* 0x000000386a6a7223 */ /* 0x000fc20000010891 */
[----:B------:R-:W-:Y:S01]  /*7480*/  FFMA.FTZ R109, R109, R56, -R145 ;  /* 0x000000386d6d7223 */ /* 0x000fe20000010891 */
[----:B------:R-:W-:-:S01]  /*7490*/  FADD.FTZ R130, R10, R125 ;  /* 0x0000007d0a827221 */ /* 0x000fc20000010000 */
        /* <DEDUP_REMOVED lines=17> */
[----:B-1----:R-:W-:-:S01]  /*75b0*/  FFMA.FTZ R4, R7, R3, R72 ;  /* 0x0000000307047223 */ /* 0x002fc20000010048 */
[----:B------:R-:W-:Y:S01]  /*75c0*/  FADD.FTZ R3, R13, R130 ;  /* 0x000000820d037221 */ /* 0x000fe20000010000 */
        /* <DEDUP_REMOVED lines=15> */
[----:B------:R-:W-:-:S04]  /*76c0*/  FADD.FTZ R4, R14, R3 ;  /* 0x000000030e047221 */ /* 0x000fc80000010000 */
[----:B------:R-:W-:Y:S02]  /*76d0*/  FADD.FTZ R3, R73, R4 ;  /* 0x0000000449037221 */ /* 0x000fe40000010000 */
[----:B------:R-:W3:Y:S01]  /*76e0*/  MUFU.EX2 R86, R86 ;  /* 0x0000005600567308 */ /* 0x000ee20000000800 */
[----:B-1----:R-:W-:-:S07]  /*76f0*/  FADD.FTZ R130, R84, R125 ;  /* 0x0000007d54827221 */ /* 0x002fce0000010000 */
[----:B------:R-:W1:Y:S01]  /*7700*/  MUFU.EX2 R124, R124 ;  /* 0x0000007c007c7308 */ /* 0x000e620000000800 */
[----:B--2---:R-:W-:-:S01]  /*7710*/  FADD.FTZ R125, R121, R130 ;  /* 0x00000082797d7221 */ /* 0x004fc20000010000 */
[----:B------:R-:W-:-:S06]  /*7720*/  FFMA.FTZ R130, R93, R56, -R145 ;  /* 0x000000385d827223 */ /* 0x000fcc0000010891 */
[----:B------:R-:W2:Y:S01]  /*7730*/  MUFU.EX2 R87, R87 ;  /* 0x0000005700577308 */ /* 0x000ea20000000800 */
[----:B---3--:R-:W-:-:S07]  /*7740*/  FADD.FTZ R4, R86, R3 ;  /* 0x0000000356047221 */ /* 0x008fce0000010000 */
[----:B------:R-:W3:Y:S01]  /*7750*/  MUFU.EX2 R123, R123 ;  /* 0x0000007b007b7308 */ /* 0x000ee20000000800 */
[----:B-1----:R-:W-:-:S07]  /*7760*/  FADD.FTZ R132, R124, R125 ;  /* 0x0000007d7c847221 */ /* 0x002fce0000010000 */
[----:B------:R-:W1:Y:S01]  /*7770*/  MUFU.EX2 R126, R126 ;  /* 0x0000007e007e7308 */ /* 0x000e620000000800 */
[----:B--2---:R-:W-:-:S04]  /*7780*/  FADD.FTZ R3, R87, R4 ;  /* 0x0000000457037221 */ /* 0x004fc80000010000 */
[----:B------:R-:W-:-:S03]  /*7790*/  FADD.FTZ R3, R12, R3 ;  /* 0x000000030c037221 */ /* 0x000fc60000010000 */
[----:B------:R-:W2:Y:S01]  /*77a0*/  MUFU.EX2 R106, R106 ;  /* 0x0000006a006a7308 */ /* 0x000ea20000000800 */
[----:B---3--:R-:W-:-:S01]  /*77b0*/  FADD.FTZ R93, R123, R132 ;  /* 0x000000847b5d7221 */ /* 0x008fc20000010000 */
[----:B------:R-:W-:-:S06]  /*77c0*/  FADD.FTZ R4, R20, R3 ;  /* 0x0000000314047221 */ /* 0x000fcc0000010000 */
[----:B------:R-:W3:Y:S01]  /*77d0*/  MUFU.EX2 R105, R105 ;  /* 0x0000006900697308 */ /* 0x000ee20000000800 */
[----:B-1----:R-:W-:-:S07]  /*77e0*/  FADD.FTZ R93, R126, R93 ;  /* 0x0000005d7e5d7221 */ /* 0x002fce0000010000 */
[----:B------:R-:W1:Y:S01]  /*77f0*/  MUFU.EX2 R109, R109 ;  /* 0x0000006d006d7308 */ /* 0x000e620000000800 */
[----:B--2---:R-:W-:-:S01]  /*7800*/  FADD.FTZ R132, R106, R93 ;  /* 0x0000005d6a847221 */ /* 0x004fc20000010000 */
[----:B------:R-:W-:-:S06]  /*7810*/  FFMA.FTZ R93, R131, R56, -R145 ;  /* 0x00000038835d7223 */ /* 0x000fcc0000010891 */
[----:B------:R-:W2:Y:S01]  /*7820*/  MUFU.EX2 R110, R110 ;  /* 0x0000006e006e7308 */ /* 0x000ea20000000800 */
[----:B---3--:R-:W-:-:S04]  /*7830*/  FADD.FTZ R3, R105, R4 ;  /* 0x0000000469037221 */ /* 0x008fc80000010000 */
[----:B------:R-:W-:-:S03]  /*7840*/  FADD.FTZ R4, R88, R3 ;  /* 0x0000000358047221 */ /* 0x000fc60000010000 */
        /* <DEDUP_REMOVED lines=22> */
[----:B-1----:R-:W-:-:S04]  /*79b0*/  FADD.FTZ R125, R81, R4 ;  /* 0x00000004517d7221 */ /* 0x002fc80000010000 */
[----:B------:R-:W-:Y:S01]  /*79c0*/  FADD.FTZ R132, R100, R125 ;  /* 0x0000007d64847221 */ /* 0x000fe20000010000 */
[----:B------:R-:W-:-:S02]  /*79d0*/  FFMA.FTZ R125, R133, R56, -R145 ;  /* 0x00000038857d7223 */ /* 0x000fc40000010891 */
[----:B------:R-:W1:Y:S01]  /*79e0*/  MUFU.EX2 R85, R85 ;  /* 0x0000005500557308 */ /* 0x000e620000000800 */
[----:B--2---:R-:W-:-:S07]  /*79f0*/  FADD.FTZ R4, R90, R3 ;  /* 0x000000035a047221 */ /* 0x004fce0000010000 */
[----:B------:R-:W2:Y:S01]  /*7a00*/  MUFU.EX2 R94, R94 ;  /* 0x0000005e005e7308 */ /* 0x000ea20000000800 */
[----:B---3--:R-:W-:-:S07]  /*7a10*/  FADD.FTZ R3, R91, R4 ;  /* 0x000000045b037221 */ /* 0x008fce0000010000 */
[----:B------:R-:W3:Y:S01]  /*7a20*/  MUFU.EX2 R95, R95 ;  /* 0x0000005f005f7308 */ /* 0x000ee20000000800 */
[----:B-1----:R-:W-:-:S04]  /*7a30*/  FADD.FTZ R127, R85, R132 ;  /* 0x00000084557f7221 */ /* 0x002fc80000010000 */
[----:B------:R-:W-:-:S03]  /*7a40*/  FADD.FTZ R127, R74, R127 ;  /* 0x0000007f4a7f7221 */ /* 0x000fc60000010000 */
[----:B------:R-:W1:Y:S01]  /*7a50*/  MUFU.EX2 R98, R98 ;  /* 0x0000006200627308 */ /* 0x000e620000000800 */
[----:B--2---:R-:W-:-:S01]  /*7a60*/  FADD.FTZ R4, R94, R3 ;  /* 0x000000035e047221 */ /* 0x004fc20000010000 */
[----:B------:R-:W-:-:S06]  /*7a70*/  FADD.FTZ R127, R68, R127 ;  /* 0x0000007f447f7221 */ /* 0x000fcc0000010000 */
[----:B------:R-:W2:Y:S01]  /*7a80*/  MUFU.EX2 R99, R99 ;  /* 0x0000006300637308 */ /* 0x000ea20000000800 */
[----:B---3--:R-:W-:-:S07]  /*7a90*/  FADD.FTZ R3, R95, R4 ;  /* 0x000000045f037221 */ /* 0x008fce0000010000 */
[----:B------:R-:W3:Y:S01]  /*7aa0*/  MUFU.EX2 R89, R89 ;  /* 0x0000005900597308 */ /* 0x000ee20000000800 */
[----:B-1----:R-:W-:-:S01]  /*7ab0*/  FADD.FTZ R4, R98, R3 ;  /* 0x0000000362047221 */ /* 0x002fc20000010000 */
[----:B------:R-:W-:Y:S01]  /*7ac0*/  FADD.FTZ R3, R78, R127 ;  /* 0x0000007f4e037221 */ /* 0x000fe20000010000 */
[----:B------:R-:W-:-:S03]  /*7ad0*/  FFMA.FTZ R127, R102, R56, -R145 ;  /* 0x00000038667f7223 */ /* 0x000fc60000010891 */
        /* <DEDUP_REMOVED lines=38> */
[----:B-1----:R-:W-:-:S01]  /*7d40*/  FADD.FTZ R132, R112, R129 ;  /* 0x0000008170847221 */ /* 0x002fc20000010000 */
[----:B------:R-:W-:-:S06]  /*7d50*/  IMAD.U32 R129, RZ, RZ, UR7 ;  /* 0x00000007ff817e24 */ /* 0x000fcc000f8e00ff */
[----:B------:R-:W1:Y:S01]  /*7d60*/  MUFU.EX2 R58, R58 ;  /* 0x0000003a003a7308 */ /* 0x000e620000000800 */
[----:B--2---:R-:W-:-:S07]  /*7d70*/  FADD.FTZ R3, R125, R4 ;  /* 0x000000047d037221 */ /* 0x004fce0000010000 */
[----:B------:R-:W2:Y:S01]  /*7d80*/  MUFU.EX2 R116, R116 ;  /* 0x0000007400747308 */ /* 0x000ea20000000800 */
[----:B---3--:R-:W-:-:S07]  /*7d90*/  FADD.FTZ R103, R77, R132 ;  /* 0x000000844d677221 */ /* 0x008fce0000010000 */
[----:B------:R-:W3:Y:S01]  /*7da0*/  MUFU.EX2 R127, R127 ;  /* 0x0000007f007f7308 */ /* 0x000ee20000000800 */
[----:B-1----:R-:W-:-:S01]  /*7db0*/  FADD.FTZ R4, R58, R3 ;  /* 0x000000033a047221 */ /* 0x002fc20000010000 */
[----:B------:R-:W-:-:S05]  /*7dc0*/  @!P0 VIADD R3, R129, 0x13240 ;  /* 0x0001324081038836 */ /* 0x000fca0000000000 */
[----:B------:R-:W-:Y:S01]  /*7dd0*/  @!P0 PRMT R3, RZ, 0x654, R3 ;  /* 0x00000654ff038816 */ /* 0x000fe20000000003 */
[----:B------:R-:W1:Y:S01]  /*7de0*/  MUFU.EX2 R69, R69 ;  /* 0x0000004500457308 */ /* 0x000e620000000800 */
[----:B--2---:R-:W-:-:S02]  /*7df0*/  FADD.FTZ R132, R116, R103 ;  /* 0x0000006774847221 */ /* 0x004fc40000010000 */
[----:B------:R2:W-:Y:S05]  /*7e00*/  @!P0 SYNCS.ARRIVE.TRANS64.RED.A1T0 RZ, [R3+URZ], RZ ;  /* 0x000000ff03ff89a7 */ /* 0x0005ea000810043f */
[----:B------:R-:W4:Y:S01]  /*7e10*/  MUFU.EX2 R62, R62 ;  /* 0x0000003e003e7308 */ /* 0x000f220000000800 */
[----:B---3--:R-:W-:-:S07]  /*7e20*/  FADD.FTZ R103, R127, R4 ;  /* 0x000000047f677221 */ /* 0x008fce0000010000 */
[----:B------:R-:W3:Y:S01]  /*7e30*/  MUFU.EX2 R120, R120 ;  /* 0x0000007800787308 */ /* 0x000ee20000000800 */
[----:B-1----:R-:W-:-:S07]  /*7e40*/  FADD.FTZ R129, R69, R132 ;  /* 0x0000008445817221 */ /* 0x002fce0000010000 */
[----:B------:R-:W2:Y:S01]  /*7e50*/  MUFU.EX2 R63, R63 ;  /* 0x0000003f003f7308 */ /* 0x000ea20000000800 */
[----:B----4-:R-:W-:-:S07]  /*7e60*/  FADD.FTZ R4, R62, R103 ;  /* 0x000000673e047221 */ /* 0x010fce0000010000 */
        /* <DEDUP_REMOVED lines=13> */
[----:B---3--:R-:W-:-:S04]  /*7f40*/  FADD.FTZ R4, R64, R3 ;  /* 0x0000000340047221 */ /* 0x008fc80000010000 */
[----:B------:R-:W-:Y:S01]  /*7f50*/  FADD.FTZ R4, R79, R4 ;  /* 0x000000044f047221 */ /* 0x000fe20000010000 */
[----:B--2---:R-:W-:-:S04]  /*7f60*/  FADD.FTZ R132, R102, R103 ;  /* 0x0000006766847221 */ /* 0x004fc80000010000 */
[----:B-1----:R-:W-:Y:S01]  /*7f70*/  FADD.FTZ R3, R83, R132 ;  /* 0x0000008453037221 */ /* 0x002fe20000010000 */
[----:B------:R-:W-:Y:S06]  /*7f80*/  @!P1 BRA `(.L_x_1505) ;  /* 0x0000000000049947 */ /* 0x000fec0003800000 */
[----:B------:R-:W-:Y:S01]  /*7f90*/  BPT.TRAP 0x1 ;  /* 0x000000040000795c */ /* 0x000fe20000300000 */
.L_x_1505:
[----:B------:R-:W-:Y:S01]  /*7fa0*/  UIADD3 UR4, UR11, 0x13260, URZ ;  /* 0x000132600b047890 */ /* 0x000fe2000fffe03f */
[----:B------:R-:W-:Y:S01]  /*7fb0*/  ISETP.LT.AND P2, PT, R6, UR26, PT ;  /* 0x0000001a06007c0c */ /* 0x000fe2000bf41270 */
[----:B------:R-:W-:Y:S01]  /*7fc0*/  UIADD3 UR7, UR26, -0x1, URZ ;  /* 0xffffffff1a077890 */ /* 0x000fe2000fffe03f */
[----:B------:R-:W-:Y:S01]  /*7fd0*/  F2FP.SATFINITE.E4M3.F32.PACK_AB_MERGE_C R61, R61, R70, RZ ;  /* 0x000000463d3d723e */ /* 0x000fe200048070ff */
[----:B------:R-:W-:Y:S01]  /*7fe0*/  UPRMT UR4, UR39, 0x654, UR4 ;  /* 0x0000065427047896 */ /* 0x000fe20008000004 */
[----:B------:R-:W-:Y:S01]  /*7ff0*/  F2FP.SATFINITE.E4M3.F32.PACK_AB_MERGE_C R13, R14, R13, RZ ;  /* 0x0000000d0e0d723e */ /* 0x000fe200048070ff */
[-C--:B------:R-:W-:Y:S01]  /*8000*/  FMUL.FTZ R24, R24, R8.reuse ;  /* 0x0000000818187220 */ /* 0x080fe20000410000 */
[----:B------:R-:W-:Y:S01]  /*8010*/  F2FP.SATFINITE.E4M3.F32.PACK_AB_MERGE_C R15, R84, R15, RZ ;  /* 0x0000000f540f723e */ /* 0x000fe200048070ff */
[-C--:B------:R-:W-:Y:S01]  /*8020*/  FMUL.FTZ R25, R25, R8.reuse ;  /* 0x0000000819197220 */ /* 0x080fe20000410000 */
[----:B------:R-:W-:Y:S01]  /*8030*/  F2FP.SATFINITE.E4M3.F32.PACK_AB_MERGE_C R12, R12, R87, RZ ;  /* 0x000000570c0c723e */ /* 0x000fe200048070ff */
[----:B------:R-:W-:Y:S01]  /*8040*/  UMOV UR26, UR7 ;  /* 0x00000007001a7c82 */ /* 0x000fe20008000000 */
[----:B------:R-:W-:Y:S01]  /*8050*/  F2FP.SATFINITE.E4M3.F32.PACK_AB_MERGE_C R123, R126, R123, RZ ;  /* 0x0000007b7e7b723e */ /* 0x000fe200048070ff */
[----:B------:R-:W-:Y:S01]  /*8060*/  FMUL.FTZ R28, R28, R8 ;  /* 0x000000081c1c7220 */ /* 0x000fe20000410000 */
[----:B------:R-:W-:Y:S01]  /*8070*/  F2FP.SATFINITE.E4M3.F32.PACK_AB_MERGE_C R88, R107, R88, RZ ;  /* 0x000000586b58723e */ /* 0x000fe200048070ff */
[----:B------:R-:W-:Y:S01]  /*8080*/  SYNCS.ARRIVE.TRANS64.RED.A1T0 RZ, [UR4], RZ ;  /* 0x000000ffffff79a7 */ /* 0x000fe20008100404 */
[----:B------:R-:W-:Y:S01]  /*8090*/  F2FP.SATFINITE.E4M3.F32.PACK_AB_MERGE_C R110, R111, R110, RZ ;  /* 0x0000006e6f6e723e */ /* 0x000fe200048070ff */
[----:B------:R-:W-:Y:S01]  /*80a0*/  UMOV UR4, UR38 ;  /* 0x0000002600047c82 */ /* 0x000fe20008000000 */
        /* <DEDUP_REMOVED lines=64> */
[----:B------:R-:W-:Y:S01]  /*84b0*/  F2FP.SATFINITE.E4M3.F32.PACK_AB_MERGE_C R139, R67, R66, R83 ;  /* 0x00000042438b723e */ /* 0x000fe20004807053 */
[----:B------:R-:W-:Y:S06]  /*84c0*/  @P2 BRA `(.L_x_1506) ;  /* 0xffffffc8002c2947 */ /* 0x000fec000383ffff */
[----:B------:R-:W-:-:S05]  /*84d0*/  UMOV UR26, UR7 ;  /* 0x00000007001a7c82 */ /* 0x000fca0008000000 */
.L_x_1496:
[----:B------:R-:W-:-:S13]  /*84e0*/  ISETP.LE.AND P2, PT, RZ, UR26, PT ;  /* 0x0000001aff007c0c */ /* 0x000fda000bf43270 */
[----:B------:R-:W-:Y:S05]  /*84f0*/  @!P2 BRA `(.L_x_1507) ;  /* 0x0000002c0018a947 */ /* 0x000fea0003800000 */
[----:B------:R-:W-:Y:S01]  /*8500*/  IMAD.MOV.U32 R7, RZ, RZ, R59 ;  /* 0x000000ffff077224 */ /* 0x000fe200078e003b */
[----:B------:R-:W-:Y:S01]  /*8510*/  UMOV UR4, UR38 ;  /* 0x0000002600047c82 */ /* 0x000fe20008000000 */
[----:B------:R-:W-:Y:S02]  /*8520*/  IMAD.MOV.U32 R6, RZ, RZ, R57 ;  /* 0x000000ffff067224 */ /* 0x000fe400078e0039 */
[----:B------:R-:W-:-:S07]  /*8530*/  IMAD.MOV.U32 R8, RZ, RZ, R2 ;  /* 0x000000ffff087224 */ /* 0x000fce00078e0002 */
.L_x_1517:
[----:B------:R-:W-:-:S04]  /*8540*/  UIADD3 UR38, UR4, 0x1, URZ ;  /* 0x0000000104267890 */ /* 0x000fc8000fffe03f */
[----:B------:R-:W-:-:S04]  /*8550*/  UISETP.NE.AND UP0, UPT, UR38, 0x2, UPT ;  /* 0x000000022600788c */ /* 0x000fc8000bf05270 */
[----:B------:R-:W-:Y:S02]  /*8560*/  USEL UR5, URZ, 0x1, UP0 ;  /* 0x000000013f057887 */ /* 0x000fe40008000000 */
[----:B------:R-:W-:-:S04]  /*8570*/  USEL UR38, UR38, URZ, UP0 ;  /* 0x0000003f26267287 */ /* 0x000fc80008000000 */
[----:B------:R-:W-:Y:S01]  /*8580*/  LOP3.LUT R2, R8, UR5, RZ, 0x3c, !PT ;  /* 0x0000000508027c12 */ /* 0x000fe2000f8e3cff */
[----:B------:R-:W-:Y:S07]  /*8590*/  @!P1 BRA `(.L_x_1508) ;  /* 0x0000000000049947 */ /* 0x000fee0003800000 */
[----:B------:R-:W-:Y:S01]  /*85a0*/  BPT.TRAP 0x1 ;  /* 0x000000040000795c */ /* 0x000fe20000300000 */
.L_x_1508:
[----:B------:R-:W-:Y:S01]  /*85b0*/  ULEA UR5, UR38, UR40, 0x3 ;  /* 0x0000002826057291 */ /* 0x000fe2000f8e183f */
[----:B------:R-:W-:-:S08]  /*85c0*/  SHF.L.U32 R9, R2, 0x1f, RZ ;  /* 0x0000001f02097819 */ /* 0x000fd000000006ff */
[----:B------:R1:W2:Y:S01]  /*85d0*/  SYNCS.PHASECHK.TRANS64.TRYWAIT P2, [UR5+0x13230], R9 ;  /* 0x01323009ff0075a7 */ /* 0x0002a20008040145 */
[----:B------:R-:W-:Y:S05]  /*85e0*/  @!P1 BRA `(.L_x_1509) ;  /* 0x0000000000049947 */ /* 0x000fea0003800000 */
[----:B------:R-:W-:Y:S01]  /*85f0*/  BPT.TRAP 0x1 ;  /* 0x000000040000795c */ /* 0x000fe20000300000 */
.L_x_1509:
[----:B--2---:R-:W-:Y:S05]  /*8600*/  @P2 BRA `(.L_x_1510) ;  /* 0x0000000000082947 */ /* 0x004fea0003800000 */
[----:B------:R-:W2:Y:S02]  /*8610*/  SYNCS.PHASECHK.TRANS64.TRYWAIT P2, [UR5+0x13230], R9 ;  /* 0x01323009ff0075a7 */ /* 0x000ea40008040145 */
[----:B--2---:R-:W-:Y:S05]  /*8620*/  @!P2 BRA `(.L_x_1511) ;  /* 0x0000007000b8a947 */ /* 0x004fea0003800000 */
.L_x_1510:
        /* <DEDUP_REMOVED lines=38> */
[----:B------:R-:W-:Y:S02]  /*8890*/  UIADD3 UR6, UR5, 0x182, URZ ;  /* 0x0000018205067890 */ /* 0x000fe4000fffe03f */
[----:B------:R-:W-:Y:S01]  /*88a0*/  UIADD3 UR5, UR5, 0x202, URZ ;  /* 0x0000020205057890 */ /* 0x000fe2000fffe03f */
        /* <DEDUP_REMOVED lines=25> */
.L_x_1512:
[----:B------:R-:W-:Y:S01]  /*8a40*/  ULEA UR5, UR4, UR40, 0x3 ;  /* 0x0000002804057291 */ /* 0x000fe2000f8e183f */
[----:B------:R-:W-:-:S08]  /*8a50*/  SHF.L.U32 R8, R8, 0x1f, RZ ;  /* 0x0000001f08087819 */ /* 0x000fd000000006ff */
[----:B------:R3:W4:Y:S01]  /*8a60*/  SYNCS.PHASECHK.TRANS64.TRYWAIT P2, [UR5+0x13250], R8 ;  /* 0x01325008ff0075a7 */ /* 0x0007220008040145 */
[----:B------:R-:W-:Y:S05]  /*8a70*/  @!P1 BRA `(.L_x_1513) ;  /* 0x0000000000049947 */ /* 0x000fea0003800000 */
[----:B------:R-:W-:Y:S01]  /*8a80*/  BPT.TRAP 0x1 ;  /* 0x000000040000795c */ /* 0x000fe20000300000 */
.L_x_1513:
[----:B----4-:R-:W-:Y:S05]  /*8a90*/  @P2 BRA `(.L_x_1514) ;  /* 0x0000000000082947 */ /* 0x010fea0003800000 */
[----:B------:R-:W4:Y:S02]  /*8aa0*/  SYNCS.PHASECHK.TRANS64.TRYWAIT P2, [UR5+0x13250], R8 ;  /* 0x01325008ff0075a7 */ /* 0x000f240008040145 */
[----:B----4-:R-:W-:Y:S05]  /*8ab0*/  @!P2 BRA `(.L_x_1515) ;  /* 0x0000006c00aca947 */ /* 0x010fea0003800000 */
.L_x_1514:
[----:B------:R-:W-:Y:S01]  /*8ac0*/  UIADD3 UR6, UR40, 0x1000, URZ ;  /* 0x0000100028067890 */ /* 0x000fe2000fffe03f */
[----:B------:R-:W-:Y:S01]  /*8ad0*/  WARPGROUP.ARRIVE ;  /* 0x00000000000079c5 */ /* 0x000fe20000000000 */
[----:B------:R-:W-:Y:S01]  /*8ae0*/  UMOV UR7, 0xc0000010 ;  /* 0xc000001000077882 */ /* 0x000fe20000000000 */
[C---:B-12---:R-:W-:Y:S01]  /*8af0*/  FMUL.FTZ R9, R0.reuse, R120 ;  /* 0x0000007800097220 */ /* 0x046fe20000410000 */
[----:B------:R-:W-:Y:S01]  /*8b00*/  USHF.R.U32.HI UR6, URZ, 0x4, UR6 ;  /* 0x000000043f067899 */ /* 0x000fe20008011606 */
[C---:B------:R-:W-:Y:S01]  /*8b10*/  FMUL.FTZ R10, R0.reuse, R122 ;  /* 0x0000007a000a7220 */ /* 0x040fe20000410000 */
[C---:B---3--:R-:W-:Y:S01]  /*8b20*/  FMUL.FTZ R8, R0.reuse, R121 ;  /* 0x0000007900087220 */ /* 0x048fe20000410000 */
[C---:B------:R-:W-:Y:S01]  /*8b30*/  FMUL.FTZ R11, R0.reuse, R123 ;  /* 0x0000007b000b7220 */ /* 0x040fe20000410000 */
[----:B------:R-:W-:Y:S01]  /*8b40*/  ULOP3.LUT UR6, UR6, 0x3fff, URZ, 0xc0, !UPT ;  /* 0x00003fff06067892 */ /* 0x000fe2000f8ec03f */
[----:B------:R-:W-:Y:S01]  /*8b50*/  MUFU.TANH R9, R9 ;  /* 0x0000000900097308 */ /* 0x000fe20000002400 */
[C---:B------:R-:W-:Y:S01]  /*8b60*/  FMUL.FTZ R13, R0.reuse, R124 ;  /* 0x0000007c000d7220 */ /* 0x040fe20000410000 */
[C---:B------:R-:W-:Y:S01]  /*8b70*/  FMUL.FTZ R21, R0.reuse, R126 ;  /* 0x0000007e00157220 */ /* 0x040fe20000410000 */
[----:B------:R-:W-:Y:S01]  /*8b80*/  ULOP3.LUT UR6, UR6, 0x10000, URZ, 0xfc, !UPT ;  /* 0x0001000006067892 */ /* 0x000fe2000f8efc3f */
[C---:B------:R-:W-:Y:S01]  /*8b90*/  FMUL.FTZ R15, R0.reuse, R125 ;  /* 0x0000007d000f7220 */ /* 0x040fe20000410000 */
[C---:B------:R-:W-:Y:S01]  /*8ba0*/  FMUL.FTZ R121, R0.reuse, R127 ;  /* 0x0000007f00797220 */ /* 0x040fe20000410000 */
[C---:B------:R-:W-:Y:S01]  /*8bb0*/  FMUL.FTZ R123, R0.reuse, R128 ;  /* 0x00000080007b7220 */ /* 0x040fe20000410000 */
[----:B------:R-:W-:Y:S01]  /*8bc0*/  UIMAD UR4, UR4, 0x280, UR6 ;  /* 0x00000280040478a4 */ /* 0x000fe2000f8e0206 */
[----:B------:R-:W1:Y:S01]  /*8bd0*/  MUFU.TANH R10, R10 ;  /* 0x0000000a000a7308 */ /* 0x000e620000002400 */
        /* <DEDUP_REMOVED lines=9> */
[----:B------:R-:W-:Y:S01]  /*8c70*/  MUFU.TANH R8, R8 ;  /* 0x0000000800087308 */ /* 0x000fe20000002400 */
        /* <DEDUP_REMOVED lines=64> */
[----:B------:R-:W-:-:S07]  /*9080*/  FMUL.FTZ R71, R0, R71 ;  /* 0x0000004700477220 */ /* 0x000fce0000410000 */
[----:B------:R-:W5:Y:S01]  /*9090*/  MUFU.TANH R129, R129 ;  /* 0x0000008100817308 */ /* 0x000f620000002400 */
[----:B------:R-:W-:Y:S02]  /*90a0*/  WARPGROUP.DEPBAR.LE gsb0, 0x0 ;  /* 0x00008000000079c5 */ /* 0x000fe40000010000 */
[----:B------:R-:W-:Y:S01]  /*90b0*/  WARPGROUP.ARRIVE ;  /* 0x00000000000079c5 */ /* 0x000fe20000000000 */
[----:B------:R-:W-:-:S04]  /*90c0*/  FMUL.FTZ R153, R0, R110 ;  /* 0x0000006e00997220 */ /* 0x000fc80000410000 */
[----:B------:R-:W5:Y:S01]  /*90d0*/  MUFU.TANH R131, R131 ;  /* 0x0000008300837308 */ /* 0x000f620000002400 */
[----:B------:R-:W-:Y:S01]  /*90e0*/  FMUL.FTZ R155, R0, R112 ;  /* 0x00000070009b7220 */ /* 0x000fe20000410000 */
[----:B------:R-:W-:Y:S01]  /*90f0*/  QGMMA.64x64x32.F32.E4M3.E4M3 R24, R148, gdesc[UR4], R24, gsb0 ;  /* 0x00e0000494187df3 */ /* 0x000fe20008000818 */
[----:B------:R-:W-:Y:S01]  /*9100*/  UIADD3 UR6, UR4, 0x100, URZ ;  /* 0x0000010004067890 */ /* 0x000fe2000fffe03f */
[----:B------:R-:W-:-:S04]  /*9110*/  UMOV UR7, 0xc0000010 ;  /* 0xc000001000077882 */ /* 0x000fc80000000000 */
[----:B------:R-:W-:Y:S08]  /*9120*/  MUFU.TANH R133, R133 ;  /* 0x0000008500857308 */ /* 0x000ff00000002400 */
        /* <DEDUP_REMOVED lines=8> */
[----:B------:R-:W-:Y:S01]  /*91b0*/  MUFU.TANH R113, R113 ;  /* 0x0000007100717308 */ /* 0x000fe20000002400 */
[----:B------:R-:W-:-:S02]  /*91c0*/  WARPGROUP.DEPBAR.LE gsb0, 0x0 ;  /* 0x00008000000079c5 */ /* 0x000fc40000010000 */
[----:B------:R-:W-:Y:S01]  /*91d0*/  WARPGROUP.ARRIVE ;  /* 0x00000000000079c5 */ /* 0x000fe20000000000 */
[----:B------:R-:W-:Y:S01]  /*91e0*/  FMUL.FTZ R149, R0, R106 ;  /* 0x0000006a00957220 */ /* 0x000fe20000410000 */
[----:B-1----:R-:W-:Y:S01]  /*91f0*/  FMNMX.FTZ R106, R10, R7, !PT ;  /* 0x000000070a6a7209 */ /* 0x002fe20007810000 */
[----:B------:R-:W-:Y:S02]  /*9200*/  FMUL.FTZ R151, R0, R108 ;  /* 0x0000006c00977220 */ /* 0x000fe40000410000 */
[----:B------:R-:W-:Y:S01]  /*9210*/  MUFU.TANH R115, R115 ;  /* 0x0000007300737308 */ /* 0x000fe20000002400 */
[----:B------:R-:W-:Y:S01]  /*9220*/  QGMMA.64x64x32.F32.E4M3.E4M3 R24, R144, gdesc[UR4], R24, gsb0 ;  /* 0x00e0000490187df3 */ /* 0x000fe20008000818 */
[----:B--2---:R-:W-:Y:S01]  /*9230*/  FMNMX.FTZ R106, R11, R106, !PT ;  /* 0x0000006a0b6a7209 */ /* 0x004fe20007810000 */
[----:B------:R-:W-:Y:S01]  /*9240*/  UIADD3 UR6, UR4, 0x180, URZ ;  /* 0x0000018004067890 */ /* 0x000fe2000fffe03f */
[----:B------:R-:W-:Y:S02]  /*9250*/  UMOV UR7, 0xc0000010 ;  /* 0xc000001000077882 */ /* 0x000fe40000000000 */
[----:B---3--:R-:W-:-:S02]  /*9260*/  FMNMX.FTZ R106, R21, R106, !PT ;  /* 0x0000006a156a7209 */ /* 0x008fc40007810000 */
[----:B------:R-:W-:Y:S01]  /*9270*/  MUFU.TANH R149, R149 ;  /* 0x0000009500957308 */ /* 0x000fe20000002400 */
[----:B------:R-:W-:Y:S01]  /*9280*/  UIADD3 UR4, UR4, 0x200, URZ ;  /* 0x0000020004047890 */ /* 0x000fe2000fffe03f */
[----:B----4-:R-:W-:-:S04]  /*9290*/  FMNMX.FTZ R106, R121, R106, !PT ;  /* 0x0000006a796a7209 */ /* 0x010fc80007810000 */
[----:B-----5:R-:W-:Y:S02]  /*92a0*/  FMNMX.FTZ R106, R127, R106, !PT ;  /* 0x0000006a7f6a7209 */ /* 0x020fe40007810000 */
        /* <DEDUP_REMOVED lines=9> */
[C---:B------:R-:W-:Y:S01]  /*9340*/  FMUL.FTZ R147, R0.reuse, R104 ;  /* 0x0000006800937220 */ /* 0x040fe20000410000 */
[----:B------:R-:W-:Y:S01]  /*9350*/  FMNMX.FTZ R104, R9, R6, !PT ;  /* 0x0000000609687209 */ /* 0x000fe20007810000 */
[----:B------:R-:W-:-:S03]  /*9360*/  FMUL.FTZ R145, R0, R134 ;  /* 0x0000008600917220 */ /* 0x000fc60000410000 */
[----:B------:R-:W-:Y:S01]  /*9370*/  MUFU.TANH R92, R92 ;  /* 0x0000005c005c7308 */ /* 0x000fe20000002400 */
[----:B------:R-:W-:Y:S01]  /*9380*/  WARPGROUP.ARRIVE ;  /* 0x00000000000079c5 */ /* 0x000fe20000000000 */
[----:B------:R-:W-:-:S04]  /*9390*/  FMNMX.FTZ R104, R8, R104, !PT ;  /* 0x0000006808687209 */ /* 0x000fc80007810000 */
[----:B------:R-:W-:Y:S01]  /*93a0*/  FMNMX.FTZ R104, R13, R104, !PT ;  /* 0x000000680d687209 */ /* 0x000fe20007810000 */
[----:B------:R-:W-:Y:S01]  /*93b0*/  QGMMA.64x64x32.F32.E4M3.E4M3 R24, R140, gdesc[UR4], R24, gsb0 ;  /* 0x00e000048c187df3 */ /* 0x000fe20008000818 */
[----:B------:R-:W1:Y:S01]  /*93c0*/  MUFU.TANH R145, R145 ;  /* 0x0000009100917308 */ /* 0x000e620000002400 */
[----:B------:R-:W-:Y:S01]  /*93d0*/  UMOV UR6, UR4 ;  /* 0x0000000400067c82 */ /* 0x000fe20008000000 */
[----:B------:R-:W-:Y:S01]  /*93e0*/  FMNMX.FTZ R104, R15, R104, !PT ;  /* 0x000000680f687209 */ /* 0x000fe20007810000 */
[----:B------:R-:W-:-:S03]  /*93f0*/  UMOV UR7, 0xc0000010 ;  /* 0xc000001000077882 */ /* 0x000fc60000000000 */
[----:B------:R-:W-:Y:S01]  /*9400*/  FMNMX.FTZ R108, R123, R104, !PT ;  /* 0x000000687b6c7209 */ /* 0x000fe20007810000 */
[C---:B------:R-:W-:Y:S01]  /*9410*/  FMUL.FTZ R104, R0.reuse, R56 ;  /* 0x0000003800687220 */ /* 0x040fe20000410000 */
[----:B------:R-:W2:Y:S01]  /*9420*/  MUFU.TANH R147, R147 ;  /* 0x0000009300937308 */ /* 0x000ea20000002400 */
[----:B------:R-:W-:Y:S01]  /*9430*/  FMNMX.FTZ R56, R129, R106, !PT ;  /* 0x0000006a81387209 */ /* 0x000fe20007810000 */
[----:B------:R-:W-:Y:S01]  /*9440*/  FMUL.FTZ R106, R0, R57 ;  /* 0x00000039006a7220 */ /* 0x000fe20000410000 */
[----:B------:R-:W-:-:S04]  /*9450*/  FMNMX.FTZ R108, R125, R108, !PT ;  /* 0x0000006c7d6c7209 */ /* 0x000fc80007810000 */
[----:B------:R-:W-:Y:S01]  /*9460*/  FMNMX.FTZ R108, R131, R108, !PT ;  /* 0x0000006c836c7209 */ /* 0x000fe20007810000 */
[----:B------:R-:W3:Y:S01]  /*9470*/  MUFU.TANH R91, R91 ;  /* 0x0000005b005b7308 */ /* 0x000ee20000002400 */
[----:B-1----:R-:W-:Y:S02]  /*9480*/  FMNMX.FTZ R56, R145, R56, !PT ;  /* 0x0000003891387209 */ /* 0x002fe40007810000 */
[----:B------:R-:W-:Y:S02]  /*9490*/  FMNMX.FTZ R108, R133, R108, !PT ;  /* 0x0000006c856c7209 */ /* 0x000fe40007810000 */
[----:B------:R-:W-:-:S03]  /*94a0*/  FMNMX.FTZ R56, R135, R56, !PT ;  /* 0x0000003887387209 */ /* 0x000fc60007810000 */
[----:B------:R-:W-:Y:S01]  /*94b0*/  MUFU.TANH R93, R93 ;  /* 0x0000005d005d7308 */ /* 0x000fe20000002400 */
[----:B--2---:R-:W-:Y:S02]  /*94c0*/  FMNMX.FTZ R108, R147, R108, !PT ;  /* 0x0000006c936c7209 */ /* 0x004fe40007810000 */
[----:B------:R-:W-:Y:S02]  /*94d0*/  FMNMX.FTZ R56, R149, R56, !PT ;  /* 0x0000003895387209 */ /* 0x000fe40007810000 */
[----:B------:R-:W-:Y:S02]  /*94e0*/  FMNMX.FTZ R108, R105, R108, !PT ;  /* 0x0000006c696c7209 */ /* 0x000fe40007810000 */
[----:B------:R-:W-:Y:S01]  /*94f0*/  FMNMX.FTZ R56, R107, R56, !PT ;  /* 0x000000386b387209 */ /* 0x000fe20007810000 */
[----:B------:R-:W1:Y:S01]  /*9500*/  MUFU.TANH R94, R94 ;  /* 0x0000005e005e7308 */ /* 0x000e620000002400 */
[----:B------:R-:W-:Y:S01]  /*9510*/  FMNMX.FTZ R110, R151, R108, !PT ;  /* 0x0000006c976e7209 */ /* 0x000fe20007810000 */
[----:B------:R-:W-:Y:S01]  /*9520*/  FMUL.FTZ R108, R0, R59 ;  /* 0x0000003b006c7220 */ /* 0x000fe20000410000 */
[----:B------:R-:W-:-:S02]  /*9530*/  FMNMX.FTZ R56, R153, R56, !PT ;  /* 0x0000003899387209 */ /* 0x000fc40007810000 */
[----:B------:R-:W-:Y:S02]  /*9540*/  FMNMX.FTZ R110, R109, R110, !PT ;  /* 0x0000006e6d6e7209 */ /* 0x000fe40007810000 */
[----:B------:R-:W-:Y:S01]  /*9550*/  FMNMX.FTZ R57, R111, R56, !PT ;  /* 0x000000386f397209 */ /* 0x000fe20007810000 */
[----:B------:R-:W-:Y:S01]  /*9560*/  MUFU.TANH R96, R96 ;  /* 0x0000006000607308 */ /* 0x000fe20000002400 */
[----:B------:R-:W-:Y:S02]  /*9570*/  FMNMX.FTZ R110, R155, R110, !PT ;  /* 0x0000006e9b6e7209 */ /* 0x000fe40007810000 */
[----:B------:R-:W-:Y:S02]  /*9580*/  FMNMX.FTZ R56, R12, R57, !PT ;  /* 0x000000390c387209 */ /* 0x000fe40007810000 */
[----:B------:R-:W-:Y:S02]  /*9590*/  FMNMX.FTZ R57, R113, R110, !PT ;  /* 0x0000006e71397209 */ /* 0x000fe40007810000 */
[----:B------:R-:W-:Y:S01]  /*95a0*/  FMNMX.FTZ R59, R115, R56, !PT ;  /* 0x00000038733b7209 */ /* 0x000fe20007810000 */
[----:B------:R-:W2:Y:S01]  /*95b0*/  MUFU.TANH R95, R95 ;  /* 0x0000005f005f7308 */ /* 0x000ea20000002400 */
[----:B------:R-:W-:-:S02]  /*95c0*/  FMNMX.FTZ R56, R14, R57, !PT ;  /* 0x000000390e387209 */ /* 0x000fc40007810000 */
[----:B------:R-:W-:Y:S02]  /*95d0*/  FMNMX.FTZ R110, R20, R59, !PT ;  /* 0x0000003b146e7209 */ /* 0x000fe40007810000 */
[----:B------:R-:W-:Y:S02]  /*95e0*/  FMNMX.FTZ R57, R117, R56, !PT ;  /* 0x0000003875397209 */ /* 0x000fe40007810000 */
[----:B------:R-:W-:Y:S01]  /*95f0*/  FMNMX.FTZ R59, R119, R110, !PT ;  /* 0x0000006e773b7209 */ /* 0x000fe20007810000 */
[----:B------:R-:W4:Y:S01]  /*9600*/  MUFU.TANH R97, R97 ;  /* 0x0000006100617308 */ /* 0x000f220000002400 */
[----:B------:R-:W-:Y:S02]  /*9610*/  FMNMX.FTZ R56, R88, R57, !PT ;  /* 0x0000003958387209 */ /* 0x000fe40007810000 */
[----:B------:R-:W-:Y:S02]  /*9620*/  FMNMX.FTZ R110, R90, R59, !PT ;  /* 0x0000003b5a6e7209 */ /* 0x000fe40007810000 */
[----:B------:R-:W-:-:S02]  /*9630*/  FMNMX.FTZ R57, R89, R56, !PT ;  /* 0x0000003859397209 */ /* 0x000fc40007810000 */
[----:B---3--:R-:W-:Y:S01]  /*9640*/  FMNMX.FTZ R59, R91, R110, !PT ;  /* 0x0000006e5b3b7209 */ /* 0x008fe20007810000 */
[----:B------:R-:W3:Y:S01]  /*9650*/  MUFU.TANH R98, R98 ;  /* 0x0000006200627308 */ /* 0x000ee20000002400 */
[----:B------:R-:W-:Y:S02]  /*9660*/  FMNMX.FTZ R56, R92, R57, !PT ;  /* 0x000000395c387209 */ /* 0x000fe40007810000 */
[----:B-1----:R-:W-:Y:S02]  /*9670*/  FMNMX.FTZ R110, R94, R59, !PT ;  /* 0x0000003b5e6e7209 */ /* 0x002fe40007810000 */
[----:B------:R-:W-:Y:S02]  /*9680*/  FMNMX.FTZ R57, R93, R56, !PT ;  /* 0x000000385d397209 */ /* 0x000fe40007810000 */
[----:B--2---:R-:W-:Y:S01]  /*9690*/  FMNMX.FTZ R59, R95, R110, !PT ;  /* 0x0000006e5f3b7209 */ /* 0x004fe20007810000 */
[----:B------:R-:W1:Y:S01]  /*96a0*/  MUFU.TANH R100, R100 ;  /* 0x0000006400647308 */ /* 0x000e620000002400 */
[----:B------:R-:W-:-:S04]  /*96b0*/  FMNMX.FTZ R56, R96, R57, !PT ;  /* 0x0000003960387209 */ /* 0x000fc80007810000 */
[----:B----4-:R-:W-:Y:S01]  /*96c0*/  FMNMX.FTZ R57, R97, R56, !PT ;  /* 0x0000003861397209 */ /* 0x010fe20007810000 */
[----:B------:R-:W-:Y:S02]  /*96d0*/  WARPGROUP.DEPBAR.LE gsb0, 0x0 ;  /* 0x00008000000079c5 */ /* 0x000fe40000010000 */
[----:B------:R-:W2:Y:S01]  /*96e0*/  MUFU.TANH R99, R99 ;  /* 0x0000006300637308 */ /* 0x000ea20000002400 */
[----:B---3--:R-:W-:Y:S01]  /*96f0*/  FMNMX.FTZ R110, R98, R59, !PT ;  /* 0x0000003b626e7209 */ /* 0x008fe20007810000 */
[----:B------:R-:W-:-:S06]  /*9700*/  WARPGROUP.ARRIVE ;  /* 0x00000000000079c5 */ /* 0x000fcc0000000000 */
        /* <DEDUP_REMOVED lines=72> */
[----:B------:R-:W2:Y:S03]  /*9b90*/  LDC R56, c[0x0][0x988] ;  /* 0x00026200ff387b82 */ /* 0x000ea60000000800 */
[----:B------:R-:W4:Y:S01]  /*9ba0*/  SHFL.BFLY PT, R57, R112, 0x2, 0x1f ;  /* 0x0c401f0070397f89 */ /* 0x000f2200000e0000 */
[----:B---3--:R-:W-:-:S04]  /*9bb0*/  FMNMX.FTZ R110, R70, R59, !PT ;  /* 0x0000003b466e7209 */ /* 0x008fc80007810000 */
[----:B-1----:R-:W-:-:S05]  /*9bc0*/  FMNMX.FTZ R110, R71, R110, !PT ;  /* 0x0000006e476e7209 */ /* 0x002fca0007810000 */
[----:B------:R-:W1:Y:S01]  /*9bd0*/  SHFL.BFLY PT, R59, R110, 0x2, 0x1f ;  /* 0x0c401f006e3b7f89 */ /* 0x000e6200000e0000 */
[----:B----4-:R-:W-:-:S05]  /*9be0*/  FMNMX.FTZ R114, R112, R57, !PT ;  /* 0x0000003970727209 */ /* 0x010fca0007810000 */
[----:B------:R-:W3:Y:S01]  /*9bf0*/  SHFL.BFLY PT, R57, R114, 0x1, 0x1f ;  /* 0x0c201f0072397f89 */ /* 0x000ee200000e0000 */
[----:B-1----:R-:W-:-:S05]  /*9c00*/  FMNMX.FTZ R116, R110, R59, !PT ;  /* 0x0000003b6e747209 */ /* 0x002fca0007810000 */
[----:B------:R-:W1:Y:S01]  /*9c10*/  SHFL.BFLY PT, R59, R116, 0x1, 0x1f ;  /* 0x0c201f00743b7f89 */ /* 0x000e6200000e0000 */
[----:B---3--:R-:W-:-:S05]  /*9c20*/  FMNMX.FTZ R57, R114, R57, !PT ;  /* 0x0000003972397209 */ /* 0x008fca0007810000 */
[C---:B--2---:R-:W-:Y:S01]  /*9c30*/  FFMA.FTZ R141, R57.reuse, R56, -8 ;  /* 0xc1000000398d7423 */ /* 0x044fe20000010038 */
[----:B------:R-:W-:-:S03]  /*9c40*/  FADD.FTZ R6, -R57, R6 ;  /* 0x0000000639067221 */ /* 0x000fc60000010100 */
[-CC-:B------:R-:W-:Y:S01]  /*9c50*/  FFMA.FTZ R110, R9, R56.reuse, -R141.reuse ;  /* 0x00000038096e7223 */ /* 0x180fe2000001088d */
[-C--:B------:R-:W-:Y:S01]  /*9c60*/  FMUL.FTZ R112, R6, R56.reuse ;  /* 0x0000003806707220 */ /* 0x080fe20000410000 */
[-CC-:B------:R-:W-:Y:S01]  /*9c70*/  FFMA.FTZ R9, R8, R56.reuse, -R141.reuse ;  /* 0x0000003808097223 */ /* 0x180fe2000001088d */
[----:B------:R-:W-:-:S01]  /*9c80*/  FFMA.FTZ R114, R131, R56, -R141 ;  /* 0x0000003883727223 */ /* 0x000fc2000001088d */
[-CC-:B------:R-:W-:Y:S01]  /*9c90*/  FFMA.FTZ R8, R13, R56.reuse, -R141.reuse ;  /* 0x000000380d087223 */ /* 0x180fe2000001088d */
[----:B------:R-:W-:-:S01]  /*9ca0*/  FFMA.FTZ R13, R15, R56, -R141 ;  /* 0x000000380f0d7223 */ /* 0x000fc2000001088d */
[-CC-:B------:R-:W-:Y:S01]  /*9cb0*/  FFMA.FTZ R15, R123, R56.reuse, -R141.reuse ;  /* 0x000000387b0f7223 */ /* 0x180fe2000001088d */
[----:B-1----:R-:W-:Y:S01]  /*9cc0*/  FMNMX.FTZ R59, R116, R59, !PT ;  /* 0x0000003b743b7209 */ /* 0x002fe20007810000 */
[-CC-:B------:R-:W-:Y:S01]  /*9cd0*/  FFMA.FTZ R123, R133, R56.reuse, -R141.reuse ;  /* 0x00000038857b7223 */ /* 0x180fe2000001088d */
[----:B------:R-:W-:Y:S01]  /*9ce0*/  MUFU.EX2 R110, R110 ;  /* 0x0000006e006e7308 */ /* 0x000fe20000000800 */
[----:B------:R-:W-:-:S01]  /*9cf0*/  FFMA.FTZ R116, R147, R56, -R141 ;  /* 0x0000003893747223 */ /* 0x000fc2000001088d */
[----:B------:R-:W-:Y:S01]  /*9d00*/  FFMA.FTZ R105, R105, R56, -R141 ;  /* 0x0000003869697223 */ /* 0x000fe2000001088d */
[----:B------:R-:W-:-:S01]  /*9d10*/  FADD.FTZ R6, -R59, R7 ;  /* 0x000000073b067221 */ /* 0x000fc20000010100 */
[-C--:B------:R-:W-:Y:S01]  /*9d20*/  FFMA.FTZ R131, R59, R56.reuse, -8 ;  /* 0xc10000003b837423 */ /* 0x080fe20000010038 */
[----:B------:R-:W-:-:S01]  /*9d30*/  FFMA.FTZ R118, R151, R56, -R141 ;  /* 0x0000003897767223 */ /* 0x000fc2000001088d */
[-C--:B------:R-:W-:Y:S01]  /*9d40*/  FFMA.FTZ R109, R109, R56.reuse, -R141 ;  /* 0x000000386d6d7223 */ /* 0x080fe2000001088d */
[-C--:B------:R-:W-:Y:S01]  /*9d50*/  FMUL.FTZ R6, R6, R56.reuse ;  /* 0x0000003806067220 */ /* 0x080fe20000410000 */
[-CC-:B------:R-:W-:Y:S01]  /*9d60*/  FFMA.FTZ R133, R10, R56.reuse, -R131.reuse ;  /* 0x000000380a857223 */ /* 0x180fe20000010883 */
[----:B------:R-:W-:-:S01]  /*9d70*/  FFMA.FTZ R10, R11, R56, -R131 ;  /* 0x000000380b0a7223 */ /* 0x000fc20000010883 */
[----:B------:R1:W2:Y:S01]  /*9d80*/  MUFU.EX2 R7, R112 ;  /* 0x0000007000077308 */ /* 0x0002a20000000800 */
[----:B------:R-:W-:-:S01]  /*9d90*/  FFMA.FTZ R11, R21, R56, -R131 ;  /* 0x00000038150b7223 */ /* 0x000fc20000010883 */
[-CC-:B------:R-:W-:Y:S01]  /*9da0*/  FFMA.FTZ R21, R127, R56.reuse, -R131.reuse ;  /* 0x000000387f157223 */ /* 0x180fe20000010883 */
[----:B------:R-:W-:-:S01]  /*9db0*/  FFMA.FTZ R122, R129, R56, -R131 ;  /* 0x00000038817a7223 */ /* 0x000fc20000010883 */
[-CC-:B------:R-:W-:Y:S01]  /*9dc0*/  FFMA.FTZ R128, R111, R56.reuse, -R131.reuse ;  /* 0x000000386f807223 */ /* 0x180fe20000010883 */
[----:B------:R-:W-:-:S01]  /*9dd0*/  FFMA.FTZ R111, R115, R56, -R131 ;  /* 0x00000038736f7223 */ /* 0x000fc20000010883 */
[-CC-:B------:R-:W-:Y:S01]  /*9de0*/  FFMA.FTZ R115, R119, R56.reuse, -R131.reuse ;  /* 0x0000003877737223 */ /* 0x180fe20000010883 */
[----:B------:R-:W-:-:S01]  /*9df0*/  FFMA.FTZ R124, R135, R56, -R131 ;  /* 0x00000038877c7223 */ /* 0x000fc20000010883 */
[----:B------:R-:W-:Y:S01]  /*9e00*/  MUFU.EX2 R6, R6 ;  /* 0x0000000600067308 */ /* 0x000fe20000000800 */
[----:B-1----:R-:W-:-:S01]  /*9e10*/  FFMA.FTZ R112, R125, R56, -R141 ;  /* 0x000000387d707223 */ /* 0x002fc2000001088d */
[-C--:B------:R-:W-:Y:S01]  /*9e20*/  FFMA.FTZ R125, R106, R56.reuse, -R141 ;  /* 0x000000386a7d7223 */ /* 0x080fe2000001088d */
[----:B------:R-:W-:-:S01]  /*9e30*/  FFMA.FTZ R106, R121, R56, -R131 ;  /* 0x00000038796a7223 */ /* 0x000fc20000010883 */
[-CC-:B------:R-:W-:Y:S01]  /*9e40*/  FFMA.FTZ R121, R145, R56.reuse, -R131.reuse ;  /* 0x0000003891797223 */ /* 0x180fe20000010883 */
[----:B------:R-:W-:-:S01]  /*9e50*/  FFMA.FTZ R126, R149, R56, -R131 ;  /* 0x00000038957e7223 */ /* 0x000fc20000010883 */
[-CC-:B------:R-:W-:Y:S01]  /*9e60*/  FFMA.FTZ R107, R107, R56.reuse, -R131.reuse ;  /* 0x000000386b6b7223 */ /* 0x180fe20000010883 */
[----:B------:R-:W-:-:S01]  /*9e70*/  FFMA.FTZ R127, R153, R56, -R131 ;  /* 0x00000038997f7223 */ /* 0x000fc20000010883 */
[----:B------:R-:W1:Y:S01]  /*9e80*/  MUFU.EX2 R133, R133 ;  /* 0x0000008500857308 */ /* 0x000e620000000800 */
[----:B--2---:R-:W-:-:S01]  /*9e90*/  FFMA.FTZ R4, R7, R4, R110 ;  /* 0x0000000407047223 */ /* 0x004fc2000001006e */
[-C--:B------:R-:W-:Y:S01]  /*9ea0*/  FFMA.FTZ R120, R155, R56.reuse, -R141 ;  /* 0x000000389b787223 */ /* 0x080fe2000001088d */
[----:B------:R-:W-:-:S01]  /*9eb0*/  FFMA.FTZ R12, R12, R56, -R131 ;  /* 0x000000380c0c7223 */ /* 0x000fc20000010883 */
[-CC-:B------:R-:W-:Y:S01]  /*9ec0*/  FFMA.FTZ R113, R113, R56.reuse, -R141.reuse ;  /* 0x0000003871717223 */ /* 0x180fe2000001088d */
[----:B------:R-:W-:-:S01]  /*9ed0*/  FFMA.FTZ R14, R14, R56, -R141 ;  /* 0x000000380e0e7223 */ /* 0x000fc2000001088d */
[-C--:B------:R-:W-:Y:S01]  /*9ee0*/  FFMA.FTZ R20, R20, R56.reuse, -R131 ;  /* 0x0000003814147223 */ /* 0x080fe20000010883 */
[----:B------:R-:W-:-:S01]  /*9ef0*/  FFMA.FTZ R117, R117, R56, -R141 ;  /* 0x0000003875757223 */ /* 0x000fc2000001088d */
[----:B------:R-:W2:Y:S01]  /*9f00*/  MUFU.EX2 R9, R9 ;  /* 0x0000000900097308 */ /* 0x000ea20000000800 */
[----:B------:R-:W-:-:S01]  /*9f10*/  FFMA.FTZ R88, R88, R56, -R141 ;  /* 0x0000003858587223 */ /* 0x000fc2000001088d */
[-C--:B------:R-:W-:Y:S01]  /*9f20*/  FFMA.FTZ R90, R90, R56.reuse, -R131 ;  /* 0x000000385a5a7223 */ /* 0x080fe20000010883 */
[----:B------:R-:W-:-:S01]  /*9f30*/  FFMA.FTZ R89, R89, R56, -R141 ;  /* 0x0000003859597223 */ /* 0x000fc2000001088d */
[-C--:B------:R-:W-:Y:S01]  /*9f40*/  FFMA.FTZ R91, R91, R56.reuse, -R131 ;  /* 0x000000385b5b7223 */ /* 0x080fe20000010883 */
[----:B------:R-:W-:-:S01]  /*9f50*/  FFMA.FTZ R92, R92, R56, -R141 ;  /* 0x000000385c5c7223 */ /* 0x000fc2000001088d */
[-C--:B------:R-:W-:Y:S01]  /*9f60*/  FFMA.FTZ R94, R94, R56.reuse, -R131 ;  /* 0x000000385e5e7223 */ /* 0x080fe20000010883 */
[----:B------:R-:W-:-:S01]  /*9f70*/  FFMA.FTZ R93, R93, R56, -R141 ;  /* 0x000000385d5d7223 */ /* 0x000fc2000001088d */
[----:B------:R-:W3:Y:S01]  /*9f80*/  MUFU.EX2 R10, R10 ;  /* 0x0000000a000a7308 */ /* 0x000ee20000000800 */
[----:B-1----:R-:W-:-:S01]  /*9f90*/  FFMA.FTZ R3, R6, R3, R133 ;  /* 0x0000000306037223 */ /* 0x002fc20000010085 */
[-C--:B------:R-:W-:Y:S01]  /*9fa0*/  FFMA.FTZ R95, R95, R56.reuse, -R131 ;  /* 0x000000385f5f7223 */ /* 0x080fe20000010883 */
[----:B------:R-:W-:-:S01]  /*9fb0*/  FFMA.FTZ R96, R96, R56, -R141 ;  /* 0x0000003860607223 */ /* 0x000fc2000001088d */
[-C--:B------:R-:W-:Y:S01]  /*9fc0*/  FFMA.FTZ R98, R98, R56.reuse, -R131 ;  /* 0x0000003862627223 */ /* 0x080fe20000010883 */
[----:B------:R-:W-:-:S01]  /*9fd0*/  FFMA.FTZ R97, R97, R56, -R141 ;  /* 0x0000003861617223 */ /* 0x000fc2000001088d */
[-C--:B------:R-:W-:Y:S01]  /*9fe0*/  FFMA.FTZ R99, R99, R56.reuse, -R131 ;  /* 0x0000003863637223 */ /* 0x080fe20000010883 */
[----:B------:R-:W-:-:S01]  /*9ff0*/  FFMA.FTZ R100, R100, R56, -R141 ;  /* 0x0000003864647223 */ /* 0x000fc2000001088d */
[----:B------:R-:W1:Y:S01]  /*a000*/  MUFU.EX2 R8, R8 ;  /* 0x0000000800087308 */ /* 0x000e620000000800 */
[----:B--2---:R-:W-:-:S01]  /*a010*/  FADD.FTZ R119, R9, R4 ;  /* 0x0000000409777221 */ /* 0x004fc20000010000 */
[-C--:B------:R-:W-:Y:S01]  /*a020*/  FFMA.FTZ R102, R102, R56.reuse, -R131 ;  /* 0x0000003866667223 */ /* 0x080fe20000010883 */
[----:B------:R-:W-:-:S01]  /*a030*/  FFMA.FTZ R101, R101, R56, -R141 ;  /* 0x0000003865657223 */ /* 0x000fc2000001088d */
[-C--:B------:R-:W-:Y:S01]  /*a040*/  FFMA.FTZ R103, R103, R56.reuse, -R131 ;  /* 0x0000003867677223 */ /* 0x080fe20000010883 */
[----:B------:R-:W-:-:S01]  /*a050*/  FFMA.FTZ R72, R72, R56, -R141 ;  /* 0x0000003848487223 */ /* 0x000fc2000001088d */
[-C--:B------:R-:W-:Y:S01]  /*a060*/  FFMA.FTZ R74, R74, R56.reuse, -R131 ;  /* 0x000000384a4a7223 */ /* 0x080fe20000010883 */
[----:B------:R-:W-:-:S01]  /*a070*/  FFMA.FTZ R73, R73, R56, -R141 ;  /* 0x0000003849497223 */ /* 0x000fc2000001088d */
[----:B------:R-:W2:Y:S01]  /*a080*/  MUFU.EX2 R11, R11 ;  /* 0x0000000b000b7308 */ /* 0x000ea20000000800 */
[----:B---3--:R-:W-:-:S01]  /*a090*/  FADD.FTZ R4, R10, R3 ;  /* 0x000000030a047221 */ /* 0x008fc20000010000 */
[-C--:B------:R-:W-:Y:S01]  /*a0a0*/  FFMA.FTZ R75, R75, R56.reuse, -R131 ;  /* 0x000000384b4b7223 */ /* 0x080fe20000010883 */
[----:B------:R-:W-:-:S01]  /*a0b0*/  FFMA.FTZ R76, R76, R56, -R141 ;  /* 0x000000384c4c7223 */ /* 0x000fc2000001088d */
[-C--:B------:R-:W-:Y:S01]  /*a0c0*/  FFMA.FTZ R78, R78, R56.reuse, -R131 ;  /* 0x000000384e4e7223 */ /* 0x080fe20000010883 */
[----:B------:R-:W-:-:S01]  /*a0d0*/  FFMA.FTZ R77, R77, R56, -R141 ;  /* 0x000000384d4d7223 */ /* 0x000fc2000001088d */
[-C--:B------:R-:W-:Y:S01]  /*a0e0*/  FFMA.FTZ R79, R79, R56.reuse, -R131 ;  /* 0x000000384f4f7223 */ /* 0x080fe20000010883 */
[----:B------:R-:W-:-:S01]  /*a0f0*/  FFMA.FTZ R80, R80, R56, -R141 ;  /* 0x0000003850507223 */ /* 0x000fc2000001088d */
[----:B------:R-:W3:Y:S01]  /*a100*/  MUFU.EX2 R13, R13 ;  /* 0x0000000d000d7308 */ /* 0x000ee20000000800 */
[----:B-1----:R-:W-:-:S01]  /*a110*/  FADD.FTZ R130, R8, R119 ;  /* 0x0000007708827221 */ /* 0x002fc20000010000 */
        /* <DEDUP_REMOVED lines=26> */
[----:B------:R-:W-:-:S04]  /*a2c0*/  FFMA.FTZ R71, R71, R56, -R131 ;  /* 0x0000003847477223 */ /* 0x000fc80000010883 */
        /* <DEDUP_REMOVED lines=107> */
[----:B------:R-:W-:-:S05]  /*a980*/  IMAD.U32 R3, RZ, RZ, UR38 ;  /* 0x00000026ff037e24 */ /* 0x000fca000f8e00ff */
[----:B------:R-:W-:Y:S01]  /*a990*/  @!P0 LEA R3, R3, UR40, 0x3 ;  /* 0x0000002803038c11 */ /* 0x000fe2000f8e18ff */
[----:B------:R-:W3:Y:S01]  /*a9a0*/  MUFU.EX2 R87, R87 ;  /* 0x0000005700577308 */ /* 0x000ee20000000800 */
[----:B-1----:R-:W-:-:S03]  /*a9b0*/  FADD.FTZ R108, R86, R129 ;  /* 0x00000081566c7221 */ /* 0x002fc60000010000 */
[----:B------:R-:W-:-:S04]  /*a9c0*/  @!P0 VIADD R3, R3, 0x13240 ;  /* 0x0001324003038836 */ /* 0x000fc80000000000 */
[----:B------:R-:W1:Y:S01]  /*a9d0*/  MUFU.EX2 R104, R104 ;  /* 0x0000006800687308 */ /* 0x000e620000000800 */
[----:B--2---:R-:W-:-:S01]  /*a9e0*/  FADD.FTZ R129, R85, R4 ;  /* 0x0000000455817221 */ /* 0x004fc20000010000 */
[----:B------:R-:W-:-:S04]  /*a9f0*/  @!P0 PRMT R3, RZ, 0x654, R3 ;  /* 0x00000654ff038816 */ /* 0x000fc80000000003 */
[----:B------:R2:W-:Y:S02]  /*aa00*/  @!P0 SYNCS.ARRIVE.TRANS64.RED.A1T0 RZ, [R3+URZ], RZ ;  /* 0x000000ff03ff89a7 */ /* 0x0005e4000810043f */
[----:B------:R-:W4:Y:S01]  /*aa10*/  MUFU.EX2 R58, R58 ;  /* 0x0000003a003a7308 */ /* 0x000f220000000800 */
[----:B---3--:R-:W-:-:S07]  /*aa20*/  FADD.FTZ R135, R87, R108 ;  /* 0x0000006c57877221 */ /* 0x008fce0000010000 */
[----:B------:R-:W3:Y:S01]  /*aa30*/  MUFU.EX2 R125, R125 ;  /* 0x0000007d007d7308 */ /* 0x000ee20000000800 */
[----:B-1----:R-:W-:-:S07]  /*aa40*/  FADD.FTZ R4, R104, R129 ;  /* 0x0000008168047221 */ /* 0x002fce0000010000 */
[----:B------:R-:W1:Y:S01]  /*aa50*/  MUFU.EX2 R119, R119 ;  /* 0x0000007700777308 */ /* 0x000e620000000800 */
[----:B----4-:R-:W-:-:S07]  /*aa60*/  FADD.FTZ R108, R58, R135 ;  /* 0x000000873a6c7221 */ /* 0x010fce0000010000 */
        /* <DEDUP_REMOVED lines=24> */
[----:B---3--:R-:W-:-:S03]  /*abf0*/  FADD.FTZ R4, R69, R4 ;  /* 0x0000000445047221 */ /* 0x008fc60000010000 */
[----:B--2---:R-:W-:Y:S01]  /*ac00*/  FADD.FTZ R3, R71, R108 ;  /* 0x0000006c47037221 */ /* 0x004fe20000010000 */
[----:B------:R-:W-:Y:S06]  /*ac10*/  @!P1 BRA `(.L_x_1516) ;  /* 0x0000000000049947 */ /* 0x000fec0003800000 */
[----:B------:R-:W-:Y:S01]  /*ac20*/  BPT.TRAP 0x1 ;  /* 0x000000040000795c */ /* 0x000fe20000300000 */
.L_x_1516:
[----:B------:R-:W-:Y:S01]  /*ac30*/  UIADD3 UR4, UR5, 0x13260, URZ ;  /* 0x0001326005047890 */ /* 0x000fe2000fffe03f */
[----:B------:R-:W-:Y:S01]  /*ac40*/  ISETP.LT.AND P2, PT, RZ, UR26, PT ;  /* 0x0000001aff007c0c */ /* 0x000fe2000bf41270 */
[----:B------:R-:W-:Y:S01]  /*ac50*/  UIADD3 UR5, UR26, -0x1, URZ ;  /* 0xffffffff1a057890 */ /* 0x000fe2000fffe03f */
[----:B------:R-:W-:Y:S01]  /*ac60*/  F2FP.SATFINITE.E4M3.F32.PACK_AB_MERGE_C R8, R13, R8, RZ ;  /* 0x000000080d08723e */ /* 0x000fe200048070ff */
[----:B------:R-:W-:Y:S01]  /*ac70*/  UPRMT UR4, UR39, 0x654, UR4 ;  /* 0x0000065427047896 */ /* 0x000fe20008000004 */
[----:B------:R-:W-:Y:S01]  /*ac80*/  F2FP.SATFINITE.E4M3.F32.PACK_AB_MERGE_C R11, R106, R11, RZ ;  /* 0x0000000b6a0b723e */ /* 0x000fe200048070ff */
[-C--:B------:R-:W-:Y:S01]  /*ac90*/  FMUL.FTZ R24, R24, R7.reuse ;  /* 0x0000000718187220 */ /* 0x080fe20000410000 */
[----:B------:R-:W-:Y:S01]  /*aca0*/  F2FP.SATFINITE.E4M3.F32.PACK_AB_MERGE_C R114, R123, R114, RZ ;  /* 0x000000727b72723e */ /* 0x000fe200048070ff */
[----:B------:R-:W-:Y:S01]  /*acb0*/  FMUL.FTZ R25, R25, R7 ;  /* 0x0000000719197220 */ /* 0x000fe20000410000 */
        /* <DEDUP_REMOVED lines=74> */
.L_x_1507:
[----:B------:R-:W-:Y:S06]  /*b160*/  BAR.ARV 0x8, 0x1a0 ;  /* 0x0206800000007b1d */ /* 0x000fec0000002000 */
[----:B------:R-:W-:Y:S05]  /*b170*/  @!P1 BRA `(.L_x_1518) ;  /* 0x0000000000049947 */ /* 0x000fea0003800000 */
[----:B------:R-:W-:Y:S01]  /*b180*/  BPT.TRAP 0x1 ;  /* 0x000000040000795c */ /* 0x000fe20000300000 */
.L_x_1518:
[----:B------:R-:W-:Y:S01]  /*b190*/  ULEA UR5, UR38, UR40, 0x3 ;  /* 0x0000002826057291 */ /* 0x000fe2000f8e183f */
[----:B------:R-:W-:-:S08]  /*b1a0*/  SHF.L.U32 R0, R2, 0x1f, RZ ;  /* 0x0000001f02007819 */ /* 0x000fd000000006ff */
[----:B------:R1:W2:Y:S01]  /*b1b0*/  SYNCS.PHASECHK.TRANS64.TRYWAIT P2, [UR5+0x13250], R0 ;  /* 0x01325000ff0075a7 */ /* 0x0002a20008040145 */
[----:B------:R-:W-:Y:S05]  /*b1c0*/  @!P1 BRA `(.L_x_1519) ;  /* 0x0000000000049947 */ /* 0x000fea0003800000 */
[----:B------:R-:W-:Y:S01]  /*b1d0*/  BPT.TRAP 0x1 ;  /* 0x000000040000795c */ /* 0x000fe20000300000 */
.L_x_1519:
[----:B------:R-:W3:Y:S02]  /*b1e0*/  LDC.64 R8, c[0x0][0x9a0] ;  /* 0x00026800ff087b82 */ /* 0x000ee40000000a00 */
[----:B---3--:R-:W-:-:S04]  /*b1f0*/  ISETP.NE.U32.AND P0, PT, R8, RZ, PT ;  /* 0x000000ff0800720c */ /* 0x008fc80003f05070 */
[----:B------:R-:W-:-:S13]  /*b200*/  ISETP.NE.AND.EX P0, PT, R9, RZ, PT, P0 ;  /* 0x000000ff0900720c */ /* 0x000fda0003f05300 */
[----:B------:R-:W3:Y:S08]  /*b210*/  @P0 LDC.64 R6, c[0x0][0x9c8] ;  /* 0x00027200ff060b82 */ /* 0x000ef00000000a00 */
[----:B------:R-:W4:Y:S01]  /*b220*/  @P0 LDC.64 R10, c[0x0][0x9d0] ;  /* 0x00027400ff0a0b82 */ /* 0x000f220000000a00 */
[----:B--2---:R-:W-:Y:S05]  /*b230*/  @P2 BRA `(.L_x_1520) ;  /* 0x0000000000082947 */ /* 0x004fea0003800000 */
[----:B------:R-:W2:Y:S02]  /*b240*/  SYNCS.PHASECHK.TRANS64.TRYWAIT P2, [UR5+0x13250], R0 ;  /* 0x01325000ff0075a7 */ /* 0x000ea40008040145 */
[----:B--2---:R-:W-:Y:S05]  /*b250*/  @!P2 BRA `(.L_x_1521) ;  /* 0x0000004400dca947 */ /* 0x004fea0003800000 */
.L_x_1520:
[----:B------:R-:W-:Y:S01]  /*b260*/  UIADD3 UR40, UR40, 0x1000, URZ ;  /* 0x0000100028287890 */ /* 0x000fe2000fffe03f */
[----:B------:R-:W-:Y:S01]  /*b270*/  WARPGROUP.ARRIVE ;  /* 0x00000000000079c5 */ /* 0x000fe20000000000 */
[----:B------:R-:W-:Y:S01]  /*b280*/  UMOV UR7, 0xc0000010 ;  /* 0xc000001000077882 */ /* 0x000fe20000000000 */
[----:B--2---:R-:W-:Y:S01]  /*b290*/  IMAD.U32 R5, RZ, RZ, UR44 ;  /* 0x0000002cff057e24 */ /* 0x004fe2000f8e00ff */
[----:B------:R-:W-:Y:S01]  /*b2a0*/  USHF.R.U32.HI UR40, URZ, 0x4, UR40 ;  /* 0x000000043f287899 */ /* 0x000fe20008011628 */
[----:B------:R-:W-:-:S03]  /*b2b0*/  @P0 SHF.R.S32.HI R13, RZ, 0x1f, R19 ;  /* 0x0000001fff0d0819 */ /* 0x000fc60000011413 */
[----:B------:R-:W-:Y:S01]  /*b2c0*/  ULOP3.LUT UR40, UR40, 0x3fff, URZ, 0xc0, !UPT ;  /* 0x00003fff28287892 */ /* 0x000fe2000f8ec03f */
[----:B------:R-:W-:-:S03]  /*b2d0*/  @P0 SHF.R.S32.HI R5, RZ, 0x1f, R5 ;  /* 0x0000001fff050819 */ /* 0x000fc60000011405 */
[----:B------:R-:W-:Y:S02]  /*b2e0*/  ULOP3.LUT UR4, UR40, 0x10000, URZ, 0xfc, !UPT ;  /* 0x0001000028047892 */ /* 0x000fe4000f8efc3f */
[----:B-1-3--:R-:W-:Y:S02]  /*b2f0*/  @P0 IMAD R0, R5, R6, RZ ;  /* 0x0000000605000224 */ /* 0x00afe400078e02ff */
[----:B------:R-:W-:Y:S02]  /*b300*/  UIMAD UR4, UR38, 0x280, UR4 ;  /* 0x00000280260478a4 */ /* 0x000fe4000f8e0204 */
[----:B------:R-:W-:Y:S02]  /*b310*/  @P0 IMAD R5, R7, UR44, R0 ;  /* 0x0000002c07050c24 */ /* 0x000fe4000f8e0200 */
[----:B------:R-:W-:-:S03]  /*b320*/  @P0 IMAD.WIDE.U32 R6, R6, UR44, RZ ;  /* 0x0000002c06060c25 */ /* 0x000fc6000f8e00ff */
[----:B------:R-:W-:Y:S01]  /*b330*/  UMOV UR6, UR4 ;  /* 0x0000000400067c82 */ /* 0x000fe20008000000 */
[-C--:B----4-:R-:W-:Y:S01]  /*b340*/  @P0 IMAD R0, R13, R10.reuse, RZ ;  /* 0x0000000a0d000224 */ /* 0x090fe200078e02ff */
[----:B------:R-:W-:Y:S01]  /*b350*/  QGMMA.64x64x32.F32.E4M3.E4M3 R24, R152, gdesc[UR4], R24, gsb0 ;  /* 0x00e0000498187df3 */ /* 0x000fe20008000818 */
[----:B------:R-:W-:Y:S02]  /*b360*/  @P0 IMAD.IADD R7, R7, 0x1, R5 ;  /* 0x0000000107070824 */ /* 0x000fe400078e0205 */
[C---:B------:R-:W-:Y:S02]  /*b370*/  @P0 IMAD R5, R19.reuse, R11, R0 ;  /* 0x0000000b13050224 */ /* 0x040fe400078e0200 */
[----:B------:R-:W-:-:S05]  /*b380*/  @P0 IMAD.WIDE.U32 R6, R19, R10, R6 ;  /* 0x0000000a13060225 */ /* 0x000fca00078e0006 */
[----:B------:R-:W-:Y:S01]  /*b390*/  @P0 IADD3 R0, R7, R5, RZ ;  /* 0x0000000507000210 */ /* 0x000fe20007ffe0ff */
[----:B------:R-:W-:Y:S01]  /*b3a0*/  IMAD.MOV.U32 R5, RZ, RZ, 0x3f800000 ;  /* 0x3f800000ff057424 */ /* 0x000fe200078e00ff */
[----:B------:R-:W-:-:S04]  /*b3b0*/  @P0 LEA R8, P2, R6, R8, 0x2 ;  /* 0x0000000806080211 */ /* 0x000fc800078410ff */
[----:B------:R-:W-:Y:S01]  /*b3c0*/  @P0 LEA.HI.X R9, R6, R9, R0, 0x2, P2 ;  /* 0x0000000906090211 */ /* 0x000fe200010f1400 */
[----:B------:R-:W-:-:S04]  /*b3d0*/  UIADD3 UR6, UR4, 0x80, URZ ;  /* 0x0000008004067890 */ /* 0x000fc8000fffe03f */
[----:B------:R1:W2:Y:S01]  /*b3e0*/  @P0 LDG.E R5, desc[UR46][R8.64] ;  /* 0x0000002e08050981 */ /* 0x0002a2000c1e1900 */
        /* <DEDUP_REMOVED lines=11> */
[----:B------:R-:W3:Y:S04]  /*b4a0*/  SHFL.BFLY PT, R7, R4, 0x2, 0x1f ;  /* 0x0c401f0004077f89 */ /* 0x000ee800000e0000 */
[----:B------:R-:W4:Y:S01]  /*b4b0*/  SHFL.BFLY PT, R6, R3, 0x2, 0x1f ;  /* 0x0c401f0003067f89 */ /* 0x000f2200000e0000 */
[----:B------:R-:W-:Y:S02]  /*b4c0*/  WARPGROUP.DEPBAR.LE gsb0, 0x0 ;  /* 0x00008000000079c5 */ /* 0x000fe40000010000 */
[----:B------:R-:W-:-:S06]  /*b4d0*/  WARPGROUP.ARRIVE ;  /* 0x00000000000079c5 */ /* 0x000fcc0000000000 */
[----:B------:R-:W-:Y:S01]  /*b4e0*/  QGMMA.64x64x32.F32.E4M3.E4M3 R24, R140, gdesc[UR4], R24, gsb0 ;  /* 0x00e000048c187df3 */ /* 0x000fe20008000818 */
[----:B---3--:R-:W-:-:S01]  /*b4f0*/  FADD.FTZ R7, R7, R4 ;  /* 0x0000000407077221 */ /* 0x008fc20000010000 */
[----:B------:R-:W-:Y:S01]  /*b500*/  UIADD3 UR4, UR4, 0x200, URZ ;  /* 0x0000020004047890 */ /* 0x000fe2000fffe03f */
[----:B----4-:R-:W-:-:S01]  /*b510*/  FADD.FTZ R6, R6, R3 ;  /* 0x0000000306067221 */ /* 0x010fc20000010000 */
[----:B------:R-:W-:Y:S02]  /*b520*/  UMOV UR7, 0xc0000010 ;  /* 0xc000001000077882 */ /* 0x000fe40000000000 */
[----:B------:R-:W3:Y:S03]  /*b530*/  SHFL.BFLY PT, R0, R7, 0x1, 0x1f ;  /* 0x0c201f0007007f89 */ /* 0x000ee600000e0000 */
[----:B------:R-:W-:Y:S01]  /*b540*/  UMOV UR6, UR4 ;  /* 0x0000000400067c82 */ /* 0x000fe20008000000 */
[----:B-1----:R-:W1:Y:S01]  /*b550*/  SHFL.BFLY PT, R9, R6, 0x1, 0x1f ;  /* 0x0c201f0006097f89 */ /* 0x002e6200000e0000 */
[----:B------:R-:W-:-:S02]  /*b560*/  IMAD.MOV.U32 R4, RZ, RZ, RZ ;  /* 0x000000ffff047224 */ /* 0x000fc400078e00ff */
[----:B---3--:R-:W-:Y:S01]  /*b570*/  FADD.FTZ R10, R7, R0 ;  /* 0x00000000070a7221 */ /* 0x008fe20000010000 */
        /* <DEDUP_REMOVED lines=13> */
[----:B------:R-:W3:Y:S08]  /*b650*/  @P3 MUFU.LG2 R9, R9 ;  /* 0x0000000900093308 */ /* 0x000ef00000000c00 */
[----:B------:R-:W4:Y:S01]  /*b660*/  @P0 MUFU.RCP R8, R11 ;  /* 0x0000000b00080308 */ /* 0x000f220000001000 */
[C---:B------:R-:W-:Y:S01]  /*b670*/  @P2 FMUL.FTZ R6, R56.reuse, 0.69314718246459960938 ;  /* 0x3f31721838062820 */ /* 0x040fe20000410000 */
[----:B------:R-:W-:Y:S01]  /*b680*/  @P3 FMUL.FTZ R13, R56, 0.69314718246459960938 ;  /* 0x3f317218380d3820 */ /* 0x000fe20000410000 */
[----:B-1----:R-:W-:Y:S01]  /*b690*/  @P2 FMUL.FTZ R7, R7, 0.69314718246459960938 ;  /* 0x3f31721807072820 */ /* 0x002fe20000410000 */
[----:B------:R-:W-:-:S02]  /*b6a0*/  IMAD.MOV.U32 R3, RZ, RZ, -0x800000 ;  /* 0xff800000ff037424 */ /* 0x000fc400078e00ff */
[----:B--2---:R-:W-:Y:S01]  /*b6b0*/  FMUL.FTZ R4, R4, R5 ;  /* 0x0000000504047220 */ /* 0x004fe20000410000 */
[----:B------:R-:W-:Y:S02]  /*b6c0*/  IMAD.MOV.U32 R0, RZ, RZ, -0x800000 ;  /* 0xff800000ff007424 */ /* 0x000fe400078e00ff */
[----:B---3--:R-:W-:Y:S01]  /*b6d0*/  @P3 FMUL.FTZ R10, R9, 0.69314718246459960938 ;  /* 0x3f317218090a3820 */ /* 0x008fe20000410000 */
[----:B------:R-:W-:-:S03]  /*b6e0*/  @P2 FFMA.FTZ R3, R6, R57, R7 ;  /* 0x0000003906032223 */ /* 0x000fc60000010007 */
[----:B------:R-:W-:Y:S01]  /*b6f0*/  @P3 FFMA.FTZ R0, R13, R59, R10 ;  /* 0x0000003b0d003223 */ /* 0x000fe2000001000a */
[----:B----4-:R-:W-:Y:S01]  /*b700*/  FMUL.FTZ R5, R8, R5 ;  /* 0x0000000508057220 */ /* 0x010fe20000410000 */
[----:B------:R-:W-:Y:S02]  /*b710*/  WARPGROUP.DEPBAR.LE gsb0, 0x0 ;  /* 0x00008000000079c5 */ /* 0x000fe40000010000 */
[----:B------:R-:W-:Y:S05]  /*b720*/  @!P1 BRA `(.L_x_1522) ;  /* 0x0000000000049947 */ /* 0x000fea0003800000 */
[----:B------:R-:W-:Y:S01]  /*b730*/  BPT.TRAP 0x1 ;  /* 0x000000040000795c */ /* 0x000fe20000300000 */
.L_x_1522:
[----:B------:R-:W2:Y:S01]  /*b740*/  LDL.LU R19, [R1] ;  /* 0x0000000001137983 */ /* 0x000ea20000300800 */
        /* <DEDUP_REMOVED lines=39> */
[----:B------:R-:W-:Y:S01]  /*b9c0*/  LOP3.LUT R2, R2, UR4, RZ, 0x3c, !PT ;  /* 0x0000000402027c12 */ /* 0x000fe2000f8e3cff */
[----:B------:R-:W-:Y:S01]  /*b9d0*/  USEL UR38, UR38, URZ, UP0 ;  /* 0x0000003f26267287 */ /* 0x000fe20008000000 */
[----:B--2---:R-:W-:-:S05]  /*b9e0*/  VIADD R19, R19, 0x1 ;  /* 0x0000000113137836 */ /* 0x004fca0000000000 */
[----:B------:R1:W-:Y:S06]  /*b9f0*/  STL [R1], R19 ;  /* 0x0000001301007387 */ /* 0x0003ec0000100800 */
.L_x_1489:
[----:B------:R-:W2:Y:S08]  /*ba00*/  S2UR UR39, SR_CgaCtaId ;  /* 0x00000000002779c3 */ /* 0x000eb00000008800 */
[----:B------:R-:W-:Y:S06]  /*ba10*/  BAR.SYNC.DEFER_BLOCKING 0x5, 0x200 ;  /* 0x0148000000007b1d */ /* 0x000fec0000010000 */
[----:B------:R-:W-:-:S02]  /*ba20*/  UMOV UR40, 0x400 ;  /* 0x0000040000287882 */ /* 0x000fc40000000000 */
[----:B--2---:R-:W-:-:S09]  /*ba30*/  ULEA UR40, UR39, UR40, 0x18 ;  /* 0x0000002827287291 */ /* 0x004fd2000f8ec03f */
[----:B------:R-:W2:Y:S02]  /*ba40*/  LDS R4, [UR40+0x132d0] ;  /* 0x0132d028ff047984 */ /* 0x000ea40008000800 */
[----:B--2---:R-:W-:Y:S01]  /*ba50*/  R2UR UR4, R4 ;  /* 0x00000000040472ca */ /* 0x004fe200000e0000 */
[----:B------:R-:W-:Y:S06]  /*ba60*/  BAR.ARV 0x4, 0x200 ;  /* 0x0108000000007b1d */ /* 0x000fec0000002000 */
[----:B------:R-:W-:Y:S08]  /*ba70*/  @P0 BRA `(.L_x_1523) ;  /* 0x0000000800880947 */ /* 0x000ff00003800000 */
[----:B------:R-:W2:Y:S01]  /*ba80*/  S2R R35, SR_TID.X ;  /* 0x0000000000237919 */ /* 0x000ea20000002100 */
[----:B------:R-:W-:Y:S01]  /*ba90*/  ULDC.64 UR6, c[0x4][0x38] ;  /* 0x01000e0000067ab9 */ /* 0x000fe20000000a00 */
[----:B------:R-:W-:Y:S02]  /*baa0*/  F2FP.BF16.F32.PACK_AB R33, R33, R56 ;  /* 0x000000382121723e */ /* 0x000fe400000010ff */
[----:B------:R-:W-:Y:S02]  /*bab0*/  F2FP.BF16.F32.PACK_AB R32, R29, R32 ;  /* 0x000000201d20723e */ /* 0x000fe400000010ff */
[----:B------:R-:W-:Y:S02]  /*bac0*/  F2FP.BF16.F32.PACK_AB R44, R44, R45 ;  /* 0x0000002d2c2c723e */ /* 0x000fe400000010ff */
[----:B------:R-:W-:Y:S01]  /*bad0*/  F2FP.BF16.F32.PACK_AB R37, R36, R37 ;  /* 0x000000252425723e */ /* 0x000fe200000010ff */
[----:B------:R-:W-:Y:S01]  /*bae0*/  VIADD R43, R18, UR42 ;  /* 0x0000002a122b7c36 */ /* 0x000fe20008000000 */
        /* <DEDUP_REMOVED lines=9> */
[----:B------:R-:W-:Y:S01]  /*bb80*/  F2FP.BF16.F32.PACK_AB R21, R21, R24 ;  /* 0x000000181515723e */ /* 0x000fe200000010ff */
[----:B------:R-:W3:Y:S01]  /*bb90*/  LDC.64 R40, c[0x0][0xb78] ;  /* 0x0002de00ff287b82 */ /* 0x000ee20000000a00 */
[----:B------:R-:W-:Y:S01]  /*bba0*/  F2FP.BF16.F32.PACK_AB R14, R13, R14 ;  /* 0x0000000e0d0e723e */ /* 0x000fe200000010ff */
[----:B------:R-:W-:Y:S01]  /*bbb0*/  ULDC.64 UR8, c[0x0][0xb70] ;  /* 0x0002dc0000087ab9 */ /* 0x000fe20000000a00 */
[----:B------:R-:W-:Y:S01]  /*bbc0*/  F2FP.BF16.F32.PACK_AB R9, R9, R10 ;  /* 0x0000000a0909723e */ /* 0x000fe200000010ff */
[----:B------:R-:W-:Y:S01]  /*bbd0*/  ULDC UR10, c[0x0][0xa88] ;  /* 0x0002a200000a7ab9 */ /* 0x000fe20000000800 */
[----:B--2---:R-:W-:-:S05]  /*bbe0*/  IMAD.SHL.U32 R4, R35, 0x4, RZ ;  /* 0x0000000423047824 */ /* 0x004fca00078e00ff */
[----:B------:R-:W-:Y:S01]  /*bbf0*/  LOP3.LUT R4, R4, 0xc, RZ, 0xc0, !PT ;  /* 0x0000000c04047812 */ /* 0x000fe200078ec0ff */
[----:B------:R-:W-:Y:S03]  /*bc00*/  BAR.SYNC.DEFER_BLOCKING 0x1, 0x180 ;  /* 0x0046000000007b1d */ /* 0x000fe60000010000 */
[----:B------:R-:W-:-:S05]  /*bc10*/  IADD3 R4, P0, R4, UR6, RZ ;  /* 0x0000000604047c10 */ /* 0x000fca000ff1e0ff */
[----:B------:R-:W-:-:S05]  /*bc20*/  IMAD.X R5, RZ, RZ, UR7, P0 ;  /* 0x00000007ff057e24 */ /* 0x000fca00080e06ff */
[----:B-1----:R1:W2:Y:S01]  /*bc30*/  LDG.E.CONSTANT R19, desc[UR46][R4.64] ;  /* 0x0000002e04137981 */ /* 0x0022a2000c1e9900 */
[----:B------:R-:W-:Y:S01]  /*bc40*/  VIADD R38, R35, 0xffffff80 ;  /* 0xffffff8023267836 */ /* 0x000fe20000000000 */
[----:B------:R-:W-:Y:S01]  /*bc50*/  F2FP.BF16.F32.PACK_AB R6, R55, R6 ;  /* 0x000000063706723e */ /* 0x000fe200000010ff */
[----:B------:R-:W-:Y:S01]  /*bc60*/  UIMAD UR5, UR5, UR8, URZ ;  /* 0x00000008050572a4 */ /* 0x000fe2000f8e023f */
[----:B------:R-:W4:Y:S01]  /*bc70*/  S2R R42, SR_TID.X ;  /* 0x00000000002a7919 */ /* 0x000f220000002100 */
[----:B------:R-:W-:Y:S02]  /*bc80*/  UIMAD.WIDE.U32 UR6, UR43, UR8, URZ ;  /* 0x000000082b0672a5 */ /* 0x000fe4000f8e003f */
[----:B------:R-:W-:Y:S01]  /*bc90*/  UIMAD UR5, UR43, UR9, UR5 ;  /* 0x000000092b0572a4 */ /* 0x000fe2000f8e0205 */
[----:B-1----:R-:W-:Y:S01]  /*bca0*/  LOP3.LUT P0, R4, R35, 0x3, RZ, 0xc0, !PT ;  /* 0x0000000323047812 */ /* 0x002fe2000780c0ff */
[----:B------:R-:W-:Y:S01]  /*bcb0*/  VIADD R5, R43, 0x8 ;  /* 0x000000082b057836 */ /* 0x000fe20000000000 */
[----:B------:R-:W-:Y:S01]  /*bcc0*/  SHF.R.S32.HI R35, RZ, 0x1f, R38 ;  /* 0x0000001fff237819 */ /* 0x000fe20000011426 */
[----:B------:R-:W-:Y:S01]  /*bcd0*/  UIADD3 UR5, UR7, UR5, URZ ;  /* 0x0000000507057290 */ /* 0x000fe2000fffe03f */
[----:B------:R-:W-:-:S02]  /*bce0*/  ISETP.EQ.OR P0, PT, R4, 0x3, !P0 ;  /* 0x000000030400780c */ /* 0x000fc40004702670 */
[----:B------:R-:W-:Y:S02]  /*bcf0*/  LEA.HI R35, R35, R38, RZ, 0x7 ;  /* 0x0000002623237211 */ /* 0x000fe400078f38ff */
[----:B------:R-:W-:Y:S02]  /*bd00*/  SEL R26, R33, R32, P0 ;  /* 0x00000020211a7207 */ /* 0x000fe40000000000 */
[----:B------:R-:W-:Y:S02]  /*bd10*/  LOP3.LUT R35, R35, 0xffffff80, RZ, 0xc0, !PT ;  /* 0xffffff8023237812 */ /* 0x000fe400078ec0ff */
[----:B------:R-:W-:Y:S02]  /*bd20*/  SEL R33, R32, R33, P0 ;  /* 0x0000002120217207 */ /* 0x000fe40000000000 */
[----:B------:R-:W-:Y:S01]  /*bd30*/  IADD3 R4, P5, R22, 0x20, RZ ;  /* 0x0000002016047810 */ /* 0x000fe20007fbe0ff */
[----:B------:R-:W-:Y:S01]  /*bd40*/  IMAD.IADD R35, R38, 0x1, -R35 ;  /* 0x0000000126237824 */ /* 0x000fe200078e0a23 */
[----:B------:R-:W-:-:S02]  /*bd50*/  SEL R32, R44, R37, P0 ;  /* 0x000000252c207207 */ /* 0x000fc40000000000 */
[----:B------:R-:W-:Y:S02]  /*bd60*/  SEL R28, R25, R20, P0 ;  /* 0x00000014191c7207 */ /* 0x000fe40000000000 */
[----:B------:R-:W-:Y:S02]  /*bd70*/  SEL R37, R37, R44, P0 ;  /* 0x0000002c25257207 */ /* 0x000fe40000000000 */
[----:B------:R-:W-:Y:S02]  /*bd80*/  SEL R25, R20, R25, P0 ;  /* 0x0000001914197207 */ /* 0x000fe40000000000 */
[----:B------:R-:W-:Y:S02]  /*bd90*/  SEL R24, R59, R58, P0 ;  /* 0x0000003a3b187207 */ /* 0x000fe40000000000 */
[----:B------:R-:W-:Y:S01]  /*bda0*/  SEL R20, R11, R8, P0 ;  /* 0x000000080b147207 */ /* 0x000fe20000000000 */
[----:B----4-:R-:W-:Y:S01]  /*bdb0*/  VIADD R46, R42, 0xffffff80 ;  /* 0xffffff802a2e7836 */ /* 0x010fe20000000000 */
[----:B------:R-:W-:-:S02]  /*bdc0*/  SEL R13, R8, R11, P0 ;  /* 0x0000000b080d7207 */ /* 0x000fc40000000000 */
[----:B------:R-:W-:Y:S02]  /*bdd0*/  LOP3.LUT R7, R4, 0x380, RZ, 0xc0, !PT ;  /* 0x0000038004077812 */ /* 0x000fe400078ec0ff */
[----:B------:R-:W-:Y:S02]  /*bde0*/  LOP3.LUT P1, RZ, R35, 0x3, RZ, 0xc0, !PT ;  /* 0x0000000323ff7812 */ /* 0x000fe4000782c0ff */
[----:B------:R-:W-:Y:S02]  /*bdf0*/  SEL R59, R58, R59, P0 ;  /* 0x0000003b3a3b7207 */ /* 0x000fe40000000000 */
[----:B------:R-:W-:Y:S02]  /*be00*/  SEL R34, R30, R27, P0 ;  /* 0x0000001b1e227207 */ /* 0x000fe40000000000 */
[----:B------:R-:W-:Y:S02]  /*be10*/  LOP3.LUT R11, R22, 0x380, RZ, 0xc0, !PT ;  /* 0x00000380160b7812 */ /* 0x000fe400078ec0ff */
[----:B------:R-:W-:-:S02]  /*be20*/  SEL R27, R27, R30, P0 ;  /* 0x0000001e1b1b7207 */ /* 0x000fc40000000000 */
[----:B------:R-:W-:Y:S02]  /*be30*/  SEL R30, R21, R14, P0 ;  /* 0x0000000e151e7207 */ /* 0x000fe40000000000 */
[----:B------:R-:W-:Y:S02]  /*be40*/  SEL R21, R14, R21, P0 ;  /* 0x000000150e157207 */ /* 0x000fe40000000000 */
[----:B------:R-:W-:Y:S02]  /*be50*/  SHF.R.U64 R7, R7, 0x3, RZ ;  /* 0x0000000307077819 */ /* 0x000fe400000012ff */
[----:B------:R-:W-:Y:S02]  /*be60*/  ISETP.GE.OR P2, PT, R5, UR10, P1 ;  /* 0x0000000a05007c0c */ /* 0x000fe40008f46670 */
[----:B------:R-:W-:Y:S02]  /*be70*/  IADD3 R5, P4, R22, 0x40, RZ ;  /* 0x0000004016057810 */ /* 0x000fe40007f9e0ff */
[----:B------:R-:W-:-:S02]  /*be80*/  SHF.R.U64 R11, R11, 0x3, RZ ;  /* 0x000000030b0b7819 */ /* 0x000fc400000012ff */
[----:B------:R-:W-:Y:S02]  /*be90*/  SEL R14, R9, R6, P0 ;  /* 0x00000006090e7207 */ /* 0x000fe40000000000 */
[----:B------:R-:W-:Y:S02]  /*bea0*/  SEL R15, R6, R9, P0 ;  /* 0x00000009060f7207 */ /* 0x000fe40000000000 */
[----:B------:R-:W-:Y:S01]  /*beb0*/  LOP3.LUT R6, R7, R4, RZ, 0x3c, !PT ;  /* 0x0000000407067212 */ /* 0x000fe200078e3cff */
[--C-:B------:R-:W-:Y:S01]  /*bec0*/  IMAD.X R7, RZ, RZ, R23.reuse, P5 ;  /* 0x000000ffff077224 */ /* 0x100fe200028e0617 */
[----:B------:R-:W-:Y:S02]  /*bed0*/  LOP3.LUT R4, R5, 0x380, RZ, 0xc0, !PT ;  /* 0x0000038005047812 */ /* 0x000fe400078ec0ff */
[----:B------:R-:W-:Y:S01]  /*bee0*/  LOP3.LUT R10, R11, R22, RZ, 0x3c, !PT ;  /* 0x000000160b0a7212 */ /* 0x000fe200078e3cff */
[----:B------:R-:W-:Y:S01]  /*bef0*/  IMAD.MOV.U32 R11, RZ, RZ, R23 ;  /* 0x000000ffff0b7224 */ /* 0x000fe200078e0017 */
[----:B------:R-:W-:-:S02]  /*bf00*/  IADD3 R9, P3, R22, 0x60, RZ ;  /* 0x0000006016097810 */ /* 0x000fc40007f7e0ff */
[----:B------:R-:W-:Y:S02]  /*bf10*/  SHF.R.U64 R4, R4, 0x3, RZ ;  /* 0x0000000304047819 */ /* 0x000fe400000012ff */
[----:B------:R-:W-:Y:S01]  /*bf20*/  MOV R38, R10 ;  /* 0x0000000a00267202 */ /* 0x000fe20000000f00 */
[----:B------:R-:W-:Y:S01]  /*bf30*/  IMAD.U32 R11, RZ, RZ, UR7 ;  /* 0x00000007ff0b7e24 */ /* 0x000fe2000f8e00ff */
[----:B------:R-:W-:Y:S01]  /*bf40*/  LOP3.LUT R8, R9, 0x380, RZ, 0xc0, !PT ;  /* 0x0000038009087812 */ /* 0x000fe200078ec0ff */
[----:B------:R-:W-:Y:S01]  /*bf50*/  IMAD.U32 R11, RZ, RZ, UR5 ;  /* 0x00000005ff0b7e24 */ /* 0x000fe2000f8e00ff */
[----:B------:R-:W-:Y:S01]  /*bf60*/  LOP3.LUT R4, R4, R5, RZ, 0x3c, !PT ;  /* 0x0000000504047212 */ /* 0x000fe200078e3cff */
[----:B------:R-:W-:Y:S01]  /*bf70*/  IMAD.X R5, RZ, RZ, R23, P4 ;  /* 0x000000ffff057224 */ /* 0x000fe200020e0617 */
[----:B------:R-:W-:Y:S01]  /*bf80*/  USHF.R.S32.HI UR5, URZ, 0x1f, UR44 ;  /* 0x0000001f3f057899 */ /* 0x000fe2000801142c */
[----:B------:R-:W-:Y:S01]  /*bf90*/  SHF.R.U64 R8, R8, 0x3, RZ ;  /* 0x0000000308087819 */ /* 0x000fe200000012ff */
[----:B------:R-:W-:Y:S01]  /*bfa0*/  IMAD.U32 R10, RZ, RZ, UR6 ;  /* 0x00000006ff0a7e24 */ /* 0x000fe2000f8e00ff */
[----:B------:R-:W-:Y:S01]  /*bfb0*/  MOV R35, R6 ;  /* 0x0000000600237202 */ /* 0x000fe20000000f00 */
[----:B------:R-:W-:Y:S01]  /*bfc0*/  ULDC.64 UR6, c[0x0][0xb40] ;  /* 0x0002d00000067ab9 */ /* 0x000fe20000000a00 */
[----:B------:R-:W-:Y:S01]  /*bfd0*/  MOV R31, R4 ;  /* 0x00000004001f7202 */ /* 0x000fe20000000f00 */
[----:B---3--:R-:W-:Y:S01]  /*bfe0*/  IMAD R4, R40, UR5, RZ ;  /* 0x0000000528047c24 */ /* 0x008fe2000f8e02ff */
[----:B------:R-:W-:Y:S01]  /*bff0*/  LOP3.LUT R8, R8, R9, RZ, 0x3c, !PT ;  /* 0x0000000908087212 */ /* 0x000fe200078e3cff */
[----:B------:R-:W-:Y:S01]  /*c000*/  IMAD.WIDE.U32 R10, R40, UR44, R10 ;  /* 0x0000002c280a7c25 */ /* 0x000fe2000f8e000a */
[----:B------:R-:W-:-:S02]  /*c010*/  SHF.R.S32.HI R42, RZ, 0x1f, R46 ;  /* 0x0000001fff2a7819 */ /* 0x000fc4000001142e */
[----:B------:R-:W-:Y:S01]  /*c020*/  ISETP.GE.OR P1, PT, R43, UR10, P1 ;  /* 0x0000000a2b007c0c */ /* 0x000fe20008f26670 */
[----:B------:R-:W-:Y:S01]  /*c030*/  IMAD.X R9, RZ, RZ, R23, P3 ;  /* 0x000000ffff097224 */ /* 0x000fe200018e0617 */
[----:B------:R-:W-:Y:S01]  /*c040*/  LEA.HI R42, R42, R46, RZ, 0x5 ;  /* 0x0000002e2a2a7211 */ /* 0x000fe200078f28ff */
[----:B------:R-:W-:-:S03]  /*c050*/  IMAD R39, R41, UR44, R4 ;  /* 0x0000002c29277c24 */ /* 0x000fc6000f8e0204 */
[----:B------:R-:W-:Y:S02]  /*c060*/  SHF.R.S32.HI R42, RZ, 0x5, R42 ;  /* 0x00000005ff2a7819 */ /* 0x000fe4000001142a */
[----:B--2---:R-:W-:Y:S01]  /*c070*/  LOP3.LUT R12, R19, 0x2, RZ, 0x3c, !PT ;  /* 0x00000002130c7812 */ /* 0x004fe200078e3cff */
[----:B------:R-:W-:Y:S04]  /*c080*/  SHFL.IDX PT, R32, R32, R19, 0x1c1f ;  /* 0x001c1f1320207589 */ /* 0x000fe800000e0000 */
[----:B------:R-:W1:Y:S04]  /*c090*/  SHFL.IDX PT, R37, R37, R12, 0x1c1f ;  /* 0x001c1f0c25257589 */ /* 0x000e6800000e0000 */
[----:B------:R-:W-:Y:S04]  /*c0a0*/  SHFL.IDX PT, R24, R24, R19, 0x1c1f ;  /* 0x001c1f1318187589 */ /* 0x000fe800000e0000 */
[----:B------:R-:W2:Y:S04]  /*c0b0*/  SHFL.IDX PT, R59, R59, R12, 0x1c1f ;  /* 0x001c1f0c3b3b7589 */ /* 0x000ea800000e0000 */
[----:B------:R-:W-:Y:S04]  /*c0c0*/  SHFL.IDX PT, R28, R28, R19, 0x1c1f ;  /* 0x001c1f131c1c7589 */ /* 0x000fe800000e0000 */
[----:B------:R-:W3:Y:S04]  /*c0d0*/  SHFL.IDX PT, R25, R25, R12, 0x1c1f ;  /* 0x001c1f0c19197589 */ /* 0x000ee800000e0000 */
[----:B------:R-:W-:Y:S04]  /*c0e0*/  SHFL.IDX PT, R26, R26, R19, 0x1c1f ;  /* 0x001c1f131a1a7589 */ /* 0x000fe800000e0000 */
[----:B------:R-:W-:Y:S01]  /*c0f0*/  SHFL.IDX PT, R34, R34, R19, 0x1c1f ;  /* 0x001c1f1322227589 */ /* 0x000fe200000e0000 */
[----:B-1----:R-:W-:-:S02]  /*c100*/  SEL R5, R32, R37, P0 ;  /* 0x0000002520057207 */ /* 0x002fc40000000000 */
[----:B------:R-:W-:Y:S01]  /*c110*/  SEL R7, R37, R32, P0 ;  /* 0x0000002025077207 */ /* 0x000fe20000000000 */
[----:B------:R-:W1:Y:S01]  /*c120*/  SHFL.IDX PT, R33, R33, R12, 0x1c1f ;  /* 0x001c1f0c21217589 */ /* 0x000e6200000e0000 */
[----:B------:R-:W-:Y:S02]  /*c130*/  SHF.R.S32.HI R37, RZ, 0x1f, R43 ;  /* 0x0000001fff257819 */ /* 0x000fe4000001142b */
[----:B------:R-:W-:Y:S01]  /*c140*/  IADD3 R32, P3, R43, R10, RZ ;  /* 0x0000000a2b207210 */ /* 0x000fe20007f7e0ff */
[----:B------:R-:W4:Y:S01]  /*c150*/  SHFL.IDX PT, R27, R27, R12, 0x1c1f ;  /* 0x001c1f0c1b1b7589 */ /* 0x000f2200000e0000 */
[----:B--2---:R-:W-:Y:S02]  /*c160*/  SEL R4, R24, R59, P0 ;  /* 0x0000003b18047207 */ /* 0x004fe40000000000 */
[----:B------:R-:W-:Y:S01]  /*c170*/  SEL R6, R59, R24, P0 ;  /* 0x000000183b067207 */ /* 0x000fe20000000000 */
[----:B------:R-:W-:Y:S01]  /*c180*/  SHFL.IDX PT, R20, R20, R19, 0x1c1f ;  /* 0x001c1f1314147589 */ /* 0x000fe200000e0000 */
[----:B------:R-:W-:-:S03]  /*c190*/  IADD3.X R37, R37, R11, R39, P3, !PT ;  /* 0x0000000b25257210 */ /* 0x000fc60001ffe427 */
[----:B------:R-:W-:Y:S01]  /*c1a0*/  SHFL.IDX PT, R30, R30, R19, 0x1c1f ;  /* 0x001c1f131e1e7589 */ /* 0x000fe200000e0000 */
[----:B---3--:R-:W-:-:S03]  /*c1b0*/  SEL R10, R25, R28, P0 ;  /* 0x0000001c190a7207 */ /* 0x008fc60000000000 */
[----:B------:R-:W2:Y:S04]  /*c1c0*/  SHFL.IDX PT, R13, R13, R12, 0x1c1f ;  /* 0x001c1f0c0d0d7589 */ /* 0x000ea800000e0000 */
[----:B------:R-:W3:Y:S04]  /*c1d0*/  SHFL.IDX PT, R21, R21, R12, 0x1c1f ;  /* 0x001c1f0c15157589 */ /* 0x000ee800000e0000 */
[----:B------:R5:W-:Y:S01]  /*c1e0*/  SHFL.IDX PT, R29, R14, R19, 0x1c1f ;  /* 0x001c1f130e1d7589 */ /* 0x000be200000e0000 */
[----:B-1----:R-:W-:Y:S02]  /*c1f0*/  SEL R24, R26, R33, P0 ;  /* 0x000000211a187207 */ /* 0x002fe40000000000 */
[----:B------:R-:W-:Y:S01]  /*c200*/  SEL R26, R33, R26, P0 ;  /* 0x0000001a211a7207 */ /* 0x000fe20000000000 */
[----:B------:R2:W1:Y:S04]  /*c210*/  SHFL.IDX PT, R36, R15, R12, 0x1c1f ;  /* 0x001c1f0c0f247589 */ /* 0x00046800000e0000 */
[----:B------:R1:W-:Y:S01]  /*c220*/  STSM.16.M88.4 [R38], R4 ;  /* 0x0000000426007844 */ /* 0x0003e20000000200 */
[----:B-----5:R-:W-:-:S02]  /*c230*/  MOV R19, R8 ;  /* 0x0000000800137202 */ /* 0x020fc40000000f00 */
[----:B------:R-:W-:Y:S01]  /*c240*/  SEL R8, R28, R25, P0 ;  /* 0x000000191c087207 */ /* 0x000fe20000000000 */
[----:B------:R-:W5:Y:S01]  /*c250*/  SHFL.IDX PT, R6, R42, RZ, 0x1f ;  /* 0x00001fff2a067589 */ /* 0x000f6200000e0000 */
[----:B----4-:R-:W-:Y:S02]  /*c260*/  SEL R25, R34, R27, P0 ;  /* 0x0000001b22197207 */ /* 0x010fe40000000000 */
[----:B------:R-:W-:Y:S02]  /*c270*/  SEL R27, R27, R34, P0 ;  /* 0x000000221b1b7207 */ /* 0x000fe40000000000 */
[----:B--2---:R-:W-:Y:S02]  /*c280*/  SEL R12, R20, R13, P0 ;  /* 0x0000000d140c7207 */ /* 0x004fe40000000000 */
[----:B------:R-:W-:Y:S01]  /*c290*/  SEL R14, R13, R20, P0 ;  /* 0x000000140d0e7207 */ /* 0x000fe20000000000 */
[----:B------:R2:W-:Y:S01]  /*c2a0*/  STSM.16.M88.4 [R35], R24 ;  /* 0x0000001823007844 */ /* 0x0005e20000000200 */
[----:B---3--:R-:W-:-:S02]  /*c2b0*/  SEL R9, R30, R21, P0 ;  /* 0x000000151e097207 */ /* 0x008fc40000000000 */
[----:B------:R-:W-:Y:S02]  /*c2c0*/  SEL R11, R21, R30, P0 ;  /* 0x0000001e150b7207 */ /* 0x000fe40000000000 */
[----:B-1----:R-:W-:Y:S02]  /*c2d0*/  LEA R4, P3, R32, UR6, 0x2 ;  /* 0x0000000620047c11 */ /* 0x002fe4000f8610ff */
[----:B------:R-:W-:Y:S01]  /*c2e0*/  SEL R13, R29, R36, P0 ;  /* 0x000000241d0d7207 */ /* 0x000fe20000000000 */
[----:B------:R2:W-:Y:S01]  /*c2f0*/  STSM.16.M88.4 [R31], R8 ;  /* 0x000000081f007844 */ /* 0x0005e20000000200 */
[----:B------:R-:W-:Y:S02]  /*c300*/  SEL R15, R36, R29, P0 ;  /* 0x0000001d240f7207 */ /* 0x000fe40000000000 */
[----:B------:R-:W-:-:S03]  /*c310*/  LEA.HI.X R5, R32, UR7, R37, 0x2, P3 ;  /* 0x0000000720057c11 */ /* 0x000fc600098f1425 */
[----:B------:R2:W-:Y:S01]  /*c320*/  STSM.16.M88.4 [R19], R12 ;  /* 0x0000000c13007844 */ /* 0x0005e20000000200 */
[----:B-----5:R-:W-:Y:S01]  /*c330*/  ISETP.NE.AND P0, PT, R6, 0xb, PT ;  /* 0x0000000b0600780c */ /* 0x020fe20003f05270 */
[----:B------:R1:W-:Y:S06]  /*c340*/  MEMBAR.ALL.CTA ;  /* 0x0000000000007992 */ /* 0x0003ec0000008000 */
[----:B-1----:R-:W1:Y:S02]  /*c350*/  FENCE.VIEW.ASYNC.S ;  /* 0x00000000000073c6 */ /* 0x002e640000000000 */
[----:B-1----:R-:W-:Y:S06]  /*c360*/  BAR.ARV 0x1, 0x1a0 ;  /* 0x0046800000007b1d */ /* 0x002fec0000002000 */
[----:B------:R2:W-:Y:S04]  /*c370*/  @!P1 STG.E desc[UR46][R4.64], R3 ;  /* 0x0000000304009986 */ /* 0x0005e8000c10192e */
[----:B------:R2:W-:Y:S01]  /*c380*/  @!P2 STG.E desc[UR46][R4.64+0x20], R0 ;  /* 0x000020000400a986 */ /* 0x0005e2000c10192e */
        /* <DEDUP_REMOVED lines=14> */
[----:B-1----:R-:W-:Y:S03]  /*c470*/  SYNCS.ARRIVE.TRANS64.RED.A1T0 RZ, [UR5], RZ ;  /* 0x000000ffffff79a7 */ /* 0x002fe60008100405 */
.L_x_1526:
[----:B------:R-:W-:Y:S05]  /*c480*/  BSYNC B0 ;  /* 0x0000000000007941 */ /* 0x000fea0003800000 */
.L_x_1525:
[----:B------:R-:W-:Y:S05]  /*c490*/  BRA `(.L_x_1524) ;  /* 0x0000000400d87947 */ /* 0x000fea0003800000 */
.L_x_1523:
[----:B------:R-:W2:Y:S01]  /*c4a0*/  S2R R0, SR_TID.X ;  /* 0x0000000000007919 */ /* 0x000ea20000002100 */
[----:B------:R-:W3:Y:S01]  /*c4b0*/  LDC.64 R10, c[0x0][0xae0] ;  /* 0x0002b800ff0a7b82 */ /* 0x000ee20000000a00 */
[----:B------:R-:W-:Y:S01]  /*c4c0*/  USHF.R.S32.HI UR5, URZ, 0x1f, UR43 ;  /* 0x0000001f3f057899 */ /* 0x000fe2000801142b */
[----:B------:R-:W-:Y:S01]  /*c4d0*/  BSSY B0, `(.L_x_1527) ;  /* 0x000001f000007945 */ /* 0x000fe20003800000 */
[----:B------:R-:W-:-:S05]  /*c4e0*/  USHF.R.S32.HI UR6, URZ, 0x1f, UR44 ;  /* 0x0000001f3f067899 */ /* 0x000fca000801142c */
[----:B------:R-:W4:Y:S08]  /*c4f0*/  LDC R9, c[0x0][0xdac] ;  /* 0x00036b00ff097b82 */ /* 0x000f300000000800 */
[----:B------:R-:W1:Y:S08]  /*c500*/  LDC.64 R20, c[0x0][0xa88] ;  /* 0x0002a200ff147b82 */ /* 0x000e700000000a00 */
[----:B------:R-:W1:Y:S01]  /*c510*/  LDC.64 R12, c[0x0][0xae8] ;  /* 0x0002ba00ff0c7b82 */ /* 0x000e620000000a00 */
[----:B---3--:R-:W-:-:S02]  /*c520*/  IMAD R8, R10, UR5, RZ ;  /* 0x000000050a087c24 */ /* 0x008fc4000f8e02ff */
[----:B--2---:R-:W-:-:S05]  /*c530*/  VIADD R0, R0, 0xffffff80 ;  /* 0xffffff8000007836 */ /* 0x004fca0000000000 */
[----:B------:R-:W-:-:S13]  /*c540*/  ISETP.GT.AND P0, PT, R0, 0xbf, PT ;  /* 0x000000bf0000780c */ /* 0x000fda0003f04270 */
[----:B----4-:R-:W-:Y:S05]  /*c550*/  @P0 BRA `(.L_x_1528) ;  /* 0x0000000000580947 */ /* 0x010fea0003800000 */
[----:B------:R-:W2:Y:S01]  /*c560*/  S2R R0, SR_TID.X ;  /* 0x0000000000007919 */ /* 0x000ea20000002100 */
[----:B------:R-:W-:Y:S01]  /*c570*/  IMAD.U32 R4, RZ, RZ, UR42 ;  /* 0x0000002aff047e24 */ /* 0x000fe2000f8e00ff */
[----:B------:R-:W-:-:S04]  /*c580*/  ULDC UR7, c[0x0][0xa88] ;  /* 0x0002a20000077ab9 */ /* 0x000fc80000000800 */
[----:B--2---:R-:W-:-:S04]  /*c590*/  IADD3 R4, R4, -0x80, R0 ;  /* 0xffffff8004047810 */ /* 0x004fc80007ffe000 */
[----:B------:R-:W-:-:S13]  /*c5a0*/  ISETP.GE.AND P0, PT, R4, UR7, PT ;  /* 0x0000000704007c0c */ /* 0x000fda000bf06270 */
[----:B------:R-:W-:Y:S05]  /*c5b0*/  @P0 BRA `(.L_x_1528) ;  /* 0x0000000000400947 */ /* 0x000fea0003800000 */
[----:B------:R-:W2:Y:S01]  /*c5c0*/  LDC.64 R6, c[0x0][0xb70] ;  /* 0x0002dc00ff067b82 */ /* 0x000ea20000000a00 */
[----:B------:R-:W-:Y:S01]  /*c5d0*/  SHF.R.S32.HI R5, RZ, 0x1f, R4 ;  /* 0x0000001fff057819 */ /* 0x000fe20000011404 */
[----:B------:R-:W-:-:S06]  /*c5e0*/  ULDC.64 UR8, c[0x0][0xb40] ;  /* 0x0002d00000087ab9 */ /* 0x000fcc0000000a00 */
[----:B------:R-:W3:Y:S01]  /*c5f0*/  LDC.64 R14, c[0x0][0xb78] ;  /* 0x0002de00ff0e7b82 */ /* 0x000ee20000000a00 */
[C---:B--2---:R-:W-:Y:S02]  /*c600*/  IMAD R0, R6.reuse, UR5, RZ ;  /* 0x0000000506007c24 */ /* 0x044fe4000f8e02ff */
[----:B------:R-:W-:-:S04]  /*c610*/  IMAD.WIDE.U32 R4, R6, UR43, R4 ;  /* 0x0000002b06047c25 */ /* 0x000fc8000f8e0004 */
[----:B------:R-:W-:Y:S02]  /*c620*/  IMAD R3, R7, UR43, R0 ;  /* 0x0000002b07037c24 */ /* 0x000fe4000f8e0200 */
[C---:B---3--:R-:W-:Y:S02]  /*c630*/  IMAD R0, R14.reuse, UR6, RZ ;  /* 0x000000060e007c24 */ /* 0x048fe4000f8e02ff */
        /* <DEDUP_REMOVED lines=8> */
.L_x_1528:
[----:B------:R-:W-:Y:S05]  /*c6c0*/  BSYNC B0 ;  /* 0x0000000000007941 */ /* 0x000fea0003800000 */
.L_x_1527:
[----:B--2---:R-:W2:Y:S01]  /*c6d0*/  LDL.64 R6, [R1+0x8] ;  /* 0x0000080001067983 */ /* 0x004ea20000100a00 */
[----:B------:R-:W-:Y:S01]  /*c6e0*/  ULOP3.LUT UR41, URZ, UR41, URZ, 0x33, !UPT ;  /* 0x000000293f297292 */ /* 0x000fe2000f8e333f */
[----:B------:R-:W-:Y:S01]  /*c6f0*/  IMAD R3, R11, UR43, R8 ;  /* 0x0000002b0b037c24 */ /* 0x000fe2000f8e0208 */
[----:B------:R-:W-:Y:S01]  /*c700*/  SHF.R.S32.HI R157, RZ, 0x1f, R156 ;  /* 0x0000001fff9d7819 */ /* 0x000fe2000001149c */
[----:B------:R-:W-:Y:S01]  /*c710*/  VIADD R0, R156, 0x30 ;  /* 0x000000309c007836 */ /* 0x000fe20000000000 */
[----:B------:R-:W-:Y:S02]  /*c720*/  BSSY B0, `(.L_x_1529) ;  /* 0x000001d000007945 */ /* 0x000fe40003800000 */
[----:B------:R-:W-:Y:S02]  /*c730*/  VIADD R11, R9, UR41 ;  /* 0x00000029090b7c36 */ /* 0x000fe40008000000 */
[----:B--2---:R-:W-:Y:S01]  /*c740*/  IMAD.WIDE.U32 R4, R10, UR43, R6 ;  /* 0x0000002b0a047c25 */ /* 0x004fe2000f8e0006 */
[----:B-1----:R-:W-:-:S03]  /*c750*/  ISETP.GE.AND P0, PT, R6, R21, PT ;  /* 0x000000150600720c */ /* 0x002fc60003f06270 */
[----:B------:R-:W-:Y:S02]  /*c760*/  IMAD.IADD R5, R5, 0x1, R3 ;  /* 0x0000000105057824 */ /* 0x000fe400078e0203 */
[----:B------:R-:W-:Y:S02]  /*c770*/  IMAD R7, R11, -0xc0, R20 ;  /* 0xffffff400b077824 */ /* 0x000fe400078e0214 */
[C---:B------:R-:W-:Y:S02]  /*c780*/  VIADD R3, R156.reuse, 0x60 ;  /* 0x000000609c037836 */ /* 0x040fe40000000000 */
[----:B------:R-:W-:Y:S01]  /*c790*/  VIADD R6, R156, 0x90 ;  /* 0x000000909c067836 */ /* 0x000fe20000000000 */
[-C--:B------:R-:W-:Y:S01]  /*c7a0*/  ISETP.GE.OR P3, PT, R0, R7.reuse, P0 ;  /* 0x000000070000720c */ /* 0x080fe20000766670 */
[C---:B------:R-:W-:Y:S01]  /*c7b0*/  IMAD R0, R12.reuse, UR6, RZ ;  /* 0x000000060c007c24 */ /* 0x040fe2000f8e02ff */
[-C--:B------:R-:W-:Y:S01]  /*c7c0*/  ISETP.GE.OR P1, PT, R3, R7.reuse, P0 ;  /* 0x000000070300720c */ /* 0x080fe20000726670 */
[----:B------:R-:W-:Y:S01]  /*c7d0*/  IMAD.WIDE.U32 R8, R12, UR44, R4 ;  /* 0x0000002c0c087c25 */ /* 0x000fe2000f8e0004 */
[----:B------:R-:W-:-:S02]  /*c7e0*/  ISETP.GE.OR P2, PT, R6, R7, P0 ;  /* 0x000000070600720c */ /* 0x000fc40000746670 */
[----:B------:R-:W-:Y:S01]  /*c7f0*/  ISETP.GE.OR P0, PT, R156, R7, P0 ;  /* 0x000000079c00720c */ /* 0x000fe20000706670 */
[----:B------:R-:W-:Y:S02]  /*c800*/  IMAD R3, R13, UR44, R0 ;  /* 0x0000002c0d037c24 */ /* 0x000fe4000f8e0200 */
[----:B------:R-:W-:-:S04]  /*c810*/  IMAD.WIDE R6, R11, 0xc0, R156 ;  /* 0x000000c00b067825 */ /* 0x000fc800078e029c */
[----:B------:R-:W-:-:S06]  /*c820*/  IMAD.IADD R11, R9, 0x1, R3 ;  /* 0x00000001090b7824 */ /* 0x000fcc00078e0203 */
        /* <DEDUP_REMOVED lines=12> */
.L_x_1530:
[----:B------:R-:W-:Y:S05]  /*c8f0*/  BSYNC B0 ;  /* 0x0000000000007941 */ /* 0x000fea0003800000 */
.L_x_1529:
        /* <DEDUP_REMOVED lines=15> */
.L_x_1532:
[----:B------:R-:W-:Y:S05]  /*c9f0*/  BSYNC B0 ;  /* 0x0000000000007941 */ /* 0x000fea0003800000 */
.L_x_1531:
        /* <DEDUP_REMOVED lines=15> */
.L_x_1534:
[----:B------:R-:W-:Y:S05]  /*caf0*/  BSYNC B0 ;  /* 0x0000000000007941 */ /* 0x000fea0003800000 */
.L_x_1533:
        /* <DEDUP_REMOVED lines=15> */
.L_x_1535:
[----:B------:R-:W-:Y:S05]  /*cbf0*/  BSYNC B0 ;  /* 0x0000000000007941 */ /* 0x000fea0003800000 */
.L_x_1524:
[----:B--2---:R-:W2:Y:S02]  /*cc00*/  LDC R0, c[0x0][0xda8] ;  /* 0x00036a00ff007b82 */ /* 0x004ea40000000800 */
[----:B--2---:R-:W-:-:S13]  /*cc10*/  ISETP.LE.AND P0, PT, R0, UR4, PT ;  /* 0x0000000400007c0c */ /* 0x004fda000bf03270 */
[----:B------:R-:W-:Y:S05]  /*cc20*/  @!P0 BRA `(.L_x_1536) ;  /* 0xffffff40005c8947 */ /* 0x000fea000383ffff */
[----:B------:R-:W-:Y:S05]  /*cc30*/  EXIT ;  /* 0x000000000000794d */ /* 0x000fea0003800000 */
.L_x_1485:
[----:B------:R-:W-:-:S08]  /*cc40*/  NOP ;  /* 0x0000000000007918 */ /* 0x000fd00000000000 */
[----:B------:R-:W1:-:S00]  /*cc50*/  USETMAXREG.DEALLOC.CTAPOOL 0x20 ;  /* 0x00000020000079c8 */ /* 0x000e4000080e0500 */
[----:B-1----:R-:W-:-:S06]  /*cc60*/  LOP3.LUT R0, R0, 0x3, RZ, 0xc0, !PT ;  /* 0x0000000300007812 */ /* 0x002fcc00078ec0ff */
[----:B--2---:R-:W1:Y:S01]  /*cc70*/  S2UR UR4, SR_CTAID.X ;  /* 0x00000000000479c3 */ /* 0x004e620000002500 */
[----:B------:R-:W-:Y:S02]  /*cc80*/  IMAD.MOV.U32 R27, RZ, RZ, RZ ;  /* 0x000000ffff1b7224 */ /* 0x000fe400078e00ff */
[----:B------:R-:W-:Y:S01]  /*cc90*/  IMAD.MOV.U32 R17, RZ, RZ, 0x1 ;  /* 0x00000001ff117424 */ /* 0x000fe200078e00ff */
[----:B------:R2:W3:Y:S01]  /*cca0*/  SHFL.IDX PT, R2, R0, RZ, 0x1f ;  /* 0x00001fff00027589 */ /* 0x0004e200000e0000 */
[----:B------:R-:W-:-:S03]  /*ccb0*/  IMAD.MOV.U32 R16, RZ, RZ, RZ ;  /* 0x000000ffff107224 */ /* 0x000fc600078e00ff */
[----:B--2---:R-:W1:Y:S01]  /*ccc0*/  LDC R0, c[0x0][0xda8] ;  /* 0x00036a00ff007b82 */ /* 0x004e620000000800 */
[----:B---3--:R-:W-:-:S04]  /*ccd0*/  ISETP.NE.AND P0, PT, R2, RZ, PT ;  /* 0x000000ff0200720c */ /* 0x008fc80003f05270 */
[----:B------:R-:W-:-:S05]  /*cce0*/  P2R R2, PR, RZ, 0x1 ;  /* 0x00000001ff027803 */ /* 0x000fca0000000000 */
[----:B------:R2:W-:Y:S04]  /*ccf0*/  STL [R1+0x4], R2 ;  /* 0x0000040201007387 */ /* 0x0005e80000100800 */
[----:B------:R-:W-:Y:S06]  /*cd00*/  @P0 BAR.ARV 0x4, 0x200 ;  /* 0x0108000000000b1d */ /* 0x000fec0000002000 */
[----:B-1----:R-:W-:-:S13]  /*cd10*/  ISETP.LE.AND P0, PT, R0, UR4, PT ;  /* 0x0000000400007c0c */ /* 0x002fda000bf03270 */
[----:B--2---:R-:W-:Y:S05]  /*cd20*/  @P0 BRA `(.L_x_1537) ;  /* 0x0000002400a00947 */ /* 0x004fea0003800000 */
[----:B------:R-:W1:Y:S01]  /*cd30*/  S2R R3, SR_TID.X ;  /* 0x0000000000037919 */ /* 0x000e620000002100 */
[----:B------:R-:W-:Y:S01]  /*cd40*/  IMAD.U32 R24, RZ, RZ, UR4 ;  /* 0x00000004ff187e24 */ /* 0x000fe2000f8e00ff */
[C---:B------:R-:W-:Y:S01]  /*cd50*/  LOP3.LUT R28, R26.reuse, 0x1, RZ, 0xfc, !PT ;  /* 0x000000011a1c7812 */ /* 0x040fe200078efcff */
[----:B------:R-:W-:Y:S01]  /*cd60*/  IMAD.MOV.U32 R17, RZ, RZ, 0x1 ;  /* 0x00000001ff117424 */ /* 0x000fe200078e00ff */
[----:B------:R-:W2:Y:S01]  /*cd70*/  S2R R6, SR_TID.X ;  /* 0x0000000000067919 */ /* 0x000ea20000002100 */
[----:B------:R-:W-:Y:S01]  /*cd80*/  LOP3.LUT R25, R26, 0x2, RZ, 0xfc, !PT ;  /* 0x000000021a197812 */ /* 0x000fe200078efcff */
[----:B------:R-:W-:Y:S01]  /*cd90*/  IMAD.MOV.U32 R16, RZ, RZ, RZ ;  /* 0x000000ffff107224 */ /* 0x000fe200078e00ff */
[----:B------:R-:W-:Y:S01]  /*cda0*/  ULDC UR42, c[0x0][0xc] ;  /* 0x00000300002a7ab9 */ /* 0x000fe20000000800 */
[----:B------:R-:W-:Y:S01]  /*cdb0*/  IMAD.MOV.U32 R27, RZ, RZ, RZ ;  /* 0x000000ffff1b7224 */ /* 0x000fe200078e00ff */
[----:B------:R-:W-:Y:S01]  /*cdc0*/  ULDC.64 UR44, c[0x0][0x198] ;  /* 0x00006600002c7ab9 */ /* 0x000fe20000000a00 */
[----:B-1----:R-:W-:Y:S01]  /*cdd0*/  LOP3.LUT R3, R3, 0x7f, RZ, 0xc0, !PT ;  /* 0x0000007f03037812 */ /* 0x002fe200078ec0ff */
[C---:B--2---:R-:W-:Y:S01]  /*cde0*/  IMAD.SHL.U32 R23, R6.reuse, 0x40, RZ ;  /* 0x0000004006177824 */ /* 0x044fe200078e00ff */
[C---:B------:R-:W-:Y:S01]  /*cdf0*/  LOP3.LUT R29, R6.reuse, 0x1f, RZ, 0xc0, !PT ;  /* 0x0000001f061d7812 */ /* 0x040fe200078ec0ff */
[----:B------:R-:W-:-:S02]  /*ce00*/  IMAD.SHL.U32 R2, R6, 0x20, RZ ;  /* 0x0000002006027824 */ /* 0x000fc400078e00ff */
[----:B------:R-:W-:Y:S01]  /*ce10*/  IMAD.SHL.U32 R5, R3, 0x10, RZ ;  /* 0x0000001003057824 */ /* 0x000fe200078e00ff */
        /* <DEDUP_REMOVED lines=12> */
[----:B------:R-:W-:Y:S02]  /*cee0*/  LOP3.LUT R22, R5, R4, RZ, 0xfc, !PT ;  /* 0x0000000405167212 */ /* 0x000fe400078efcff */
[----:B------:R-:W-:-:S07]  /*cef0*/  LOP3.LUT R23, R0, 0x640, R23, 0xf8, !PT ;  /* 0x0000064000177812 */ /* 0x000fce00078ef817 */
.L_x_1589:
[----:B------:R-:W-:Y:S01]  /*cf00*/  ULDC UR7, c[0x0][0xdd0] ;  /* 0x0003740000077ab9 */ /* 0x000fe20000000800 */
[----:B-1----:R-:W1:Y:S01]  /*cf10*/  LDC R0, c[0x0][0xde8] ;  /* 0x00037a00ff007b82 */ /* 0x002e620000000800 */
        /* <DEDUP_REMOVED lines=19> */
.L_x_1538:
[----:B------:R-:W-:Y:S01]  /*d050*/  ULDC UR9, c[0x0][0xdc4] ;  /* 0x0003710000097ab9 */ /* 0x000fe20000000800 */
[----:B------:R-:W-:Y:S01]  /*d060*/  UMOV UR6, UR7 ;  /* 0x0000000700067c82 */ /* 0x000fe20008000000 */
[----:B------:R-:W-:-:S11]  /*d070*/  UISETP.NE.AND UP0, UPT, UR9, 0x1, UPT ;  /* 0x000000010900788c */ /* 0x000fd6000bf05270 */
[----:B------:R-:W-:Y:S02]  /*d080*/  @UP0 ULDC.64 UR10, c[0x0][0xdc8] ;  /* 0x00037200000a0ab9 */ /* 0x000fe40000000a00 */
[----:B------:R-:W-:-:S04]  /*d090*/  UIMAD.WIDE.U32 UR4, UR7, UR10, URZ ;  /* 0x0000000a070472a5 */ /* 0x000fc8000f8e003f */
[----:B------:R-:W-:-:S04]  /*d0a0*/  @UP0 USHF.R.U32.HI UR6, URZ, UR11, UR5 ;  /* 0x0000000b3f060299 */ /* 0x000fc80008011605 */
[----:B------:R-:W-:-:S12]  /*d0b0*/  UIMAD UR4, UR6, UR9, URZ ;  /* 0x00000009060472a4 */ /* 0x000fd8000f8e023f */
.L_x_1539:
[----:B------:R-:W-:Y:S01]  /*d0c0*/  ULDC.64 UR10, c[0x0][0x3f8] ;  /* 0x0000fe00000a7ab9 */ /* 0x000fe20000000a00 */
[----:B------:R-:W-:Y:S01]  /*d0d0*/  ULOP3.LUT UR6, URZ, UR6, URZ, 0x33, !UPT ;  /* 0x000000063f067292 */ /* 0x000fe2000f8e333f */
[----:B------:R-:W-:Y:S01]  /*d0e0*/  BSSY B6, `(.L_x_1540) ;  /* 0x0000214000067945 */ /* 0x000fe20003800000 */
[----:B------:R-:W-:Y:S02]  /*d0f0*/  UISETP.NE.U32.AND UP0, UPT, UR10, URZ, UPT ;  /* 0x0000003f0a00728c */ /* 0x000fe4000bf05070 */
[----:B------:R-:W-:Y:S02]  /*d100*/  UIADD3 UR9, UR7, -UR4, URZ ;  /* 0x8000000407097290 */ /* 0x000fe4000fffe03f */
[----:B------:R-:W-:Y:S01]  /*d110*/  UISETP.NE.AND.EX UP0, UPT, UR11, URZ, UPT, UP0 ;  /* 0x0000003f0b00728c */ /* 0x000fe2000bf05300 */
[----:B------:R-:W-:Y:S01]  /*d120*/  ULDC UR4, c[0x0][0xdac] ;  /* 0x00036b0000047ab9 */ /* 0x000fe20000000800 */
[----:B------:R-:W-:Y:S01]  /*d130*/  ULDC UR5, c[0x0][0x404] ;  /* 0x0001010000057ab9 */ /* 0x000fe20000000800 */
[----:B------:R-:W-:Y:S01]  /*d140*/  UIADD3 UR6, UR6, UR4, URZ ;  /* 0x0000000406067290 */ /* 0x000fe2000fffe03f */
[----:B------:R-:W-:-:S02]  /*d150*/  ULDC UR7, c[0x0][0x2e0] ;  /* 0x0000b80000077ab9 */ /* 0x000fc40000000800 */
[----:B------:R-:W-:Y:S01]  /*d160*/  ULDC UR4, c[0x0][0x288] ;  /* 0x0000a20000047ab9 */ /* 0x000fe20000000800 */
[----:B------:R-:W-:Y:S02]  /*d170*/  UIMAD UR37, UR6, 0xc0, URZ ;  /* 0x000000c0062578a4 */ /* 0x000fe4000f8e023f */
[----:B------:R-:W-:Y:S02]  /*d180*/  USEL UR6, UR5, 0x1, UP0 ;  /* 0x0000000105067887 */ /* 0x000fe40008000000 */
[----:B------:R-:W-:Y:S02]  /*d190*/  UIADD3 UR5, UR37, 0x15f, -UR4 ;  /* 0x0000015f25057890 */ /* 0x000fe4000fffe804 */
[----:B------:R-:W-:Y:S02]  /*d1a0*/  UIMAD UR4, UR6, UR7, 0x9f ;  /* 0x0000009f060474a4 */ /* 0x000fe4000f8e0207 */
[----:B------:R-:W-:Y:S02]  /*d1b0*/  UIMAD UR6, UR6, UR7, UR5 ;  /* 0x00000007060672a4 */ /* 0x000fe4000f8e0205 */
[----:B------:R-:W-:Y:S01]  /*d1c0*/  UIMAD.WIDE UR4, UR4, 0x66666667, URZ ;  /* 0x66666667040478a5 */ /* 0x000fe2000f8e023f */
[----:B------:R-:W-:Y:S01]  /*d1d0*/  ULDC UR10, c[0x0][0xdc4] ;  /* 0x00037100000a7ab9 */ /* 0x000fe20000000800 */
[----:B------:R-:W-:-:S02]  /*d1e0*/  UIMAD.WIDE UR6, UR6, 0x66666667, URZ ;  /* 0x66666667060678a5 */ /* 0x000fc4000f8e023f */
[----:B------:R-:W-:Y:S02]  /*d1f0*/  UIMAD UR10, UR8, UR10, UR9 ;  /* 0x0000000a080a72a4 */ /* 0x000fe4000f8e0209 */
[----:B------:R-:W-:Y:S01]  /*d200*/  USHF.R.U32.HI UR6, URZ, 0x1f, UR7 ;  /* 0x0000001f3f067899 */ /* 0x000fe20008011607 */
[----:B------:R-:W-:Y:S01]  /*d210*/  UMOV UR8, UR5 ;  /* 0x0000000500087c82 */ /* 0x000fe20008000000 */
[----:B------:R-:W-:Y:S01]  /*d220*/  ULDC UR11, c[0x0][0xdb8] ;  /* 0x00036e00000b7ab9 */ /* 0x000fe20000000800 */
[----:B------:R-:W-:Y:S02]  /*d230*/  USHF.R.U32.HI UR9, URZ, 0x1f, UR8 ;  /* 0x0000001f3f097899 */ /* 0x000fe40008011608 */
[----:B------:R-:W-:Y:S02]  /*d240*/  ULEA.HI.SX32 UR6, UR7, UR6, 0x1a ;  /* 0x0000000607067291 */ /* 0x000fe4000f8fd23f */
[----:B------:R-:W-:Y:S02]  /*d250*/  ULEA.HI.SX32 UR9, UR8, UR9, 0x1a ;  /* 0x0000000908097291 */ /* 0x000fe4000f8fd23f */
[----:B------:R-:W-:-:S02]  /*d260*/  UISETP.NE.AND UP1, UPT, UR11, 0x1, UPT ;  /* 0x000000010b00788c */ /* 0x000fc4000bf25270 */
[----:B------:R-:W-:Y:S01]  /*d270*/  UISETP.LT.AND UP0, UPT, UR9, UR6, UPT ;  /* 0x000000060900728c */ /* 0x000fe2000bf01270 */
[----:B------:R-:W-:-:S03]  /*d280*/  UMOV UR39, UR10 ;  /* 0x0000000a00277c82 */ /* 0x000fc60008000000 */
[----:B------:R-:W-:-:S05]  /*d290*/  USEL UR41, UR9, UR6, UP0 ;  /* 0x0000000609297287 */ /* 0x000fca0008000000 */
[----:B------:R-:W-:Y:S01]  /*d2a0*/  @UP1 ULDC UR12, c[0x0][0xdbc] ;  /* 0x00036f00000c1ab9 */ /* 0x000fe20000000800 */
[----:B------:R-:W-:Y:S01]  /*d2b0*/  ISETP.LT.AND P0, PT, RZ, UR41, PT ;  /* 0x00000029ff007c0c */ /* 0x000fe2000bf01270 */
[----:B------:R-:W-:Y:S01]  /*d2c0*/  UIMAD.WIDE.U32 UR4, UR10, UR12, URZ ;  /* 0x0000000c0a0472a5 */ /* 0x000fe2000f8e003f */
[----:B------:R-:W-:-:S03]  /*d2d0*/  @UP1 ULDC UR7, c[0x0][0xdc0] ;  /* 0x0003700000071ab9 */ /* 0x000fc60000000800 */
[----:B------:R-:W-:-:S04]  /*d2e0*/  @UP1 USHF.R.U32.HI UR39, URZ, UR7, UR5 ;  /* 0x000000073f271299 */ /* 0x000fc80008011605 */
[----:B------:R-:W-:-:S04]  /*d2f0*/  UIADD3 UR38, -UR39, URZ, URZ ;  /* 0x0000003f27267290 */ /* 0x000fc8000fffe13f */
[----:B------:R-:W-:Y:S01]  /*d300*/  UIMAD UR38, UR11, UR38, UR10 ;  /* 0x000000260b2672a4 */ /* 0x000fe2000f8e020a */
[----:B------:R-:W-:Y:S11]  /*d310*/  @P0 BRA `(.L_x_1541) ;  /* 0x0000000000440947 */ /* 0x000ff60003800000 */
[----:B------:R-:W1:Y:S02]  /*d320*/  S2R R0, SR_TID.X ;  /* 0x0000000000007919 */ /* 0x000e640000002100 */
[----:B-1----:R-:W-:-:S04]  /*d330*/  LOP3.LUT R0, R0, 0x7f, RZ, 0xc0, !PT ;  /* 0x0000007f00007812 */ /* 0x002fc800078ec0ff */
        /* <DEDUP_REMOVED lines=15> */
.L_x_1541:
        /* <DEDUP_REMOVED lines=11> */
[----:B------:R-:W-:Y:S01]  /*d4e0*/  MOV R12, 0x1 ;  /* 0x00000001000c7802 */ /* 0x000fe20000000f00 */
        /* <DEDUP_REMOVED lines=8> */
[----:B------:R-:W-:-:S07]  /*d570*/  IMAD.MOV.U32 R13, RZ, RZ, RZ ;  /* 0x000000ffff0d7224 */ /* 0x000fce00078e00ff */
[----:B------:R-:W-:-:S07]  /*d580*/  LEPC R20, `(.L_x_1543) ;  /* 0x000000001014794e */ /* 0x000fce0000000000 */
[----:B-1----:R-:W-:Y:S05]  /*d590*/  CALL.ABS.NOINC R2 ;  /* 0x0000000002007343 */ /* 0x002fea0003c00000 */
.L_x_1543:
[----:B------:R-:W-:-:S06]  /*d5a0*/  UIADD3 UR4, UR40, 0x6000, URZ ;  /* 0x0000600028047890 */ /* 0x000fcc000fffe03f */
[----:B------:R-:W-:-:S05]  /*d5b0*/  IMAD.U32 R18, RZ, RZ, UR4 ;  /* 0x00000004ff127e24 */ /* 0x000fca000f8e00ff */
        /* <DEDUP_REMOVED lines=18> */
.L_x_1544:
        /* <DEDUP_REMOVED lines=20> */
.L_x_1545:
        /* <DEDUP_REMOVED lines=18> */
.L_x_1546:
[----:B------:R-:W-:Y:S01]  /*d940*/  ULDC.64 UR4, c[0x0][0x9f8] ;  /* 0x00027e0000047ab9 */ /* 0x000fe20000000a00 */
[----:B------:R-:W-:Y:S01]  /*d950*/  IMAD.U32 R5, RZ, RZ, UR39 ;  /* 0x00000027ff057e24 */ /* 0x000fe2000f8e00ff */
[----:B------:R-:W-:Y:S01]  /*d960*/  ISETP.NE.U32.AND P0, PT, RZ, UR4, PT ;  /* 0x00000004ff007c0c */ /* 0x000fe2000bf05070 */
[----:B------:R-:W-:Y:S01]  /*d970*/  IMAD.U32 R18, RZ, RZ, UR39 ;  /* 0x00000027ff127e24 */ /* 0x000fe2000f8e00ff */
[----:B------:R-:W1:Y:S01]  /*d980*/  S2R R6, SR_TID.X ;  /* 0x0000000000067919 */ /* 0x000e620000002100 */
[----:B------:R-:W2:Y:S01]  /*d990*/  LDC R0, c[0x0][0x428] ;  /* 0x00010a00ff007b82 */ /* 0x000ea20000000800 */
[----:B------:R-:W-:-:S13]  /*d9a0*/  ISETP.NE.AND.EX P0, PT, RZ, UR5, PT, P0 ;  /* 0x00000005ff007c0c */ /* 0x000fda000bf05300 */
[----:B------:R-:W3:Y:S01]  /*d9b0*/  @P0 LDC.64 R2, c[0x0][0x9f8] ;  /* 0x00027e00ff020b82 */ /* 0x000ee20000000a00 */
[----:B-1----:R-:W-:Y:S01]  /*d9c0*/  LOP3.LUT R21, R6, 0x7f, RZ, 0xc0, !PT ;  /* 0x0000007f06157812 */ /* 0x002fe200078ec0ff */
[----:B---3--:R-:W-:-:S03]  /*d9d0*/  @P0 IMAD.WIDE R2, R5, 0x4, R2 ;  /* 0x0000000405020825 */ /* 0x008fc600078e0202 */
[----:B------:R-:W-:-:S03]  /*d9e0*/  ISETP.NE.AND P2, PT, R21, RZ, PT ;  /* 0x000000ff1500720c */ /* 0x000fc60003f45270 */
[----:B------:R-:W1:Y:S01]  /*d9f0*/  LDC.64 R4, c[0x0][0x3f8] ;  /* 0x0000fe00ff047b82 */ /* 0x000e620000000a00 */
[----:B------:R-:W3:Y:S01]  /*da00*/  @P0 LDG.E R18, desc[UR46][R2.64] ;  /* 0x0000002e02120981 */ /* 0x000ee2000c1e1900 */
[----:B--2---:R-:W-:Y:S01]  /*da10*/  ISETP.NE.AND P0, PT, R0, 0x1, PT ;  /* 0x000000010000780c */ /* 0x004fe20003f05270 */
[----:B------:R-:W-:Y:S01]  /*da20*/  UMOV UR36, URZ ;  /* 0x0000003f00247c82 */ /* 0x000fe20008000000 */
[----:B------:R-:W-:Y:S01]  /*da30*/  UMOV UR6, 0xffffffff ;  /* 0xffffffff00067882 */ /* 0x000fe20000000000 */
[----:B------:R-:W-:Y:S01]  /*da40*/  SHF.R.U32.HI R6, RZ, 0x5, R6 ;  /* 0x00000005ff067819 */ /* 0x000fe20000011606 */
[----:B------:R-:W-:-:S03]  /*da50*/  IMAD.U32 R19, RZ, RZ, UR38 ;  /* 0x00000026ff137e24 */ /* 0x000fc6000f8e00ff */
[----:B------:R-:W-:Y:S01]  /*da60*/  LOP3.LUT R6, R6, 0x3, RZ, 0xc0, !PT ;  /* 0x0000000306067812 */ /* 0x000fe200078ec0ff */
[----:B------:R-:W-:-:S05]  /*da70*/  VOTEU.ALL UP1, P2 ;  /* 0x00000000003f7886 */ /* 0x000fca0001020000 */
[----:B------:R-:W2:Y:S01]  /*da80*/  @P0 LDC R0, c[0x0][0x42c] ;  /* 0x00010b00ff000b82 */ /* 0x000ea20000000800 */
[----:B------:R-:W-:-:S04]  /*da90*/  @!UP1 UIADD3 UR4, UP0, UR44, 0x270, URZ ;  /* 0x000002702c049890 */ /* 0x000fc8000ff1e03f */
[----:B------:R-:W-:Y:S01]  /*daa0*/  @!UP1 UIADD3.X UR5, URZ, UR45, URZ, UP0, !UPT ;  /* 0x0000002d3f059290 */ /* 0x000fe200087fe43f */
[----:B-1----:R-:W-:Y:S02]  /*dab0*/  ISETP.NE.U32.AND P1, PT, R4, RZ, PT ;  /* 0x000000ff0400720c */ /* 0x002fe40003f25070 */
[----:B------:R-:W1:Y:S02]  /*dac0*/  @P0 LDC R7, c[0x0][0x430] ;  /* 0x00010c00ff070b82 */ /* 0x000e640000000800 */
[----:B------:R-:W-:-:S04]  /*dad0*/  ISETP.NE.AND.EX P1, PT, R5, RZ, PT, P1 ;  /* 0x000000ff0500720c */ /* 0x000fc80003f25310 */
[----:B------:R4:W-:Y:S01]  /*dae0*/  @!UP1 UTMAPF.L2.4D [UR36], [UR4] ;  /* 0x00000024040095b8 */ /* 0x0009e20008018000 */
[----:B--2---:R-:W-:-:S05]  /*daf0*/  @P0 IMAD.HI.U32 R0, R0, UR38, RZ ;  /* 0x0000002600000c27 */ /* 0x004fca000f8e00ff */
[----:B-1----:R-:W-:Y:S02]  /*db00*/  @P0 SHF.R.U32.HI R19, RZ, R7, R0 ;  /* 0x00000007ff130219 */ /* 0x002fe40000011600 */
[----:B---3--:R-:W-:Y:S02]  /*db10*/  SHF.R.S32.HI R20, RZ, 0x1f, R18 ;  /* 0x0000001fff147819 */ /* 0x008fe40000011412 */
[----:B------:R-:W-:Y:S01]  /*db20*/  SEL R2, R18, RZ, !P1 ;  /* 0x000000ff12027207 */ /* 0x000fe20004800000 */
[----:B----4-:R-:W-:Y:S06]  /*db30*/  BRA.DIV UR6, `(.L_x_1547) ;  /* 0x0000001e06bc7947 */ /* 0x010fec000b800000 */
[----:B------:R1:W2:Y:S02]  /*db40*/  SHFL.IDX PT, R14, R6, RZ, 0x1f ;  /* 0x00001fff060e7589 */ /* 0x0002a400000e0000 */
.L_x_1608:
[----:B--2---:R-:W-:Y:S02]  /*db50*/  ISETP.NE.AND P0, PT, R14, RZ, PT ;  /* 0x000000ff0e00720c */ /* 0x004fe40003f05270 */
[----:B------:R-:W-:-:S11]  /*db60*/  PLOP3.LUT P6, PT, PT, PT, PT, 0x8, 0x0 ;  /* 0x000000000000781c */ /* 0x000fd60003fce170 */
[----:B------:R-:W-:Y:S05]  /*db70*/  @P0 BRA `(.L_x_1548) ;  /* 0x0000000400700947 */ /* 0x000fea0003800000 */
[----:B------:R-:W-:-:S06]  /*db80*/  UIADD3 UR4, UR41, -0x1, URZ ;  /* 0xffffffff29047890 */ /* 0x000fcc000fffe03f */
[----:B------:R-:W-:Y:S01]  /*db90*/  MOV R0, UR4 ;  /* 0x0000000400007c02 */ /* 0x000fe20008000f00 */
[----:B------:R-:W-:-:S03]  /*dba0*/  UMOV UR4, 0xffffffff ;  /* 0xffffffff00047882 */ /* 0x000fc60000000000 */
[----:B------:R-:W-:Y:S05]  /*dbb0*/  BRA.DIV UR4, `(.L_x_1549) ;  /* 0x0000001e04bc7947 */ /* 0x000fea000b800000 */
[----:B------:R-:W-:-:S13]  /*dbc0*/  ELECT P6, URZ, PT ;  /* 0x00000000003f782f */ /* 0x000fda00038c0000 */
.L_x_1611:
        /* <DEDUP_REMOVED lines=21> */
.L_x_1551:
[----:B-1----:R-:W-:Y:S02]  /*dd20*/  LEA R6, R16, UR40, 0x3 ;  /* 0x0000002810067c11 */ /* 0x002fe4000f8e18ff */
[----:B------:R-:W-:Y:S02]  /*dd30*/  SHF.L.U32 R3, R17, 0x1f, RZ ;  /* 0x0000001f11037819 */ /* 0x000fe400000006ff */
[----:B------:R-:W-:Y:S02]  /*dd40*/  ISETP.NE.AND P0, PT, R21, RZ, PT ;  /* 0x000000ff1500720c */ /* 0x000fe40003f05270 */
[----:B------:R-:W1:Y:S02]  /*dd50*/  SYNCS.PHASECHK.TRANS64.TRYWAIT P3, [R6+URZ+0x13280], R3 ;  /* 0x01328003060075a7 */ /* 0x000e64000806017f */
[----:B-1----:R-:W-:Y:S09]  /*dd60*/  @!P3 BRA `(.L_x_1552) ;  /* 0x0000001c0070b947 */ /* 0x002ff20003800000 */
.L_x_1612:
[----:B------:R-:W-:Y:S05]  /*dd70*/  @P0 BRA `(.L_x_1553) ;  /* 0x0000000000140947 */ /* 0x000fea0003800000 */
[----:B------:R-:W-:Y:S01]  /*dd80*/  ISETP.NE.AND P3, PT, R29, RZ, PT ;  /* 0x000000ff1d00720c */ /* 0x000fe20003f65270 */
[----:B--2---:R-:W-:-:S04]  /*dd90*/  IMAD.MOV.U32 R4, RZ, RZ, 0x2800 ;  /* 0x00002800ff047424 */ /* 0x004fc800078e00ff */
[----:B------:R3:W-:Y:S08]  /*dda0*/  SYNCS.ARRIVE.TRANS64 RZ, [R6+URZ+0x13270], R4 ;  /* 0x0132700406ff79a7 */ /* 0x0007f0000800003f */
[----:B------:R-:W-:Y:S05]  /*ddb0*/  @!P3 BRA `(.L_x_1553) ;  /* 0x000000000004b947 */ /* 0x000fea0003800000 */
[----:B------:R-:W-:Y:S01]  /*ddc0*/  BPT.TRAP 0x1 ;  /* 0x000000040000795c */ /* 0x000fe20000300000 */
.L_x_1553:
[----:B--2---:R-:W-:Y:S01]  /*ddd0*/  IMAD.U32 R5, RZ, RZ, UR40 ;  /* 0x00000028ff057e24 */ /* 0x004fe2000f8e00ff */
        /* <DEDUP_REMOVED lines=15> */
[----:B------:R-:W3:Y:S02]  /*ded0*/  SYNCS.PHASECHK.TRANS64.TRYWAIT P3, [R6+URZ+0x13240], R3 ;  /* 0x01324003060075a7 */ /* 0x000ee4000806017f */
[----:B--23--:R-:W-:Y:S05]  /*dee0*/  @!P3 BRA `(.L_x_1554) ;  /* 0x0000001c0024b947 */ /* 0x00cfea0003800000 */
.L_x_1613:
[----:B------:R-:W-:Y:S05]  /*def0*/  @P0 BRA `(.L_x_1555) ;  /* 0x0000000000140947 */ /* 0x000fea0003800000 */
[----:B------:R-:W-:Y:S01]  /*df00*/  ISETP.NE.AND P0, PT, R29, RZ, PT ;  /* 0x000000ff1d00720c */ /* 0x000fe20003f05270 */
[----:B-12---:R-:W-:-:S04]  /*df10*/  IMAD.MOV.U32 R3, RZ, RZ, 0x2800 ;  /* 0x00002800ff037424 */ /* 0x006fc800078e00ff */
[----:B------:R3:W-:Y:S08]  /*df20*/  SYNCS.ARRIVE.TRANS64 RZ, [R6+URZ+0x13230], R3 ;  /* 0x0132300306ff79a7 */ /* 0x0007f0000800003f */
[----:B------:R-:W-:Y:S05]  /*df30*/  @!P0 BRA `(.L_x_1555) ;  /* 0x0000000000048947 */ /* 0x000fea0003800000 */
[----:B------:R-:W-:Y:S01]  /*df40*/  BPT.TRAP 0x1 ;  /* 0x000000040000795c */ /* 0x000fe20000300000 */
.L_x_1555:
        /* <DEDUP_REMOVED lines=13> */
[----:B----4-:R-:W-:Y:S01]  /*e020*/  NOP ;  /* 0x0000000000007918 */ /* 0x010fe20000000000 */
.L_x_1550:
        /* <DEDUP_REMOVED lines=10> */
[----:B------:R-:W-:Y:S01]  /*e0d0*/  @P0 IMAD.MOV.U32 R0, RZ, RZ, 0x3000 ;  /* 0x00003000ff000424 */ /* 0x000fe200078e00ff */
[----:B------:R-:W-:Y:S01]  /*e0e0*/  UMOV UR11, UR37 ;  /* 0x00000025000b7c82 */ /* 0x000fe20008000000 */
[----:B------:R-:W-:Y:S01]  /*e0f0*/  UMOV UR12, UR38 ;  /* 0x00000026000c7c82 */ /* 0x000fe20008000000 */
[----:B------:R-:W-:Y:S01]  /*e100*/  UMOV UR13, UR39 ;  /* 0x00000027000d7c82 */ /* 0x000fe20008000000 */
[----:B------:R4:W-:Y:S01]  /*e110*/  @P0 SYNCS.ARRIVE.TRANS64 RZ, [UR40+0x13200], R0 ;  /* 0x01320000ffff09a7 */ /* 0x0009e20008000028 */
[----:B------:R4:W-:Y:S01]  /*e120*/  UTMALDG.4D [UR8], [UR4], desc[UR6] ;  /* 0x00000608040075b4 */ /* 0x0009e20008019000 */
[----:B------:R-:W-:Y:S02]  /*e130*/  NOP ;  /* 0x0000000000007918 */ /* 0x000fe40000000000 */
.L_x_1548:
[----:B------:R-:W-:Y:S01]  /*e140*/  VIADD R27, R27, 0x1 ;  /* 0x000000011b1b7836 */ /* 0x000fe20000000000 */
[----:B------:R-:W-:Y:S04]  /*e150*/  BSSY B0, `(.L_x_1556) ;  /* 0x0000007000007945 */ /* 0x000fe80003800000 */
[----:B----4-:R-:W-:-:S04]  /*e160*/  LEA.HI R0, R27, R27, RZ, 0x1 ;  /* 0x0000001b1b007211 */ /* 0x010fc800078f08ff */
[----:B------:R-:W-:-:S05]  /*e170*/  LOP3.LUT R0, R0, 0xfffffffe, RZ, 0xc0, !PT ;  /* 0xfffffffe00007812 */ /* 0x000fca00078ec0ff */
[----:B------:R-:W-:-:S05]  /*e180*/  IMAD.IADD R0, R27, 0x1, -R0 ;  /* 0x000000011b007824 */ /* 0x000fca00078e0a00 */
[----:B------:R-:W-:-:S04]  /*e190*/  SHF.L.U32 R0, R0, 0x1f, RZ ;  /* 0x0000001f00007819 */ /* 0x000fc800000006ff */
[----:B------:R-:W4:Y:S02]  /*e1a0*/  SYNCS.PHASECHK.TRANS64.TRYWAIT P0, [UR40+0x13220], R0 ;  /* 0x01322000ff0075a7 */ /* 0x000f240008000168 */
[----:B----4-:R-:W-:Y:S05]  /*e1b0*/  @!P0 BRA `(.L_x_1557) ;  /* 0x0000001800848947 */ /* 0x010fea0003800000 */
.L_x_1614:
[----:B------:R-:W-:Y:S05]  /*e1c0*/  BSYNC B0 ;  /* 0x0000000000007941 */ /* 0x000fea0003800000 */
.L_x_1556:
[----:B------:R-:W-:-:S06]  /*e1d0*/  UISETP.GE.AND UP0, UPT, UR41, 0x2, UPT ;  /* 0x000000022900788c */ /* 0x000fcc000bf06270 */
[----:B------:R-:W-:-:S13]  /*e1e0*/  PLOP3.LUT P0, PT, PT, PT, UP0, 0x80, 0x0 ;  /* 0x000000000000781c */ /* 0x000fda0003f0f008 */
[----:B------:R-:W-:Y:S05]  /*e1f0*/  @!P0 BRA `(.L_x_1558) ;  /* 0x0000000800b88947 */ /* 0x000fea0003800000 */
[----:B------:R-:W-:Y:S01]  /*e200*/  UIADD3 UR4, UR41, -0x2, URZ ;  /* 0xfffffffe29047890 */ /* 0x000fe2000fffe03f */
[----:B------:R-:W-:Y:S02]  /*e210*/  IMAD.MOV.U32 R7, RZ, RZ, R17 ;  /* 0x000000ffff077224 */ /* 0x000fe400078e0011 */
[----:B-123--:R-:W-:-:S03]  /*e220*/  IMAD.MOV.U32 R6, RZ, RZ, R16 ;  /* 0x000000ffff067224 */ /* 0x00efc600078e0010 */
[----:B------:R-:W-:-:S07]  /*e230*/  IMAD.U32 R0, RZ, RZ, UR4 ;  /* 0x00000004ff007e24 */ /* 0x000fce000f8e00ff */
.L_x_1578:
[----:B------:R-:W-:Y:S01]  /*e240*/  VIADD R16, R6, 0x1 ;  /* 0x0000000106107836 */ /* 0x000fe20000000000 */
[----:B------:R-:W-:Y:S05]  /*e250*/  YIELD ;  /* 0x0000000000007946 */ /* 0x000fea0003800000 */
[----:B------:R-:W-:Y:S01]  /*e260*/  ISETP.NE.AND P0, PT, R16, 0x2, PT ;  /* 0x000000021000780c */ /* 0x000fe20003f05270 */
[----:B------:R-:W-:Y:S03]  /*e270*/  BSSY B0, `(.L_x_1559) ;  /* 0x0000061000007945 */ /* 0x000fe60003800000 */
[----:B------:R-:W-:-:S02]  /*e280*/  SEL R4, RZ, 0x1, P0 ;  /* 0x00000001ff047807 */ /* 0x000fc40000000000 */
[----:B------:R-:W-:Y:S02]  /*e290*/  SEL R16, R16, RZ, P0 ;  /* 0x000000ff10107207 */ /* 0x000fe40000000000 */
[----:B------:R-:W-:Y:S01]  /*e2a0*/  LOP3.LUT R17, R7, R4, RZ, 0x3c, !PT ;  /* 0x0000000407117212 */ /* 0x000fe200078e3cff */
[----:B-1--4-:R-:W-:Y:S06]  /*e2b0*/  @!P6 BRA `(.L_x_1560) ;  /* 0x000000040070e947 */ /* 0x012fec0003800000 */
[----:B------:R-:W-:Y:S01]  /*e2c0*/  IMAD.MOV.U32 R9, RZ, RZ, R0 ;  /* 0x000000ffff097224 */ /* 0x000fe200078e0000 */
[----:B------:R-:W-:Y:S06]  /*e2d0*/  @!P1 BRA `(.L_x_1561) ;  /* 0x00000000004c9947 */ /* 0x000fec0003800000 */
[----:B------:R-:W1:Y:S01]  /*e2e0*/  LDC R9, c[0x0][0x41c] ;  /* 0x00010700ff097b82 */ /* 0x000e620000000800 */
[----:B------:R-:W-:Y:S01]  /*e2f0*/  IMAD.MOV.U32 R11, RZ, RZ, R0 ;  /* 0x000000ffff0b7224 */ /* 0x000fe200078e0000 */
[----:B------:R-:W-:Y:S02]  /*e300*/  ULDC.64 UR4, c[0x0][0x408] ;  /* 0x0001020000047ab9 */ /* 0x000fe40000000a00 */
[----:B------:R-:W-:-:S04]  /*e310*/  IMAD R5, R20, UR4, RZ ;  /* 0x0000000414057c24 */ /* 0x000fc8000f8e02ff */
[----:B------:R-:W-:Y:S01]  /*e320*/  IMAD R5, R18, UR5, R5 ;  /* 0x0000000512057c24 */ /* 0x000fe2000f8e0205 */
[----:B-1----:R-:W-:-:S13]  /*e330*/  ISETP.NE.AND P0, PT, R9, 0x1, PT ;  /* 0x000000010900780c */ /* 0x002fda0003f05270 */
[----:B------:R-:W1:Y:S02]  /*e340*/  @P0 LDC.64 R2, c[0x0][0x420] ;  /* 0x00010800ff020b82 */ /* 0x000e640000000a00 */
[----:B-1----:R-:W-:-:S05]  /*e350*/  @P0 IMAD.HI.U32 R2, R0, R2, RZ ;  /* 0x0000000200020227 */ /* 0x002fca00078e00ff */
        /* <DEDUP_REMOVED lines=11> */
.L_x_1561:
[----:B------:R-:W2:Y:S01]  /*e410*/  S2R R3, SR_TID.X ;  /* 0x0000000000037919 */ /* 0x000ea20000002100 */
[----:B-1----:R-:W-:Y:S01]  /*e420*/  SHF.L.U32 R4, R17, 0x1f, RZ ;  /* 0x0000001f11047819 */ /* 0x002fe200000006ff */
[----:B------:R-:W-:Y:S01]  /*e430*/  BSSY B1, `(.L_x_1562) ;  /* 0x0000006000017945 */ /* 0x000fe20003800000 */
[----:B--2---:R-:W-:Y:S02]  /*e440*/  LOP3.LUT R5, R3, 0x7f, RZ, 0xc0, !PT ;  /* 0x0000007f03057812 */ /* 0x004fe400078ec0ff */
[----:B------:R-:W-:Y:S02]  /*e450*/  LEA R3, R16, UR40, 0x3 ;  /* 0x0000002810037c11 */ /* 0x000fe4000f8e18ff */
[----:B------:R-:W-:Y:S02]  /*e460*/  ISETP.NE.AND P3, PT, R5, RZ, PT ;  /* 0x000000ff0500720c */ /* 0x000fe40003f65270 */
[----:B------:R-:W1:Y:S02]  /*e470*/  SYNCS.PHASECHK.TRANS64.TRYWAIT P0, [R3+URZ+0x13280], R4 ;  /* 0x01328004030075a7 */ /* 0x000e64000800017f */
[----:B-1----:R-:W-:Y:S09]  /*e480*/  @!P0 BRA `(.L_x_1563) ;  /* 0x0000001400e88947 */ /* 0x002ff20003800000 */
.L_x_1615:
[----:B------:R-:W-:Y:S05]  /*e490*/  BSYNC B1 ;  /* 0x0000000000017941 */ /* 0x000fea0003800000 */
.L_x_1562:
[----:B------:R-:W-:Y:S04]  /*e4a0*/  BSSY B1, `(.L_x_1564) ;  /* 0x0000007000017945 */ /* 0x000fe80003800000 */
[----:B------:R-:W-:Y:S05]  /*e4b0*/  @P3 BRA `(.L_x_1565) ;  /* 0x0000000000143947 */ /* 0x000fea0003800000 */
[----:B------:R-:W-:Y:S01]  /*e4c0*/  ISETP.NE.AND P0, PT, R29, RZ, PT ;  /* 0x000000ff1d00720c */ /* 0x000fe20003f05270 */
[----:B------:R-:W-:-:S04]  /*e4d0*/  IMAD.MOV.U32 R8, RZ, RZ, 0x2800 ;  /* 0x00002800ff087424 */ /* 0x000fc800078e00ff */
[----:B------:R2:W-:Y:S08]  /*e4e0*/  SYNCS.ARRIVE.TRANS64 RZ, [R3+URZ+0x13270], R8 ;  /* 0x0132700803ff79a7 */ /* 0x0005f0000800003f */
[----:B------:R-:W-:Y:S05]  /*e4f0*/  @!P0 BRA `(.L_x_1565) ;  /* 0x0000000000048947 */ /* 0x000fea0003800000 */
[----:B------:R-:W-:Y:S01]  /*e500*/  BPT.TRAP 0x1 ;  /* 0x000000040000795c */ /* 0x000fe20000300000 */
.L_x_1565:
[----:B------:R-:W-:Y:S05]  /*e510*/  BSYNC B1 ;  /* 0x0000000000017941 */ /* 0x000fea0003800000 */
.L_x_1564:
[----:B------:R-:W-:Y:S01]  /*e520*/  IMAD.MOV.U32 R11, RZ, RZ, RZ ;  /* 0x000000ffff0b7224 */ /* 0x000fe200078e00ff */
[----:B------:R-:W-:Y:S01]  /*e530*/  R2UR UR12, R19 ;  /* 0x00000000130c72ca */ /* 0x000fe200000e0000 */
[----:B------:R-:W-:Y:S01]  /*e540*/  IMAD.U32 R5, RZ, RZ, UR40 ;  /* 0x00000028ff057e24 */ /* 0x000fe2000f8e00ff */
[----:B------:R-:W-:Y:S01]  /*e550*/  UIADD3 UR4, UP0, UR44, 0x470, URZ ;  /* 0x000004702c047890 */ /* 0x000fe2000ff1e03f */
[----:B------:R-:W-:Y:S01]  /*e560*/  PLOP3.LUT P0, PT, PT, PT, PT, 0x80, 0x0 ;  /* 0x000000000000781c */ /* 0x000fe20003f0f070 */
[----:B------:R-:W-:Y:S01]  /*e570*/  IMAD R9, R9, 0xa0, RZ ;  /* 0x000000a009097824 */ /* 0x000fe200078e02ff */
[----:B------:R-:W-:Y:S01]  /*e580*/  R2UR UR10, R11 ;  /* 0x000000000b0a72ca */ /* 0x000fe200000e0000 */
[----:B--2---:R-:W-:Y:S01]  /*e590*/  IMAD R8, R16, 0x2800, R5 ;  /* 0x0000280010087824 */ /* 0x004fe200078e0205 */
[----:B------:R-:W-:Y:S01]  /*e5a0*/  UIADD3.X UR5, URZ, UR45, URZ, UP0, !UPT ;  /* 0x0000002d3f057290 */ /* 0x000fe200087fe43f */
[----:B------:R-:W-:Y:S01]  /*e5b0*/  VIADD R10, R3, 0x13270 ;  /* 0x00013270030a7836 */ /* 0x000fe20000000000 */
[----:B------:R-:W-:Y:S01]  /*e5c0*/  UMOV UR6, 0x0 ;  /* 0x0000000000067882 */ /* 0x000fe20000000000 */
[----:B------:R-:W-:Y:S01]  /*e5d0*/  VIADD R5, R8, 0x6000 ;  /* 0x0000600008057836 */ /* 0x000fe20000000000 */
[----:B------:R-:W-:-:S09]  /*e5e0*/  UMOV UR7, 0x14f00000 ;  /* 0x14f0000000077882 */ /* 0x000fd20000000000 */
.L_x_1566:
        /* <DEDUP_REMOVED lines=12> */
.L_x_1616:
[----:B------:R-:W-:Y:S05]  /*e6b0*/  BSYNC B1 ;  /* 0x0000000000017941 */ /* 0x000fea0003800000 */
.L_x_1567:
[----:B------:R-:W-:Y:S01]  /*e6c0*/  BSSY B1, `(.L_x_1569) ;  /* 0x0000009000017945 */ /* 0x000fe20003800000 */
[----:B-12---:R-:W-:Y:S02]  /*e6d0*/  IMAD.MOV.U32 R4, RZ, RZ, 0x0 ;  /* 0x00000000ff047424 */ /* 0x006fe400078e00ff */
[----:B------:R-:W-:Y:S01]  /*e6e0*/  IMAD.MOV.U32 R5, RZ, RZ, 0x14f00000 ;  /* 0x14f00000ff057424 */ /* 0x000fe200078e00ff */
[----:B------:R-:W-:Y:S06]  /*e6f0*/  @P3 BRA `(.L_x_1570) ;  /* 0x0000000000143947 */ /* 0x000fec0003800000 */
[----:B------:R-:W-:Y:S01]  /*e700*/  ISETP.NE.AND P0, PT, R29, RZ, PT ;  /* 0x000000ff1d00720c */ /* 0x000fe20003f05270 */
[----:B------:R-:W-:-:S04]  /*e710*/  IMAD.MOV.U32 R10, RZ, RZ, 0x2800 ;  /* 0x00002800ff0a7424 */ /* 0x000fc800078e00ff */
[----:B------:R1:W-:Y:S08]  /*e720*/  SYNCS.ARRIVE.TRANS64 RZ, [R3+URZ+0x13230], R10 ;  /* 0x0132300a03ff79a7 */ /* 0x0003f0000800003f */
[----:B------:R-:W-:Y:S05]  /*e730*/  @!P0 BRA `(.L_x_1570) ;  /* 0x0000000000048947 */ /* 0x000fea0003800000 */
[----:B------:R-:W-:Y:S01]  /*e740*/  BPT.TRAP 0x1 ;  /* 0x000000040000795c */ /* 0x000fe20000300000 */
.L_x_1570:
[----:B------:R-:W-:Y:S05]  /*e750*/  BSYNC B1 ;  /* 0x0000000000017941 */ /* 0x000fea0003800000 */
.L_x_1569:
[----:B------:R-:W-:Y:S01]  /*e760*/  R2UR UR6, R4 ;  /* 0x00000000040672ca */ /* 0x000fe200000e0000 */
[----:B------:R-:W-:Y:S01]  /*e770*/  UIADD3 UR4, UP0, UR44, 0x370, URZ ;  /* 0x000003702c047890 */ /* 0x000fe2000ff1e03f */
[----:B------:R-:W-:Y:S01]  /*e780*/  R2UR UR7, R5 ;  /* 0x00000000050772ca */ /* 0x000fe200000e0000 */
[----:B------:R-:W-:Y:S01]  /*e790*/  VIADD R8, R8, 0xe000 ;  /* 0x0000e00008087836 */ /* 0x000fe20000000000 */
[----:B------:R-:W-:Y:S01]  /*e7a0*/  R2UR UR10, R11 ;  /* 0x000000000b0a72ca */ /* 0x000fe200000e0000 */
[----:B-1----:R-:W-:Y:S01]  /*e7b0*/  VIADD R3, R3, 0x13230 ;  /* 0x0001323003037836 */ /* 0x002fe20000000000 */
[----:B------:R-:W-:Y:S01]  /*e7c0*/  R2UR UR12, R19 ;  /* 0x00000000130c72ca */ /* 0x000fe200000e0000 */
[----:B------:R-:W-:Y:S01]  /*e7d0*/  UIADD3.X UR5, URZ, UR45, URZ, UP0, !UPT ;  /* 0x0000002d3f057290 */ /* 0x000fe200087fe43f */
[----:B------:R-:W-:-:S13]  /*e7e0*/  PLOP3.LUT P0, PT, PT, PT, PT, 0x80, 0x0 ;  /* 0x000000000000781c */ /* 0x000fda0003f0f070 */
.L_x_1571:
        /* <DEDUP_REMOVED lines=9> */
.L_x_1560:
[----:B------:R-:W-:Y:S05]  /*e880*/  BSYNC B0 ;  /* 0x0000000000007941 */ /* 0x000fea0003800000 */
.L_x_1559:
[----:B------:R-:W-:-:S13]  /*e890*/  ISETP.NE.AND P0, PT, R28, 0x3, PT ;  /* 0x000000031c00780c */ /* 0x000fda0003f05270 */
[----:B------:R-:W-:Y:S05]  /*e8a0*/  @!P0 BRA `(.L_x_1572) ;  /* 0x0000000000048947 */ /* 0x000fea0003800000 */
[----:B------:R-:W-:Y:S01]  /*e8b0*/  BPT.TRAP 0x1 ;  /* 0x000000040000795c */ /* 0x000fe20000300000 */
.L_x_1572:
[----:B------:R-:W-:Y:S01]  /*e8c0*/  LOP3.LUT R3, R7, 0x1, RZ, 0x3c, !PT ;  /* 0x0000000107037812 */ /* 0x000fe200078e3cff */
[----:B------:R-:W-:Y:S01]  /*e8d0*/  BSSY B0, `(.L_x_1573) ;  /* 0x0000006000007945 */ /* 0x000fe20003800000 */
[----:B------:R-:W-:Y:S02]  /*e8e0*/  LEA R12, R6, UR40, 0x3 ;  /* 0x00000028060c7c11 */ /* 0x000fe4000f8e18ff */
[----:B------:R-:W-:Y:S02]  /*e8f0*/  SHF.L.U32 R3, R3, 0x1f, RZ ;  /* 0x0000001f03037819 */ /* 0x000fe400000006ff */
[----:B------:R-:W-:Y:S02]  /*e900*/  ISETP.NE.AND P0, PT, R25, 0x3, PT ;  /* 0x000000031900780c */ /* 0x000fe40003f05270 */
[----:B------:R-:W1:Y:S02]  /*e910*/  SYNCS.PHASECHK.TRANS64.TRYWAIT P3, [R12+URZ+0x13270], R3 ;  /* 0x013270030c0075a7 */ /* 0x000e64000806017f */
[----:B-1----:R-:W-:Y:S09]  /*e920*/  @!P3 BRA `(.L_x_1574) ;  /* 0x0000001000e8b947 */ /* 0x002ff20003800000 */
.L_x_1617:
[----:B------:R-:W-:Y:S05]  /*e930*/  BSYNC B0 ;  /* 0x0000000000007941 */ /* 0x000fea0003800000 */
.L_x_1573:
[----:B------:R-:W-:Y:S05]  /*e940*/  @!P0 BRA `(.L_x_1575) ;  /* 0x0000000000048947 */ /* 0x000fea0003800000 */
[----:B------:R-:W-:Y:S01]  /*e950*/  BPT.TRAP 0x1 ;  /* 0x000000040000795c */ /* 0x000fe20000300000 */
.L_x_1575:
[----:B-1----:R-:W-:Y:S01]  /*e960*/  SHF.L.U32 R3, R7, 0x1f, RZ ;  /* 0x0000001f07037819 */ /* 0x002fe200000006ff */
[----:B------:R-:W-:-:S03]  /*e970*/  IMAD R10, R6, 0x2800, RZ ;  /* 0x00002800060a7824 */ /* 0x000fc600078e02ff */
[----:B------:R-:W1:Y:S02]  /*e980*/  SYNCS.PHASECHK.TRANS64.TRYWAIT P3, [R12+URZ+0x13260], R3 ;  /* 0x013260030c0075a7 */ /* 0x000e64000806017f */
[----:B-1----:R-:W-:Y:S05]  /*e990*/  @!P3 BRA `(.L_x_1576) ;  /* 0x0000001000e0b947 */ /* 0x002fea0003800000 */
.L_x_1618:
[C---:B-1----:R-:W-:Y:S01]  /*e9a0*/  LOP3.LUT R3, R10.reuse, R23, RZ, 0xfc, !PT ;  /* 0x000000170a037212 */ /* 0x042fe200078efcff */
[----:B------:R-:W-:Y:S05]  /*e9b0*/  WARPSYNC.ALL ;  /* 0x0000000000007948 */ /* 0x000fea0003800000 */
[----:B------:R-:W1:Y:S01]  /*e9c0*/  LDSM.16.MT88.4 R4, [R3+UR40+0x6000] ;  /* 0x006000280304783b */ /* 0x000e620008004200 */
[----:B------:R-:W-:-:S05]  /*e9d0*/  LOP3.LUT R13, R10, R22, RZ, 0xfc, !PT ;  /* 0x000000160a0d7212 */ /* 0x000fca00078efcff */
[----:B------:R-:W-:Y:S01]  /*e9e0*/  VIADD R13, R13, UR40 ;  /* 0x000000280d0d7c36 */ /* 0x000fe20008000000 */
[C-C-:B-1----:R-:W-:Y:S02]  /*e9f0*/  PRMT R8, R4.reuse, 0x6420, R5.reuse ;  /* 0x0000642004087816 */ /* 0x142fe40000000005 */
[----:B------:R-:W-:Y:S02]  /*ea00*/  PRMT R9, R4, 0x7531, R5 ;  /* 0x0000753104097816 */ /* 0x000fe40000000005 */
[C-C-:B------:R-:W-:Y:S02]  /*ea10*/  PRMT R10, R6.reuse, 0x6420, R7.reuse ;  /* 0x00006420060a7816 */ /* 0x140fe40000000007 */
[----:B------:R-:W-:-:S05]  /*ea20*/  PRMT R11, R6, 0x7531, R7 ;  /* 0x00007531060b7816 */ /* 0x000fca0000000007 */
[----:B------:R-:W-:Y:S04]  /*ea30*/  STSM.16.M88.4 [R13+0x1000], R8 ;  /* 0x001000080d007844 */ /* 0x000fe80000000200 */
[----:B------:R-:W1:Y:S02]  /*ea40*/  LDSM.16.MT88.4 R4, [R3+UR40+0x6800] ;  /* 0x006800280304783b */ /* 0x000e640008004200 */
[C-C-:B-1----:R-:W-:Y:S02]  /*ea50*/  PRMT R8, R4.reuse, 0x6420, R5.reuse ;  /* 0x0000642004087816 */ /* 0x142fe40000000005 */
[----:B------:R-:W-:Y:S02]  /*ea60*/  PRMT R9, R4, 0x7531, R5 ;  /* 0x0000753104097816 */ /* 0x000fe40000000005 */
[----:B------:R-:W-:-:S02]  /*ea70*/  PRMT R10, R6, 0x6420, R7 ;  /* 0x00006420060a7816 */ /* 0x000fc40000000007 */
        /* <DEDUP_REMOVED lines=25> */
[----:B--2---:R-:W2:Y:S01]  /*ec10*/  FENCE.VIEW.ASYNC.S ;  /* 0x00000000000073c6 */ /* 0x004ea20000000000 */
[----:B------:R-:W-:Y:S05]  /*ec20*/  @!P0 BRA `(.L_x_1577) ;  /* 0x0000000000048947 */ /* 0x000fea0003800000 */
[----:B------:R-:W-:Y:S01]  /*ec30*/  BPT.TRAP 0x1 ;  /* 0x000000040000795c */ /* 0x000fe20000300000 */
.L_x_1577:
[----:B--2---:R4:W-:Y:S01]  /*ec40*/  SYNCS.ARRIVE.TRANS64.A1T0 RZ, [R12+URZ+0x13250], RZ ;  /* 0x013250ff0cff79a7 */ /* 0x0049e2000810003f */
[----:B------:R-:W-:Y:S01]  /*ec50*/  BAR.SYNC.DEFER_BLOCKING 0x2, 0x80 ;  /* 0x0082000000007b1d */ /* 0x000fe20000010000 */
[----:B------:R-:W-:Y:S01]  /*ec60*/  ISETP.GT.AND P0, PT, R0, RZ, PT ;  /* 0x000000ff0000720c */ /* 0x000fe20003f04270 */
[----:B------:R-:W-:Y:S01]  /*ec70*/  @!P2 VIADD R3, R12, 0x13280 ;  /* 0x000132800c03a836 */ /* 0x000fe20000000000 */
[----:B------:R-:W-:Y:S01]  /*ec80*/  IADD3 R0, R0, -0x1, RZ ;  /* 0xffffffff00007810 */ /* 0x000fe20007ffe0ff */
[----:B------:R-:W-:Y:S02]  /*ec90*/  IMAD.MOV.U32 R7, RZ, RZ, R17 ;  /* 0x000000ffff077224 */ /* 0x000fe400078e0011 */
[----:B------:R-:W-:Y:S01]  /*eca0*/  IMAD.MOV.U32 R6, RZ, RZ, R16 ;  /* 0x000000ffff067224 */ /* 0x000fe200078e0010 */
[----:B------:R-:W-:-:S04]  /*ecb0*/  @!P2 PRMT R3, RZ, 0x654, R3 ;  /* 0x00000654ff03a816 */ /* 0x000fc80000000003 */
[----:B------:R4:W-:Y:S03]  /*ecc0*/  @!P2 SYNCS.ARRIVE.TRANS64.RED.A1T0 RZ, [R3+URZ], RZ ;  /* 0x000000ff03ffa9a7 */ /* 0x0009e6000810043f */
[----:B------:R-:W-:Y:S05]  /*ecd0*/  @P0 BRA `(.L_x_1578) ;  /* 0xfffffff400580947 */ /* 0x000fea000383ffff */
.L_x_1558:
[----:B------:R-:W-:Y:S01]  /*ece0*/  BSSY B0, `(.L_x_1579) ;  /* 0x000000f000007945 */ /* 0x000fe20003800000 */
[----:B------:R-:W-:-:S03]  /*ecf0*/  ISETP.NE.AND P1, PT, R28, 0x3, PT ;  /* 0x000000031c00780c */ /* 0x000fc60003f25270 */
[----:B------:R-:W-:Y:S10]  /*ed00*/  @P2 BRA `(.L_x_1580) ;  /* 0x0000000000302947 */ /* 0x000ff40003800000 */
[----:B------:R-:W5:Y:S01]  /*ed10*/  S2R R7, SR_LANEID ;  /* 0x0000000000077919 */ /* 0x000f620000000000 */
[----:B------:R-:W-:Y:S01]  /*ed20*/  VOTEU.ANY UR4, UPT, PT ;  /* 0x0000000000047886 */ /* 0x000fe200038e0100 */
[----:B-1234-:R-:W1:Y:S01]  /*ed30*/  LDC.64 R2, c[0x0][0xdf0] ;  /* 0x00037c00ff027b82 */ /* 0x01ee620000000a00 */
[----:B------:R-:W5:Y:S08]  /*ed40*/  FLO.U32 R0, UR4 ;  /* 0x0000000400007d00 */ /* 0x000f7000080e0000 */
[----:B------:R-:W1:Y:S01]  /*ed50*/  POPC R5, UR4 ;  /* 0x0000000400057d09 */ /* 0x000e620008000000 */
[----:B-----5:R-:W-:-:S13]  /*ed60*/  ISETP.EQ.U32.AND P0, PT, R0, R7, PT ;  /* 0x000000070000720c */ /* 0x020fda0003f02070 */
[----:B-1----:R-:W2:Y:S01]  /*ed70*/  @P0 ATOMG.E.ADD.STRONG.GPU PT, R3, desc[UR46][R2.64], R5 ;  /* 0x00000005020309a8 */ /* 0x002ea200081ee1ee */
[----:B------:R-:W1:Y:S02]  /*ed80*/  S2R R4, SR_LTMASK ;  /* 0x0000000000047919 */ /* 0x000e640000003900 */
[----:B-1----:R-:W-:-:S04]  /*ed90*/  LOP3.LUT R4, R4, UR4, RZ, 0xc0, !PT ;  /* 0x0000000404047c12 */ /* 0x002fc8000f8ec0ff */
[----:B------:R-:W1:Y:S01]  /*eda0*/  POPC R7, R4 ;  /* 0x0000000400077309 */ /* 0x000e620000000000 */
[----:B--2---:R-:W1:Y:S02]  /*edb0*/  SHFL.IDX PT, R0, R3, R0, 0x1f ;  /* 0x00001f0003007589 */ /* 0x004e6400000e0000 */
[----:B-1----:R-:W-:-:S07]  /*edc0*/  IADD3 R24, R0, UR42, R7 ;  /* 0x0000002a00187c10 */ /* 0x002fce000fffe007 */
.L_x_1580:
[----:B------:R-:W-:Y:S05]  /*edd0*/  BSYNC B0 ;  /* 0x0000000000007941 */ /* 0x000fea0003800000 */
.L_x_1579:
[----:B------:R-:W-:Y:S05]  /*ede0*/  @!P1 BRA `(.L_x_1581) ;  /* 0x0000000000049947 */ /* 0x000fea0003800000 */
[----:B------:R-:W-:Y:S01]  /*edf0*/  BPT.TRAP 0x1 ;  /* 0x000000040000795c */ /* 0x000fe20000300000 */
.L_x_1581:
[----:B-1234-:R-:W-:Y:S01]  /*ee00*/  LOP3.LUT R3, R17, 0x1, RZ, 0x3c, !PT ;  /* 0x0000000111037812 */ /* 0x01efe200078e3cff */
[----:B------:R-:W-:Y:S01]  /*ee10*/  BSSY B0, `(.L_x_1582) ;  /* 0x0000006000007945 */ /* 0x000fe20003800000 */
[----:B------:R-:W-:Y:S02]  /*ee20*/  LEA R2, R16, UR40, 0x3 ;  /* 0x0000002810027c11 */ /* 0x000fe4000f8e18ff */
[----:B------:R-:W-:Y:S02]  /*ee30*/  SHF.L.U32 R3, R3, 0x1f, RZ ;  /* 0x0000001f03037819 */ /* 0x000fe400000006ff */
[----:B------:R-:W-:Y:S02]  /*ee40*/  ISETP.NE.AND P1, PT, R25, 0x3, PT ;  /* 0x000000031900780c */ /* 0x000fe40003f25270 */
[----:B------:R-:W1:Y:S02]  /*ee50*/  SYNCS.PHASECHK.TRANS64.TRYWAIT P0, [R2+URZ+0x13270], R3 ;  /* 0x01327003020075a7 */ /* 0x000e64000800017f */
[----:B-1----:R-:W-:Y:S09]  /*ee60*/  @!P0 BRA `(.L_x_1583) ;  /* 0x0000000c00c08947 */ /* 0x002ff20003800000 */
.L_x_1619:
[----:B------:R-:W-:Y:S05]  /*ee70*/  BSYNC B0 ;  /* 0x0000000000007941 */ /* 0x000fea0003800000 */
.L_x_1582:
[----:B------:R-:W-:Y:S05]  /*ee80*/  @!P1 BRA `(.L_x_1584) ;  /* 0x0000000000049947 */ /* 0x000fea0003800000 */
[----:B------:R-:W-:Y:S01]  /*ee90*/  BPT.TRAP 0x1 ;  /* 0x000000040000795c */ /* 0x000fe20000300000 */
.L_x_1584:
[----:B------:R-:W-:Y:S01]  /*eea0*/  SHF.L.U32 R5, R17, 0x1f, RZ ;  /* 0x0000001f11057819 */ /* 0x000fe200000006ff */
[----:B-1----:R-:W-:-:S03]  /*eeb0*/  IMAD R3, R16, 0x2800, RZ ;  /* 0x0000280010037824 */ /* 0x002fc600078e02ff */
[----:B------:R-:W1:Y:S02]  /*eec0*/  SYNCS.PHASECHK.TRANS64.TRYWAIT P0, [R2+URZ+0x13260], R5 ;  /* 0x01326005020075a7 */ /* 0x000e64000800017f */
[----:B------:R-:W-:Y:S01]  /*eed0*/  LOP3.LUT R0, R3, R23, RZ, 0xfc, !PT ;  /* 0x0000001703007212 */ /* 0x000fe200078efcff */
[----:B-1----:R-:W-:Y:S06]  /*eee0*/  @!P0 BRA `(.L_x_1585) ;  /* 0x0000000c00b48947 */ /* 0x002fec0003800000 */
.L_x_1620:
[----:B------:R-:W-:Y:S05]  /*eef0*/  WARPSYNC.ALL ;  /* 0x0000000000007948 */ /* 0x000fea0003800000 */
[----:B-1----:R-:W1:Y:S01]  /*ef00*/  LDSM.16.MT88.4 R4, [R0+UR40+0x6000] ;  /* 0x006000280004783b */ /* 0x002e620008004200 */
        /* <DEDUP_REMOVED lines=39> */
.L_x_1586:
[----:B--2---:R-:W-:Y:S01]  /*f180*/  SYNCS.ARRIVE.TRANS64.A1T0 RZ, [R2+URZ+0x13250], RZ ;  /* 0x013250ff02ff79a7 */ /* 0x004fe2000810003f */
[----:B------:R-:W-:Y:S02]  /*f190*/  @!P2 VIADD R0, R2, 0x13280 ;  /* 0x000132800200a836 */ /* 0x000fe40000000000 */
[----:B------:R-:W-:-:S03]  /*f1a0*/  VIADD R16, R16, 0x1 ;  /* 0x0000000110107836 */ /* 0x000fc60000000000 */
[----:B------:R-:W-:Y:S01]  /*f1b0*/  @!P2 PRMT R0, RZ, 0x654, R0 ;  /* 0x00000654ff00a816 */ /* 0x000fe20000000000 */
[----:B------:R-:W-:Y:S01]  /*f1c0*/  BAR.SYNC.DEFER_BLOCKING 0x2, 0x80 ;  /* 0x0082000000007b1d */ /* 0x000fe20000010000 */
[----:B------:R-:W-:-:S04]  /*f1d0*/  ISETP.NE.AND P0, PT, R16, 0x2, PT ;  /* 0x000000021000780c */ /* 0x000fc80003f05270 */
[----:B------:R-:W-:Y:S01]  /*f1e0*/  SEL R16, R16, RZ, P0 ;  /* 0x000000ff10107207 */ /* 0x000fe20000000000 */
[----:B------:R2:W-:Y:S02]  /*f1f0*/  @!P2 SYNCS.ARRIVE.TRANS64.RED.A1T0 RZ, [R0+URZ], RZ ;  /* 0x000000ff00ffa9a7 */ /* 0x0005e4000810043f */
[----:B--2---:R-:W-:-:S04]  /*f200*/  SEL R0, RZ, 0x1, P0 ;  /* 0x00000001ff007807 */ /* 0x004fc80000000000 */
[----:B------:R-:W-:-:S07]  /*f210*/  LOP3.LUT R17, R17, R0, RZ, 0x3c, !PT ;  /* 0x0000000011117212 */ /* 0x000fce00078e3cff */
.L_x_1542:
[----:B------:R-:W-:Y:S05]  /*f220*/  BSYNC B6 ;  /* 0x0000000000067941 */ /* 0x000fea0003800000 */
.L_x_1540:
[----:B------:R-:W2:Y:S02]  /*f230*/  LDL R0, [R1+0x4] ;  /* 0x0000040001007983 */ /* 0x000ea40000100800 */
[----:B--2---:R-:W-:-:S13]  /*f240*/  ISETP.NE.AND P0, PT, R0, RZ, PT ;  /* 0x000000ff0000720c */ /* 0x004fda0003f05270 */
        /* <DEDUP_REMOVED lines=8> */
.L_x_1587:
[----:B------:R-:W2:Y:S01]  /*f2d0*/  S2R R0, SR_TID.X ;  /* 0x0000000000007919 */ /* 0x000ea20000002100 */
[----:B------:R-:W-:Y:S01]  /*f2e0*/  BAR.SYNC.DEFER_BLOCKING 0x4, 0x200 ;  /* 0x0108000000007b1d */ /* 0x000fe20000010000 */
[----:B--2---:R-:W-:-:S04]  /*f2f0*/  LOP3.LUT R0, R0, 0x7f, RZ, 0xc0, !PT ;  /* 0x0000007f00007812 */ /* 0x004fc800078ec0ff */
[----:B------:R-:W-:-:S13]  /*f300*/  ISETP.NE.AND P0, PT, R0, RZ, PT ;  /* 0x000000ff0000720c */ /* 0x000fda0003f05270 */
[----:B-1----:R-:W1:Y:S01]  /*f310*/  @!P0 S2R R3, SR_CgaCtaId ;  /* 0x0000000000038919 */ /* 0x002e620000008800 */
[----:B------:R-:W-:-:S04]  /*f320*/  @!P0 MOV R0, 0x400 ;  /* 0x0000040000008802 */ /* 0x000fc80000000f00 */
[----:B-1----:R-:W-:Y:S02]  /*f330*/  @!P0 LEA R3, R3, R0, 0x18 ;  /* 0x0000000003038211 */ /* 0x002fe400078ec0ff */
[----:B------:R-:W1:Y:S04]  /*f340*/  SHFL.IDX PT, R0, R24, RZ, 0x1f ;  /* 0x00001fff18007589 */ /* 0x000e6800000e0000 */
[----:B------:R1:W-:Y:S02]  /*f350*/  @!P0 STS [R3+0x132d0], R24 ;  /* 0x0132d01803008388 */ /* 0x0003e40000000800 */
[----:B-1----:R-:W-:Y:S01]  /*f360*/  IMAD.MOV.U32 R24, RZ, RZ, R0 ;  /* 0x000000ffff187224 */ /* 0x002fe200078e0000 */
[----:B------:R-:W-:Y:S06]  /*f370*/  BAR.ARV 0x5, 0x200 ;  /* 0x0148000000007b1d */ /* 0x000fec0000002000 */
.L_x_1588:
[----:B------:R-:W-:Y:S02]  /*f380*/  ULDC UR4, c[0x0][0xda8] ;  /* 0x00036a0000047ab9 */ /* 0x000fe40000000800 */
[----:B--2---:R-:W-:-:S13]  /*f390*/  ISETP.GE.AND P0, PT, R24, UR4, PT ;  /* 0x0000000418007c0c */ /* 0x004fda000bf06270 */
[----:B------:R-:W-:Y:S05]  /*f3a0*/  @!P0 BRA `(.L_x_1589) ;  /* 0xffffffd800d48947 */ /* 0x000fea000383ffff */
.L_x_1537:
[----:B-1----:R-:W1:Y:S01]  /*f3b0*/  S2R R3, SR_CgaCtaId ;  /* 0x0000000000037919 */ /* 0x002e620000008800 */
[----:B------:R-:W-:Y:S01]  /*f3c0*/  VIADD R27, R27, 0x1 ;  /* 0x000000011b1b7836 */ /* 0x000fe20000000000 */
[----:B------:R-:W-:Y:S01]  /*f3d0*/  MOV R2, 0x400 ;  /* 0x0000040000027802 */ /* 0x000fe20000000f00 */
[----:B------:R-:W-:Y:S03]  /*f3e0*/  BSSY B0, `(.L_x_1590) ;  /* 0x0000008000007945 */ /* 0x000fe60003800000 */
[----:B------:R-:W-:-:S04]  /*f3f0*/  LEA.HI R0, R27, R27, RZ, 0x1 ;  /* 0x0000001b1b007211 */ /* 0x000fc800078f08ff */
[----:B------:R-:W-:-:S05]  /*f400*/  LOP3.LUT R0, R0, 0xfffffffe, RZ, 0xc0, !PT ;  /* 0xfffffffe00007812 */ /* 0x000fca00078ec0ff */
[----:B------:R-:W-:-:S05]  /*f410*/  IMAD.IADD R0, R27, 0x1, -R0 ;  /* 0x000000011b007824 */ /* 0x000fca00078e0a00 */
[----:B------:R-:W-:Y:S02]  /*f420*/  SHF.L.U32 R0, R0, 0x1f, RZ ;  /* 0x0000001f00007819 */ /* 0x000fe400000006ff */
[----:B-1----:R-:W-:-:S04]  /*f430*/  LEA R7, R3, R2, 0x18 ;  /* 0x0000000203077211 */ /* 0x002fc800078ec0ff */
[----:B------:R-:W1:Y:S02]  /*f440*/  SYNCS.PHASECHK.TRANS64.TRYWAIT P0, [R7+URZ+0x13220], R0 ;  /* 0x01322000070075a7 */ /* 0x000e64000800017f */
[----:B-1----:R-:W-:Y:S05]  /*f450*/  @!P0 BRA `(.L_x_1591) ;  /* 0x00000008006c8947 */ /* 0x002fea0003800000 */
.L_x_1621:
[----:B------:R-:W-:Y:S05]  /*f460*/  BSYNC B0 ;  /* 0x0000000000007941 */ /* 0x000fea0003800000 */
.L_x_1590:
[----:B------:R-:W-:-:S03]  /*f470*/  UMOV UR4, 0xffffffff ;  /* 0xffffffff00047882 */ /* 0x000fc60000000000 */
[----:B------:R-:W-:Y:S05]  /*f480*/  BRA.DIV UR4, `(.L_x_1592) ;  /* 0x0000000a04747947 */ /* 0x000fea000b800000 */
[----:B-1----:R-:W1:Y:S02]  /*f490*/  S2R R0, SR_TID.X ;  /* 0x0000000000007919 */ /* 0x002e640000002100 */
[----:B-1----:R-:W-:-:S04]  /*f4a0*/  SHF.R.U32.HI R0, RZ, 0x5, R0 ;  /* 0x00000005ff007819 */ /* 0x002fc80000011600 */
[----:B------:R-:W-:-:S05]  /*f4b0*/  LOP3.LUT R0, R0, 0x3, RZ, 0xc0, !PT ;  /* 0x0000000300007812 */ /* 0x000fca00078ec0ff */
[----:B------:R1:W2:Y:S02]  /*f4c0*/  SHFL.IDX PT, R14, R0, RZ, 0x1f ;  /* 0x00001fff000e7589 */ /* 0x0002a400000e0000 */
.L_x_1624:
[----:B--2---:R-:W-:Y:S01]  /*f4d0*/  ISETP.NE.AND P0, PT, R14, RZ, PT ;  /* 0x000000ff0e00720c */ /* 0x004fe20003f05270 */
[----:B------:R-:W-:-:S12]  /*f4e0*/  BSSY B0, `(.L_x_1593) ;  /* 0x000002a000007945 */ /* 0x000fd80003800000 */
[----:B------:R-:W-:Y:S05]  /*f4f0*/  @P0 BRA `(.L_x_1594) ;  /* 0x0000000000a00947 */ /* 0x000fea0003800000 */
[----:B------:R-:W-:-:S03]  /*f500*/  UMOV UR4, 0xffffffff ;  /* 0xffffffff00047882 */ /* 0x000fc60000000000 */
[----:B------:R-:W-:Y:S05]  /*f510*/  BRA.DIV UR4, `(.L_x_1595) ;  /* 0x0000000a04847947 */ /* 0x000fea000b800000 */
[----:B------:R-:W-:-:S13]  /*f520*/  ELECT P6, URZ, PT ;  /* 0x00000000003f782f */ /* 0x000fda00038c0000 */
.L_x_1627:
[----:B------:R-:W-:Y:S05]  /*f530*/  @!P6 BRA `(.L_x_1594) ;  /* 0x000000000090e947 */ /* 0x000fea0003800000 */
[----:B------:R-:W-:-:S04]  /*f540*/  LOP3.LUT R26, R26, 0x2, RZ, 0xfc, !PT ;  /* 0x000000021a1a7812 */ /* 0x000fc800078efcff */
[----:B------:R-:W-:-:S13]  /*f550*/  ISETP.NE.AND P0, PT, R26, 0x3, PT ;  /* 0x000000031a00780c */ /* 0x000fda0003f05270 */
[----:B------:R-:W-:Y:S05]  /*f560*/  @!P0 BRA `(.L_x_1596) ;  /* 0x0000000000048947 */ /* 0x000fea0003800000 */
[----:B------:R-:W-:Y:S01]  /*f570*/  BPT.TRAP 0x1 ;  /* 0x000000040000795c */ /* 0x000fe20000300000 */
.L_x_1596:
[----:B------:R-:W-:Y:S01]  /*f580*/  VIADD R3, R7, 0x13240 ;  /* 0x0001324007037836 */ /* 0x000fe20000000000 */
[----:B------:R-:W-:Y:S01]  /*f590*/  SHF.L.U32 R4, R17, 0x1f, RZ ;  /* 0x0000001f11047819 */ /* 0x000fe200000006ff */
[C---:B-1----:R-:W-:Y:S02]  /*f5a0*/  VIADD R0, R16.reuse, 0x1 ;  /* 0x0000000110007836 */ /* 0x042fe40000000000 */
[----:B------:R-:W-:-:S03]  /*f5b0*/  IMAD R5, R16, 0x8, R3 ;  /* 0x0000000810057824 */ /* 0x000fc600078e0203 */
[C---:B------:R-:W-:Y:S01]  /*f5c0*/  ISETP.NE.AND P2, PT, R0.reuse, 0x2, PT ;  /* 0x000000020000780c */ /* 0x040fe20003f45270 */
[----:B------:R-:W1:Y:S03]  /*f5d0*/  SYNCS.PHASECHK.TRANS64.TRYWAIT P1, [R5+URZ], R4 ;  /* 0x00000004050075a7 */ /* 0x000e66000802017f */
[----:B------:R-:W-:Y:S02]  /*f5e0*/  SEL R2, RZ, 0x1, P2 ;  /* 0x00000001ff027807 */ /* 0x000fe40001000000 */
[----:B------:R-:W-:Y:S02]  /*f5f0*/  SEL R6, R0, RZ, P2 ;  /* 0x000000ff00067207 */ /* 0x000fe40001000000 */
[----:B------:R-:W-:-:S03]  /*f600*/  LOP3.LUT R0, R17, R2, RZ, 0x3c, !PT ;  /* 0x0000000211007212 */ /* 0x000fc600078e3cff */
[----:B------:R-:W-:Y:S01]  /*f610*/  IMAD R3, R6, 0x8, R3 ;  /* 0x0000000806037824 */ /* 0x000fe200078e0203 */
[----:B------:R-:W-:Y:S01]  /*f620*/  SHF.L.U32 R0, R0, 0x1f, RZ ;  /* 0x0000001f00007819 */ /* 0x000fe200000006ff */
[----:B-1----:R-:W-:Y:S06]  /*f630*/  @!P1 BRA `(.L_x_1597) ;  /* 0x00000008005c9947 */ /* 0x002fec0003800000 */
.L_x_1628:
[----:B------:R-:W2:Y:S02]  /*f640*/  SYNCS.PHASECHK.TRANS64.TRYWAIT P1, [R3+URZ], R0 ;  /* 0x00000000030075a7 */ /* 0x000ea4000802017f */
[----:B--2---:R-:W-:Y:S05]  /*f650*/  @!P1 BRA `(.L_x_1598) ;  /* 0x0000000800689947 */ /* 0x004fea0003800000 */
.L_x_1629:
[----:B------:R-:W-:Y:S05]  /*f660*/  @!P0 BRA `(.L_x_1599) ;  /* 0x0000000000048947 */ /* 0x000fea0003800000 */
[----:B------:R-:W-:Y:S01]  /*f670*/  BPT.TRAP 0x1 ;  /* 0x000000040000795c */ /* 0x000fe20000300000 */
.L_x_1599:
[----:B--2---:R-:W-:-:S04]  /*f680*/  IMAD R3, R16, 0x8, R7 ;  /* 0x0000000810037824 */ /* 0x004fc800078e0207 */
[----:B------:R-:W2:Y:S02]  /*f690*/  SYNCS.PHASECHK.TRANS64.TRYWAIT P1, [R3+URZ+0x13260], R4 ;  /* 0x01326004030075a7 */ /* 0x000ea4000802017f */
[----:B--2---:R-:W-:Y:S05]  /*f6a0*/  @!P1 BRA `(.L_x_1600) ;  /* 0x0000000800689947 */ /* 0x004fea0003800000 */
.L_x_1630:
[----:B------:R-:W-:Y:S05]  /*f6b0*/  @!P0 BRA `(.L_x_1601) ;  /* 0x0000000000048947 */ /* 0x000fea0003800000 */
[----:B------:R-:W-:Y:S01]  /*f6c0*/  BPT.TRAP 0x1 ;  /* 0x000000040000795c */ /* 0x000fe20000300000 */
.L_x_1601:
[----:B-1----:R-:W-:-:S04]  /*f6d0*/  IMAD R5, R6, 0x8, R7 ;  /* 0x0000000806057824 */ /* 0x002fc800078e0207 */
[----:B------:R-:W1:Y:S02]  /*f6e0*/  SYNCS.PHASECHK.TRANS64.TRYWAIT P1, [R5+URZ+0x13260], R0 ;  /* 0x01326000050075a7 */ /* 0x000e64000802017f */
[----:B-1----:R-:W-:Y:S05]  /*f6f0*/  @!P1 BRA `(.L_x_1602) ;  /* 0x0000000800689947 */ /* 0x002fea0003800000 */
.L_x_1631:
[----:B------:R-:W-:Y:S05]  /*f700*/  @!P0 BRA `(.L_x_1603) ;  /* 0x0000000000048947 */ /* 0x000fea0003800000 */
[----:B------:R-:W-:Y:S01]  /*f710*/  BPT.TRAP 0x1 ;  /* 0x000000040000795c */ /* 0x000fe20000300000 */
.L_x_1603:
[----:B------:R-:W3:Y:S02]  /*f720*/  SYNCS.PHASECHK.TRANS64.TRYWAIT P0, [R3+URZ+0x13280], R4 ;  /* 0x01328004030075a7 */ /* 0x000ee4000800017f */
[----:B---3--:R-:W-:Y:S05]  /*f730*/  @!P0 BRA `(.L_x_1604) ;  /* 0x00000008006c8947 */ /* 0x008fea0003800000 */
.L_x_1605:
[----:B----4-:R4:W1:Y:S02]  /*f740*/  SYNCS.PHASECHK.TRANS64.TRYWAIT P0, [R5+URZ+0x13280], R0 ;  /* 0x01328000050075a7 */ /* 0x010864000800017f */
[----:B-1----:R-:W-:Y:S05]  /*f750*/  @!P0 NANOSLEEP.SYNCS 0x989680 ;  /* 0x009896800000895d */ /* 0x002fea0003900000 */
[----:B------:R-:W1:Y:S02]  /*f760*/  @!P0 SYNCS.PHASECHK.TRANS64 P0, [R5+URZ+0x13280], R0 ;  /* 0x01328000050085a7 */ /* 0x000e64000800007f */
[----:B-1----:R-:W-:Y:S05]  /*f770*/  @!P0 BRA `(.L_x_1605) ;  /* 0xfffffffc00f08947 */ /* 0x002fea000383ffff */
.L_x_1594:
[----:B------:R-:W-:Y:S05]  /*f780*/  BSYNC B0 ;  /* 0x0000000000007941 */ /* 0x000fea0003800000 */
.L_x_1593:
[----:B------:R-:W-:Y:S05]  /*f790*/  EXIT ;  /* 0x000000000000794d */ /* 0x000fea0003800000 */
.L_x_1491:
[----:B-1----:R-:W-:-:S04]  /*f7a0*/  IMAD.U32 R3, RZ, RZ, UR40 ;  /* 0x00000028ff037e24 */ /* 0x002fc8000f8e00ff */
[----:B------:R1:W2:Y:S03]  /*f7b0*/  SYNCS.PHASECHK.TRANS64.TRYWAIT P0, [R3+URZ+0x13200], R4 ;  /* 0x01320004030075a7 */ /* 0x0002a6000800017f */
[----:B--2---:R-:W-:Y:S05]  /*f7c0*/  @!P0 NANOSLEEP.SYNCS 0x989680 ;  /* 0x009896800000895d */ /* 0x004fea0003900000 */
[----:B------:R-:W2:Y:S02]  /*f7d0*/  @!P0 SYNCS.PHASECHK.TRANS64 P0, [R3+URZ+0x13200], R4 ;  /* 0x01320004030085a7 */ /* 0x000ea4000800007f */
[----:B--2---:R-:W-:Y:S05]  /*f7e0*/  @!P0 BRA `(.L_x_1491) ;  /* 0xfffffffc00ec8947 */ /* 0x004fea000383ffff */
[----:B------:R-:W-:Y:S05]  /*f7f0*/  BRA `(.L_x_1606) ;  /* 0xffffff20001c7947 */ /* 0x000fea000383ffff */
.L_x_1495:
[----:B--2---:R2:W3:Y:S02]  /*f800*/  SYNCS.PHASECHK.TRANS64.TRYWAIT P0, [R3+URZ+0x13230], R4 ;  /* 0x01323004030075a7 */ /* 0x0044e4000800017f */
[----:B---3--:R-:W-:Y:S05]  /*f810*/  @!P0 NANOSLEEP.SYNCS 0x989680 ;  /* 0x009896800000895d */ /* 0x008fea0003900000 */
[----:B------:R-:W3:Y:S02]  /*f820*/  @!P0 SYNCS.PHASECHK.TRANS64 P0, [R3+URZ+0x13230], R4 ;  /* 0x01323004030085a7 */ /* 0x000ee4000800007f */
[----:B---3--:R-:W-:Y:S05]  /*f830*/  @!P0 BRA `(.L_x_1495) ;  /* 0xfffffffc00f08947 */ /* 0x008fea000383ffff */
[----:B------:R-:W-:Y:S05]  /*f840*/  BRA `(.L_x_1494) ;  /* 0xffffff2000347947 */ /* 0x000fea000383ffff */
.L_x_1500:
[----:B--2---:R-:W-:-:S04]  /*f850*/  IMAD.U32 R11, RZ, RZ, UR7 ;  /* 0x00000007ff0b7e24 */ /* 0x004fc8000f8e00ff */
[----:B------:R2:W3:Y:S03]  /*f860*/  SYNCS.PHASECHK.TRANS64.TRYWAIT P2, [R11+URZ+0x13230], R10 ;  /* 0x0132300a0b0075a7 */ /* 0x0004e6000804017f */
[----:B---3--:R-:W-:Y:S05]  /*f870*/  @!P2 NANOSLEEP.SYNCS 0x989680 ;  /* 0x009896800000a95d */ /* 0x008fea0003900000 */
[----:B------:R-:W3:Y:S02]  /*f880*/  @!P2 SYNCS.PHASECHK.TRANS64 P2, [R11+URZ+0x13230], R10 ;  /* 0x0132300a0b00a5a7 */ /* 0x000ee4000804007f */
[----:B---3--:R-:W-:Y:S05]  /*f890*/  @!P2 BRA `(.L_x_1500) ;  /* 0xfffffffc00eca947 */ /* 0x008fea000383ffff */
[----:B------:R-:W-:Y:S05]  /*f8a0*/  BRA `(.L_x_1499) ;  /* 0xffffff5400747947 */ /* 0x000fea000383ffff */
.L_x_1504:
[----:B-12---:R-:W-:-:S04]  /*f8b0*/  IMAD.U32 R10, RZ, RZ, UR11 ;  /* 0x0000000bff0a7e24 */ /* 0x006fc8000f8e00ff */
[----:B------:R1:W2:Y:S03]  /*f8c0*/  SYNCS.PHASECHK.TRANS64.TRYWAIT P2, [R10+URZ+0x13250], R9 ;  /* 0x013250090a0075a7 */ /* 0x0002a6000804017f */
[----:B--2---:R-:W-:Y:S05]  /*f8d0*/  @!P2 NANOSLEEP.SYNCS 0x989680 ;  /* 0x009896800000a95d */ /* 0x004fea0003900000 */
[----:B------:R-:W2:Y:S02]  /*f8e0*/  @!P2 SYNCS.PHASECHK.TRANS64 P2, [R10+URZ+0x13250], R9 ;  /* 0x013250090a00a5a7 */ /* 0x000ea4000804007f */
[----:B--2---:R-:W-:Y:S05]  /*f8f0*/  @!P2 BRA `(.L_x_1504) ;  /* 0xfffffffc00eca947 */ /* 0x004fea000383ffff */
[----:B------:R-:W-:Y:S05]  /*f900*/  BRA `(.L_x_1503) ;  /* 0xffffff58007c7947 */ /* 0x000fea000383ffff */
.L_x_1511:
[----:B--2---:R-:W-:-:S04]  /*f910*/  IMAD.U32 R10, RZ, RZ, UR5 ;  /* 0x00000005ff0a7e24 */ /* 0x004fc8000f8e00ff */
[----:B------:R2:W3:Y:S03]  /*f920*/  SYNCS.PHASECHK.TRANS64.TRYWAIT P2, [R10+URZ+0x13230], R9 ;  /* 0x013230090a0075a7 */ /* 0x0004e6000804017f */
[----:B---3--:R-:W-:Y:S05]  /*f930*/  @!P2 NANOSLEEP.SYNCS 0x989680 ;  /* 0x009896800000a95d */ /* 0x008fea0003900000 */
[----:B------:R-:W3:Y:S02]  /*f940*/  @!P2 SYNCS.PHASECHK.TRANS64 P2, [R10+URZ+0x13230], R9 ;  /* 0x013230090a00a5a7 */ /* 0x000ee4000804007f */
[----:B---3--:R-:W-:Y:S05]  /*f950*/  @!P2 BRA `(.L_x_1511) ;  /* 0xfffffffc00eca947 */ /* 0x008fea000383ffff */
[----:B------:R-:W-:Y:S05]  /*f960*/  BRA `(.L_x_1510) ;  /* 0xffffff8c00307947 */ /* 0x000fea000383ffff */
.L_x_1515:
[----:B-12---:R-:W-:-:S04]  /*f970*/  IMAD.U32 R9, RZ, RZ, UR5 ;  /* 0x00000005ff097e24 */ /* 0x006fc8000f8e00ff */
[----:B------:R1:W2:Y:S03]  /*f980*/  SYNCS.PHASECHK.TRANS64.TRYWAIT P2, [R9+URZ+0x13250], R8 ;  /* 0x01325008090075a7 */ /* 0x0002a6000804017f */
[----:B--2---:R-:W-:Y:S05]  /*f990*/  @!P2 NANOSLEEP.SYNCS 0x989680 ;  /* 0x009896800000a95d */ /* 0x004fea0003900000 */
[----:B------:R-:W2:Y:S02]  /*f9a0*/  @!P2 SYNCS.PHASECHK.TRANS64 P2, [R9+URZ+0x13250], R8 ;  /* 0x013250080900a5a7 */ /* 0x000ea4000804007f */
[----:B--2---:R-:W-:Y:S05]  /*f9b0*/  @!P2 BRA `(.L_x_1515) ;  /* 0xfffffffc00eca947 */ /* 0x004fea000383ffff */
[----:B------:R-:W-:Y:S05]  /*f9c0*/  BRA `(.L_x_1514) ;  /* 0xffffff90003c7947 */ /* 0x000fea000383ffff */
.L_x_1521:
[----:B--2---:R-:W-:-:S04]  /*f9d0*/  IMAD.U32 R5, RZ, RZ, UR5 ;  /* 0x00000005ff057e24 */ /* 0x004fc8000f8e00ff */
[----:B------:R2:W1:Y:S03]  /*f9e0*/  SYNCS.PHASECHK.TRANS64.TRYWAIT P2, [R5+URZ+0x13250], R0 ;  /* 0x01325000050075a7 */ /* 0x000466000804017f */
[----:B-1----:R-:W-:Y:S05]  /*f9f0*/  @!P2 NANOSLEEP.SYNCS 0x989680 ;  /* 0x009896800000a95d */ /* 0x002fea0003900000 */
[----:B------:R-:W1:Y:S02]  /*fa00*/  @!P2 SYNCS.PHASECHK.TRANS64 P2, [R5+URZ+0x13250], R0 ;  /* 0x013250000500a5a7 */ /* 0x000e64000804007f */
[----:B-1----:R-:W-:Y:S05]  /*fa10*/  @!P2 BRA `(.L_x_1521) ;  /* 0xfffffffc00eca947 */ /* 0x002fea000383ffff */
[----:B------:R-:W-:Y:S05]  /*fa20*/  BRA `(.L_x_1520) ;  /* 0xffffffb8000c7947 */ /* 0x000fea000383ffff */
.L_x_1547:
[----:B------:R-:W-:Y:S02]  /*fa30*/  IMAD.MOV.U32 R13, RZ, RZ, R6 ;  /* 0x000000ffff0d7224 */ /* 0x000fe400078e0006 */
[----:B------:R-:W-:Y:S02]  /*fa40*/  IMAD.MOV.U32 R12, RZ, RZ, RZ ;  /* 0x000000ffff0c7224 */ /* 0x000fe400078e00ff */
[----:B------:R-:W-:Y:S02]  /*fa50*/  IMAD.MOV.U32 R11, RZ, RZ, 0x1f ;  /* 0x0000001fff0b7424 */ /* 0x000fe400078e00ff */
[----:B------:R-:W-:-:S07]  /*fa60*/  IMAD.MOV.U32 R15, RZ, RZ, -0x1 ;  /* 0xffffffffff0f7424 */ /* 0x000fce00078e00ff */
[----:B------:R-:W-:Y:S05]  /*fa70*/  WARPSYNC.COLLECTIVE R15, `(.L_x_1607) ;  /* 0x000000000f087348 */ /* 0x000fea0003c00000 */
[----:B------:R1:W2:Y:S02]  /*fa80*/  SHFL.IDX P6, R14, R13, R12, R11 ;  /* 0x0000000c0d0e7389 */ /* 0x0002a400000c000b */
[----:B-12---:R-:W-:Y:S01]  /*fa90*/  ENDCOLLECTIVE ;  /* 0x000000000000791b */ /* 0x006fe20003800000 */
.L_x_1607:
[----:B------:R-:W-:Y:S05]  /*faa0*/  BRA `(.L_x_1608) ;  /* 0xffffffe000287947 */ /* 0x000fea000383ffff */
.L_x_1549:
[----:B------:R-:W-:Y:S01]  /*fab0*/  BSSY B0, `(.L_x_1609) ;  /* 0x0000006000007945 */ /* 0x000fe20003800000 */
[----:B------:R-:W-:-:S07]  /*fac0*/  IMAD.MOV.U32 R15, RZ, RZ, -0x1 ;  /* 0xffffffffff0f7424 */ /* 0x000fce00078e00ff */
[----:B-1----:R-:W-:Y:S05]  /*fad0*/  WARPSYNC.COLLECTIVE R15, `(.L_x_1610) ;  /* 0x000000000f0c7348 */ /* 0x002fea0003c00000 */
[----:B------:R-:W-:Y:S02]  /*fae0*/  ELECT P6, UR62, PT ;  /* 0x00000000003e782f */ /* 0x000fe400038c0000 */
[----:B------:R-:W-:Y:S01]  /*faf0*/  MOV R14, UR62 ;  /* 0x0000003e000e7c02 */ /* 0x000fe20008000f00 */
[----:B-1----:R-:W-:Y:S10]  /*fb00*/  ENDCOLLECTIVE ;  /* 0x000000000000791b */ /* 0x002ff40003800000 */
.L_x_1610:
[----:B------:R-:W-:Y:S05]  /*fb10*/  BSYNC B0 ;  /* 0x0000000000007941 */ /* 0x000fea0003800000 */
.L_x_1609:
[----:B------:R-:W-:Y:S05]  /*fb20*/  BRA `(.L_x_1611) ;  /* 0xffffffe000287947 */ /* 0x000fea000383ffff */
.L_x_1552:
[----:B-1----:R1:W3:Y:S02]  /*fb30*/  SYNCS.PHASECHK.TRANS64.TRYWAIT P3, [R6+URZ+0x13280], R3 ;  /* 0x01328003060075a7 */ /* 0x0022e4000806017f */
[----:B---3--:R-:W-:Y:S05]  /*fb40*/  @!P3 NANOSLEEP.SYNCS 0x989680 ;  /* 0x009896800000b95d */ /* 0x008fea0003900000 */
[----:B------:R-:W3:Y:S02]  /*fb50*/  @!P3 SYNCS.PHASECHK.TRANS64 P3, [R6+URZ+0x13280], R3 ;  /* 0x013280030600b5a7 */ /* 0x000ee4000806007f */
[----:B---3--:R-:W-:Y:S05]  /*fb60*/  @!P3 BRA `(.L_x_1552) ;  /* 0xfffffffc00f0b947 */ /* 0x008fea000383ffff */
[----:B------:R-:W-:Y:S05]  /*fb70*/  BRA `(.L_x_1612) ;  /* 0xffffffe0007c7947 */ /* 0x000fea000383ffff */
.L_x_1554:
[----:B--2---:R2:W3:Y:S02]  /*fb80*/  SYNCS.PHASECHK.TRANS64.TRYWAIT P3, [R6+URZ+0x13240], R3 ;  /* 0x01324003060075a7 */ /* 0x0044e4000806017f */
[----:B---3--:R-:W-:Y:S05]  /*fb90*/  @!P3 NANOSLEEP.SYNCS 0x989680 ;  /* 0x009896800000b95d */ /* 0x008fea0003900000 */
[----:B------:R-:W3:Y:S02]  /*fba0*/  @!P3 SYNCS.PHASECHK.TRANS64 P3, [R6+URZ+0x13240], R3 ;  /* 0x013240030600b5a7 */ /* 0x000ee4000806007f */
[----:B---3--:R-:W-:Y:S05]  /*fbb0*/  @!P3 BRA `(.L_x_1554) ;  /* 0xfffffffc00f0b947 */ /* 0x008fea000383ffff */
[----:B------:R-:W-:Y:S05]  /*fbc0*/  BRA `(.L_x_1613) ;  /* 0xffffffe000c87947 */ /* 0x000fea000383ffff */
.L_x_1557:
[----:B-123--:R-:W-:-:S04]  /*fbd0*/  IMAD.U32 R3, RZ, RZ, UR40 ;  /* 0x00000028ff037e24 */ /* 0x00efc8000f8e00ff */
[----:B------:R1:W2:Y:S03]  /*fbe0*/  SYNCS.PHASECHK.TRANS64.TRYWAIT P0, [R3+URZ+0x13220], R0 ;  /* 0x01322000030075a7 */ /* 0x0002a6000800017f */
[----:B--2---:R-:W-:Y:S05]  /*fbf0*/  @!P0 NANOSLEEP.SYNCS 0x989680 ;  /* 0x009896800000895d */ /* 0x004fea0003900000 */
[----:B------:R-:W2:Y:S02]  /*fc00*/  @!P0 SYNCS.PHASECHK.TRANS64 P0, [R3+URZ+0x13220], R0 ;  /* 0x01322000030085a7 */ /* 0x000ea4000800007f */
[----:B--2---:R-:W-:Y:S05]  /*fc10*/  @!P0 BRA `(.L_x_1557) ;  /* 0xfffffffc00ec8947 */ /* 0x004fea000383ffff */
[----:B------:R-:W-:Y:S05]  /*fc20*/  BRA `(.L_x_1614) ;  /* 0xffffffe400647947 */ /* 0x000fea000383ffff */
.L_x_1563:
[----:B-1----:R1:W2:Y:S02]  /*fc30*/  SYNCS.PHASECHK.TRANS64.TRYWAIT P0, [R3+URZ+0x13280], R4 ;  /* 0x01328004030075a7 */ /* 0x0022a4000800017f */
[----:B--2---:R-:W-:Y:S05]  /*fc40*/  @!P0 NANOSLEEP.SYNCS 0x989680 ;  /* 0x009896800000895d */ /* 0x004fea0003900000 */
[----:B------:R-:W2:Y:S02]  /*fc50*/  @!P0 SYNCS.PHASECHK.TRANS64 P0, [R3+URZ+0x13280], R4 ;  /* 0x01328004030085a7 */ /* 0x000ea4000800007f */
[----:B--2---:R-:W-:Y:S05]  /*fc60*/  @!P0 BRA `(.L_x_1563) ;  /* 0xfffffffc00f08947 */ /* 0x004fea000383ffff */
[----:B------:R-:W-:Y:S05]  /*fc70*/  BRA `(.L_x_1615) ;  /* 0xffffffe800047947 */ /* 0x000fea000383ffff */
.L_x_1568:
[----:B--2---:R2:W3:Y:S02]  /*fc80*/  SYNCS.PHASECHK.TRANS64.TRYWAIT P0, [R3+URZ+0x13240], R4 ;  /* 0x01324004030075a7 */ /* 0x0044e4000800017f */
[----:B---3--:R-:W-:Y:S05]  /*fc90*/  @!P0 NANOSLEEP.SYNCS 0x989680 ;  /* 0x009896800000895d */ /* 0x008fea0003900000 */
[----:B------:R-:W3:Y:S02]  /*fca0*/  @!P0 SYNCS.PHASECHK.TRANS64 P0, [R3+URZ+0x13240], R4 ;  /* 0x01324004030085a7 */ /* 0x000ee4000800007f */
[----:B---3--:R-:W-:Y:S05]  /*fcb0*/  @!P0 BRA `(.L_x_1568) ;  /* 0xfffffffc00f08947 */ /* 0x008fea000383ffff */
[----:B------:R-:W-:Y:S05]  /*fcc0*/  BRA `(.L_x_1616) ;  /* 0xffffffe800787947 */ /* 0x000fea000383ffff */
.L_x_1574:
[----:B-1----:R1:W2:Y:S02]  /*fcd0*/  SYNCS.PHASECHK.TRANS64.TRYWAIT P3, [R12+URZ+0x13270], R3 ;  /* 0x013270030c0075a7 */ /* 0x0022a4000806017f */
[----:B--2---:R-:W-:Y:S05]  /*fce0*/  @!P3 NANOSLEEP.SYNCS 0x989680 ;  /* 0x009896800000b95d */ /* 0x004fea0003900000 */
[----:B------:R-:W2:Y:S02]  /*fcf0*/  @!P3 SYNCS.PHASECHK.TRANS64 P3, [R12+URZ+0x13270], R3 ;  /* 0x013270030c00b5a7 */ /* 0x000ea4000806007f */
[----:B--2---:R-:W-:Y:S05]  /*fd00*/  @!P3 BRA `(.L_x_1574) ;  /* 0xfffffffc00f0b947 */ /* 0x004fea000383ffff */
[----:B------:R-:W-:Y:S05]  /*fd10*/  BRA `(.L_x_1617) ;  /* 0xffffffec00047947 */ /* 0x000fea000383ffff */
.L_x_1576:
[----:B-1----:R1:W2:Y:S02]  /*fd20*/  SYNCS.PHASECHK.TRANS64.TRYWAIT P3, [R12+URZ+0x13260], R3 ;  /* 0x013260030c0075a7 */ /* 0x0022a4000806017f */
[----:B--2---:R-:W-:Y:S05]  /*fd30*/  @!P3 NANOSLEEP.SYNCS 0x989680 ;  /* 0x009896800000b95d */ /* 0x004fea0003900000 */
[----:B------:R-:W2:Y:S02]  /*fd40*/  @!P3 SYNCS.PHASECHK.TRANS64 P3, [R12+URZ+0x13260], R3 ;  /* 0x013260030c00b5a7 */ /* 0x000ea4000806007f */
[----:B--2---:R-:W-:Y:S05]  /*fd50*/  @!P3 BRA `(.L_x_1576) ;  /* 0xfffffffc00f0b947 */ /* 0x004fea000383ffff */
[----:B------:R-:W-:Y:S05]  /*fd60*/  BRA `(.L_x_1618) ;  /* 0xffffffec000c7947 */ /* 0x000fea000383ffff */
.L_x_1583:
[----:B-1----:R1:W2:Y:S02]  /*fd70*/  SYNCS.PHASECHK.TRANS64.TRYWAIT P0, [R2+URZ+0x13270], R3 ;  /* 0x01327003020075a7 */ /* 0x0022a4000800017f */
[----:B--2---:R-:W-:Y:S05]  /*fd80*/  @!P0 NANOSLEEP.SYNCS 0x989680 ;  /* 0x009896800000895d */ /* 0x004fea0003900000 */
[----:B------:R-:W2:Y:S02]  /*fd90*/  @!P0 SYNCS.PHASECHK.TRANS64 P0, [R2+URZ+0x13270], R3 ;  /* 0x01327003020085a7 */ /* 0x000ea4000800007f */
[----:B--2---:R-:W-:Y:S05]  /*fda0*/  @!P0 BRA `(.L_x_1583) ;  /* 0xfffffffc00f08947 */ /* 0x004fea000383ffff */
[----:B------:R-:W-:Y:S05]  /*fdb0*/  BRA `(.L_x_1619) ;  /* 0xfffffff0002c7947 */ /* 0x000fea000383ffff */
.L_x_1585:
[----:B-1----:R1:W2:Y:S02]  /*fdc0*/  SYNCS.PHASECHK.TRANS64.TRYWAIT P0, [R2+URZ+0x13260], R5 ;  /* 0x01326005020075a7 */ /* 0x0022a4000800017f */
[----:B--2---:R-:W-:Y:S05]  /*fdd0*/  @!P0 NANOSLEEP.SYNCS 0x989680 ;  /* 0x009896800000895d */ /* 0x004fea0003900000 */
[----:B------:R-:W2:Y:S02]  /*fde0*/  @!P0 SYNCS.PHASECHK.TRANS64 P0, [R2+URZ+0x13260], R5 ;  /* 0x01326005020085a7 */ /* 0x000ea4000800007f */
[----:B--2---:R-:W-:Y:S05]  /*fdf0*/  @!P0 BRA `(.L_x_1585) ;  /* 0xfffffffc00f08947 */ /* 0x004fea000383ffff */
[----:B------:R-:W-:Y:S05]  /*fe00*/  BRA `(.L_x_1620) ;  /* 0xfffffff000387947 */ /* 0x000fea000383ffff */
.L_x_1591:
[----:B-1----:R1:W2:Y:S02]  /*fe10*/  SYNCS.PHASECHK.TRANS64.TRYWAIT P0, [R7+URZ+0x13220], R0 ;  /* 0x01322000070075a7 */ /* 0x0022a4000800017f */
[----:B--2---:R-:W-:Y:S05]  /*fe20*/  @!P0 NANOSLEEP.SYNCS 0x989680 ;  /* 0x009896800000895d */ /* 0x004fea0003900000 */
[----:B------:R-:W2:Y:S02]  /*fe30*/  @!P0 SYNCS.PHASECHK.TRANS64 P0, [R7+URZ+0x13220], R0 ;  /* 0x01322000070085a7 */ /* 0x000ea4000800007f */
[----:B--2---:R-:W-:Y:S05]  /*fe40*/  @!P0 BRA `(.L_x_1591) ;  /* 0xfffffffc00f08947 */ /* 0x004fea000383ffff */
[----:B------:R-:W-:Y:S05]  /*fe50*/  BRA `(.L_x_1621) ;  /* 0xfffffff400807947 */ /* 0x000fea000383ffff */
.L_x_1592:
[----:B------:R-:W2:Y:S01]  /*fe60*/  S2R R2, SR_TID.X ;  /* 0x0000000000027919 */ /* 0x000ea20000002100 */
[----:B------:R-:W-:Y:S01]  /*fe70*/  BSSY B0, `(.L_x_1622) ;  /* 0x000000a000007945 */ /* 0x000fe20003800000 */
[----:B------:R-:W-:Y:S02]  /*fe80*/  IMAD.MOV.U32 R12, RZ, RZ, RZ ;  /* 0x000000ffff0c7224 */ /* 0x000fe400078e00ff */
[----:B------:R-:W-:Y:S02]  /*fe90*/  IMAD.MOV.U32 R11, RZ, RZ, 0x1f ;  /* 0x0000001fff0b7424 */ /* 0x000fe400078e00ff */
[----:B------:R-:W-:Y:S01]  /*fea0*/  IMAD.MOV.U32 R15, RZ, RZ, -0x1 ;  /* 0xffffffffff0f7424 */ /* 0x000fe200078e00ff */
[----:B--2---:R-:W-:-:S04]  /*feb0*/  SHF.R.U32.HI R2, RZ, 0x5, R2 ;  /* 0x00000005ff027819 */ /* 0x004fc80000011602 */
[----:B------:R-:W-:-:S05]  /*fec0*/  LOP3.LUT R2, R2, 0x3, RZ, 0xc0, !PT ;  /* 0x0000000302027812 */ /* 0x000fca00078ec0ff */
[----:B------:R-:W-:-:S07]  /*fed0*/  IMAD.MOV.U32 R13, RZ, RZ, R2 ;  /* 0x000000ffff0d7224 */ /* 0x000fce00078e0002 */
[----:B-1----:R-:W-:Y:S05]  /*fee0*/  WARPSYNC.COLLECTIVE R15, `(.L_x_1623) ;  /* 0x000000000f087348 */ /* 0x002fea0003c00000 */
[----:B------:R2:W3:Y:S02]  /*fef0*/  SHFL.IDX P6, R14, R13, R12, R11 ;  /* 0x0000000c0d0e7389 */ /* 0x0004e400000c000b */
[----:B-123--:R-:W-:Y:S01]  /*ff00*/  ENDCOLLECTIVE ;  /* 0x000000000000791b */ /* 0x00efe20003800000 */
.L_x_1623:
[----:B------:R-:W-:Y:S05]  /*ff10*/  BSYNC B0 ;  /* 0x0000000000007941 */ /* 0x000fea0003800000 */
.L_x_1622:
[----:B------:R-:W-:Y:S05]  /*ff20*/  BRA `(.L_x_1624) ;  /* 0xfffffff400687947 */ /* 0x000fea000383ffff */
.L_x_1595:
[----:B------:R-:W-:Y:S01]  /*ff30*/  BSSY B1, `(.L_x_1625) ;  /* 0x0000006000017945 */ /* 0x000fe20003800000 */
[----:B------:R-:W-:-:S07]  /*ff40*/  IMAD.MOV.U32 R15, RZ, RZ, -0x1 ;  /* 0xffffffffff0f7424 */ /* 0x000fce00078e00ff */
[----:B-1----:R-:W-:Y:S05]  /*ff50*/  WARPSYNC.COLLECTIVE R15, `(.L_x_1626) ;  /* 0x000000000f0c7348 */ /* 0x002fea0003c00000 */
[----:B------:R-:W-:Y:S02]  /*ff60*/  ELECT P6, UR62, PT ;  /* 0x00000000003e782f */ /* 0x000fe400038c0000 */
[----:B------:R-:W-:Y:S01]  /*ff70*/  MOV R14, UR62 ;  /* 0x0000003e000e7c02 */ /* 0x000fe20008000f00 */
[----:B-1----:R-:W-:Y:S10]  /*ff80*/  ENDCOLLECTIVE ;  /* 0x000000000000791b */ /* 0x002ff40003800000 */
.L_x_1626:
[----:B------:R-:W-:Y:S05]  /*ff90*/  BSYNC B1 ;  /* 0x0000000000017941 */ /* 0x000fea0003800000 */
.L_x_1625:
[----:B------:R-:W-:Y:S05]  /*ffa0*/  BRA `(.L_x_1627) ;  /* 0xfffffff400607947 */ /* 0x000fea000383ffff */
.L_x_1597:
[----:B-1----:R1:W2:Y:S02]  /*ffb0*/  SYNCS.PHASECHK.TRANS64.TRYWAIT P1, [R5+URZ], R4 ;  /* 0x00000004050075a7 */ /* 0x0022a4000802017f */
[----:B--2---:R-:W-:Y:S05]  /*ffc0*/  @!P1 NANOSLEEP.SYNCS 0x989680 ;  /* 0x009896800000995d */ /* 0x004fea0003900000 */
[----:B------:R-:W2:Y:S02]  /*ffd0*/  @!P1 SYNCS.PHASECHK.TRANS64 P1, [R5+URZ], R4 ;  /* 0x00000004050095a7 */ /* 0x000ea4000802007f */
[----:B--2---:R-:W-:Y:S05]  /*ffe0*/  @!P1 BRA `(.L_x_1597) ;  /* 0xfffffffc00f09947 */ /* 0x004fea000383ffff */
[----:B------:R-:W-:Y:S05]  /*fff0*/  BRA `(.L_x_1628) ;  /* 0xfffffff400907947 */ /* 0x000fea000383ffff */
.L_x_1598:
[----:B--2---:R2:W3:Y:S02]  /*10000*/  SYNCS.PHASECHK.TRANS64.TRYWAIT P1, [R3+URZ], R0 ;  /* 0x00000000030075a7 */ /* 0x0044e4000802017f */
[----:B---3--:R-:W-:Y:S05]  /*10010*/  @!P1 NANOSLEEP.SYNCS 0x989680 ;  /* 0x009896800000995d */ /* 0x008fea0003900000 */
[----:B------:R-:W3:Y:S02]  /*10020*/  @!P1 SYNCS.PHASECHK.TRANS64 P1, [R3+URZ], R0 ;  /* 0x00000000030095a7 */ /* 0x000ee4000802007f */
[----:B---3--:R-:W-:Y:S05]  /*10030*/  @!P1 BRA `(.L_x_1598) ;  /* 0xfffffffc00f09947 */ /* 0x008fea000383ffff */
[----:B------:R-:W-:Y:S05]  /*10040*/  BRA `(.L_x_1629) ;  /* 0xfffffff400847947 */ /* 0x000fea000383ffff */
.L_x_1600:
[----:B--2---:R2:W3:Y:S02]  /*10050*/  SYNCS.PHASECHK.TRANS64.TRYWAIT P1, [R3+URZ+0x13260], R4 ;  /* 0x01326004030075a7 */ /* 0x0044e4000802017f */
[----:B---3--:R-:W-:Y:S05]  /*10060*/  @!P1 NANOSLEEP.SYNCS 0x989680 ;  /* 0x009896800000995d */ /* 0x008fea0003900000 */
[----:B------:R-:W3:Y:S02]  /*10070*/  @!P1 SYNCS.PHASECHK.TRANS64 P1, [R3+URZ+0x13260], R4 ;  /* 0x01326004030095a7 */ /* 0x000ee4000802007f */
[----:B---3--:R-:W-:Y:S05]  /*10080*/  @!P1 BRA `(.L_x_1600) ;  /* 0xfffffffc00f09947 */ /* 0x008fea000383ffff */
[----:B------:R-:W-:Y:S05]  /*10090*/  BRA `(.L_x_1630) ;  /* 0xfffffff400847947 */ /* 0x000fea000383ffff */
.L_x_1602:
[----:B-1----:R1:W3:Y:S02]  /*100a0*/  SYNCS.PHASECHK.TRANS64.TRYWAIT P1, [R5+URZ+0x13260], R0 ;  /* 0x01326000050075a7 */ /* 0x0022e4000802017f */
[----:B---3--:R-:W-:Y:S05]  /*100b0*/  @!P1 NANOSLEEP.SYNCS 0x989680 ;  /* 0x009896800000995d */ /* 0x008fea0003900000 */
[----:B------:R-:W3:Y:S02]  /*100c0*/  @!P1 SYNCS.PHASECHK.TRANS64 P1, [R5+URZ+0x13260], R0 ;  /* 0x01326000050095a7 */ /* 0x000ee4000802007f */
[----:B---3--:R-:W-:Y:S05]  /*100d0*/  @!P1 BRA `(.L_x_1602) ;  /* 0xfffffffc00f09947 */ /* 0x008fea000383ffff */
[----:B------:R-:W-:Y:S05]  /*100e0*/  BRA `(.L_x_1631) ;  /* 0xfffffff400847947 */ /* 0x000fea000383ffff */
.L_x_1604:
[----:B---3--:R3:W4:Y:S02]  /*100f0*/  SYNCS.PHASECHK.TRANS64.TRYWAIT P0, [R3+URZ+0x13280], R4 ;  /* 0x01328004030075a7 */ /* 0x008724000800017f */
[----:B----4-:R-:W-:Y:S05]  /*10100*/  @!P0 NANOSLEEP.SYNCS 0x989680 ;  /* 0x009896800000895d */ /* 0x010fea0003900000 */
[----:B------:R-:W4:Y:S02]  /*10110*/  @!P0 SYNCS.PHASECHK.TRANS64 P0, [R3+URZ+0x13280], R4 ;  /* 0x01328004030085a7 */ /* 0x000f24000800007f */
[----:B----4-:R-:W-:Y:S05]  /*10120*/  @!P0 BRA `(.L_x_1604) ;  /* 0xfffffffc00f08947 */ /* 0x010fea000383ffff */
[----:B------:R-:W-:Y:S05]  /*10130*/  BRA `(.L_x_1605) ;  /* 0xfffffff400807947 */ /* 0x000fea000383ffff */
.L_x_1632:
        /* <DEDUP_REMOVED lines=12> */
.L_x_2168:


//--------------------- .text._ZN7cutlass13device_kernelIN5flash11enable_sm90INS1_16FlashAttnFwdSm90INS1_25CollectiveMainloopFwdSm90ILi2EN4cute5tupleIJNS5_1CILi1EEES8_S8_EEENS6_IJNS7_ILi192EEENS7_ILi160EEENS7_ILi64EEEEEELi64ENS_12float_e4m3_tEfNS_4arch4Sm90ELb1ELb0ELb1ELb1ELb0ELb0ELb0ELb1ELb1ELb0ELb0ELb0EEENS1_21CollectiveEpilogueFwdINS6_IJSA_SC_SB_EEES9_NS_10bfloat16_tESG_Li384ELb1ELb0ELb0ELb1EEENS1_36VarlenDynamicPersistentTileSchedulerILi192ELi160ELi384ELi128ELb0ELb0ELb1ELb1ELb1ELb1EEEEEEEEEvNT_6ParamsE --------------------------
	.section	.text._ZN7cutlass13device_kernelIN5flash11enable_sm90INS1_16FlashAttnFwdSm90INS1_25CollectiveMainloopFwdSm90ILi2EN4cute5tupleIJNS5_1CILi1EEES8_S8_EEENS6_IJNS7_ILi192EEENS7_ILi160EEENS7_ILi64EEEEEELi64ENS_12float_e4m3_tEfNS_4arch4Sm90ELb1ELb0ELb1ELb1ELb0ELb0ELb0ELb1ELb1ELb0ELb0ELb0EEENS1_21CollectiveEpilogueFwdINS6_IJSA_SC_SB_EEES9_NS_10bfloat16_tESG_Li384ELb1ELb0ELb0ELb1EEENS1_36VarlenDynamicPersistentTileSchedulerILi192ELi160ELi384ELi128ELb0ELb0ELb1ELb1ELb1ELb1EEEEEEEEEvNT_6ParamsE,"ax",@progbits
	.align	128
.text._ZN7cutlass13device_kernelIN5flash11enable_sm90INS1_16FlashAttnFwdSm90INS1_25CollectiveMainloopFwdSm90ILi2EN4cute5tupleIJNS5_1CILi1EEES8_S8_EEENS6_IJNS7_ILi192EEENS7_ILi160EEENS7_ILi64EEEEEELi64ENS_12float_e4m3_tEfNS_4arch4Sm90ELb1ELb0ELb1ELb1ELb0ELb0ELb0ELb1ELb1ELb0ELb0ELb0EEENS1_21CollectiveEpilogueFwdINS6_IJSA_SC_SB_EEES9_NS_10bfloat16_tESG_Li384ELb1ELb0ELb0ELb1EEENS1_36VarlenDynamicPersistentTileSchedulerILi192ELi160ELi384ELi128ELb0ELb0ELb1ELb1ELb1ELb1EEEEEEEEEvNT_6ParamsE:
        .type           _ZN7cutlass13device_kernelIN5flash11enable_sm90INS1_16FlashAttnFwdSm90INS1_25CollectiveMainloopFwdSm90ILi2EN4cute5tupleIJNS5_1CILi1EEES8_S8_EEENS6_IJNS7_ILi192EEENS7_ILi160EEENS7_ILi64EEEEEELi64ENS_12float_e4m3_tEfNS_4arch4Sm90ELb1ELb0ELb1ELb1ELb0ELb0ELb0ELb1ELb1ELb0ELb0ELb0EEENS1_21CollectiveEpilogueFwdINS6_IJSA_SC_SB_EEES9_NS_10bfloat16_tESG_Li384ELb1ELb0ELb0ELb1EEENS1_36VarlenDynamicPersistentTileSchedulerILi192ELi160ELi384ELi128ELb0ELb0ELb1ELb1ELb1ELb1EEEEEEEEEvNT_6ParamsE,@function
        .size           _ZN7cutlass13device_kernelIN5flash11enable_sm90INS1_16FlashAttnFwdSm90INS1_25CollectiveMainloopFwdSm90ILi2EN4cute5tupleIJNS5_1CILi1EEES8_S8_EEENS6_IJNS7_ILi192EEENS7_ILi160EEENS7_ILi64EEEEEELi64ENS_12float_e4m3_tEfNS_4arch4Sm90ELb1ELb0ELb1ELb1ELb0ELb0ELb0ELb1ELb1ELb0ELb0ELb0EEENS1_21CollectiveEpilogueFwdINS6_IJSA_SC_SB_EEES9_NS_10bfloat16_tESG_Li384ELb1ELb0ELb0ELb1EEENS1_36VarlenDynamicPersistentTileSchedulerILi192ELi160ELi384ELi128ELb0ELb0ELb1ELb1ELb1ELb1EEEEEEEEEvNT_6ParamsE,(.L_x_2169 - _ZN7cutlass13device_kernelIN5flash11enable_sm90INS1_16FlashAttnFwdSm90INS1_25CollectiveMainloopFwdSm90ILi2EN4cute5tupleIJNS5_1CILi1EEES8_S8_EEENS6_IJNS7_ILi192EEENS7_ILi160EEENS7_ILi64EEEEEELi64ENS_12float_e4m3_tEfNS_4arch4Sm90ELb1ELb0ELb1ELb1ELb0ELb0ELb0ELb1ELb1ELb0ELb0ELb0EEENS1_21CollectiveEpilogueFwdINS6_IJSA_SC_SB_EEES9_NS_10bfloat16_tESG_Li384ELb1ELb0ELb0ELb1EEENS1_36VarlenDynamicPersistentTileSchedulerILi192ELi160ELi384ELi128ELb0ELb0ELb1ELb1ELb1ELb1EEEEEEEEEvNT_6ParamsE)
        .other          _ZN7cutlass13device_kernelIN5flash11enable_sm90INS1_16FlashAttnFwdSm90INS1_25CollectiveMainloopFwdSm90ILi2EN4cute5tupleIJNS5_1CILi1EEES8_S8_EEENS6_IJNS7_ILi192EEENS7_ILi160EEENS7_ILi64EEEEEELi64ENS_12float_e4m3_tEfNS_4arch4Sm90ELb1ELb0ELb1ELb1ELb0ELb0ELb0ELb1ELb1ELb0ELb0ELb0EEENS1_21CollectiveEpilogueFwdINS6_IJSA_SC_SB_EEES9_NS_10bfloat16_tESG_Li384ELb1ELb0ELb0ELb1EEENS1_36VarlenDynamicPersistentTileSchedulerILi192ELi160ELi384ELi128ELb0ELb0ELb1ELb1ELb1ELb1EEEEEEEEEvNT_6ParamsE,@"STO_CUDA_ENTRY STV_DEFAULT"
_ZN7cutlass13device_kernelIN5flash11enable_sm90INS1_16FlashAttnFwdSm90INS1_25CollectiveMainloopFwdSm90ILi2EN4cute5tupleIJNS5_1CILi1EEES8_S8_EEENS6_IJNS7_ILi192EEENS7_ILi160EEENS7_ILi64EEEEEELi64ENS_12float_e4m3_tEfNS_4arch4Sm90ELb1ELb0ELb1ELb1ELb0ELb0ELb0ELb1ELb1ELb0ELb0ELb0EEENS1_21CollectiveEpilogueFwdINS6_IJSA_SC_SB_EEES9_NS_10bfloat16_tESG_Li384ELb1ELb0ELb0ELb1EEENS1_36VarlenDynamicPersistentTileSchedulerILi192ELi160ELi384ELi128ELb0ELb0ELb1ELb1ELb1ELb1EEEEEEEEEvNT_6ParamsE:
        /* <DEDUP_REMOVED lines=21> */
.L_x_1634:
[----:B------:R-:W-:Y:S05]  /*0150*/  BSYNC B0 ;  /* 0x0000000000007941 */ /* 0x000fea0003800000 */
.L_x_1633:
        /* <DEDUP_REMOVED lines=41> */
.L_x_1635:
        /* <DEDUP_REMOVED lines=22> */
.L_x_1636:
        /* <DEDUP_REMOVED lines=18> */
.L_x_1637:
        /* <DEDUP_REMOVED lines=22> */
.L_x_1638:
        /* <DEDUP_REMOVED lines=22> */
.L_x_1639:
[----:B------:R-:W-:Y:S01]  /*0930*/  PLOP3.LUT P0, PT, PT, PT, UP0, 0x80, 0x0 ;  /* 0x000000000000781c */ /* 0x000fe20003f0f008 */
[----:B------:R-:W-:Y:S01]  /*0940*/  UMOV UR40, 0x1 ;  /* 0x0000000100287882 */ /* 0x000fe20000000000 */
[----:B------:R-:W-:Y:S01]  /*0950*/  NOP ;  /* 0x0000000000007918 */ /* 0x000fe20000000000 */
[----:B------:R-:W-:Y:S01]  /*0960*/  USEL UR40, UR40, 0x2, !UP0 ;  /* 0x0000000228287887 */ /* 0x000fe2000c000000 */
[----:B------:R-:W-:Y:S01]  /*0970*/  ULDC.64 UR52, c[0x0][0x208] ;  /* 0x0000820000347ab9 */ /* 0x000fe20000000a00 */
[----:B012-4-:R-:W-:Y:S08]  /*0980*/  BAR.SYNC.DEFER_BLOCKING 0x0 ;  /* 0x0000000000007b1d */ /* 0x017ff00000010000 */
[----:B------:R-:W-:Y:S05]  /*0990*/  @!P0 BRA `(.L_x_1640) ;  /* 0x000000cc00c48947 */ /* 0x000fea0003800000 */
.L_x_1641:
        /* <DEDUP_REMOVED lines=24> */
[-C--:B------:R-:W-:Y:S02]  /*0b20*/  LEA.HI R2, R0, R12.reuse, RZ, 0x4 ;  /* 0x0000000c00027211 */ /* 0x080fe400078f20ff */
[----:B------:R-:W-:Y:S02]  /*0b30*/  LOP3.LUT R23, R156, 0xffffff80, RZ, 0xc0, !PT ;  /* 0xffffff809c177812 */ /* 0x000fe400078ec0ff */
[----:B------:R-:W-:Y:S02]  /*0b40*/  LEA.HI R3, R0, R12, RZ, 0x5 ;  /* 0x0000000c00037211 */ /* 0x000fe400078f28ff */
[----:B------:R-:W-:Y:S01]  /*0b50*/  SHF.R.S32.HI R5, RZ, 0x4, R2 ;  /* 0x00000004ff057819 */ /* 0x000fe20000011402 */
[----:B------:R-:W-:Y:S01]  /*0b60*/  IMAD.IADD R23, R12, 0x1, -R23 ;  /* 0x000000010c177824 */ /* 0x000fe200078e0a17 */
[----:B------:R-:W-:Y:S01]  /*0b70*/  SHF.R.S32.HI R156, RZ, 0x7, R156 ;  /* 0x00000007ff9c7819 */ /* 0x000fe2000001149c */
[----:B------:R-:W-:Y:S01]  /*0b80*/  IMAD.SHL.U32 R4, R3, 0x20, RZ ;  /* 0x0000002003047824 */ /* 0x000fe200078e00ff */
[----:B------:R-:W-:-:S02]  /*0b90*/  LOP3.LUT R3, R2, 0x3fffff0, RZ, 0xc0, !PT ;  /* 0x03fffff002037812 */ /* 0x000fc400078ec0ff */
[----:B------:R-:W-:Y:S01]  /*0ba0*/  SHF.R.S32.HI R8, RZ, 0x1f, R23 ;  /* 0x0000001fff087819 */ /* 0x000fe20000011417 */
[----:B------:R-:W-:Y:S01]  /*0bb0*/  IMAD.HI R6, R156, 0x55555556, RZ ;  /* 0x555555569c067827 */ /* 0x000fe200078e02ff */
[----:B------:R-:W-:Y:S02]  /*0bc0*/  LEA.HI R2, R2, R5, RZ, 0x1 ;  /* 0x0000000502027211 */ /* 0x000fe400078f08ff */
[----:B------:R-:W-:Y:S01]  /*0bd0*/  LEA.HI R9, R8, R23, RZ, 0x2 ;  /* 0x0000001708097211 */ /* 0x000fe200078f10ff */
[----:B------:R-:W-:Y:S01]  /*0be0*/  IMAD.IADD R3, R12, 0x1, -R3 ;  /* 0x000000010c037824 */ /* 0x000fe200078e0a03 */
[----:B------:R-:W-:Y:S02]  /*0bf0*/  LOP3.LUT R4, R4, 0xfffffc00, RZ, 0xc0, !PT ;  /* 0xfffffc0004047812 */ /* 0x000fe400078ec0ff */
[--C-:B------:R-:W-:Y:S02]  /*0c00*/  SHF.R.S32.HI R10, RZ, 0x2, R9.reuse ;  /* 0x00000002ff0a7819 */ /* 0x100fe40000011409 */
[----:B------:R-:W-:Y:S01]  /*0c10*/  SHF.R.S32.HI R7, RZ, 0x1f, R9 ;  /* 0x0000001fff077819 */ /* 0x000fe20000011409 */
[----:B------:R-:W-:Y:S01]  /*0c20*/  IMAD R3, R3, 0x40, R4 ;  /* 0x0000004003037824 */ /* 0x000fe200078e0204 */
[----:B------:R-:W-:-:S02]  /*0c30*/  LOP3.LUT R2, R2, 0x1ffffffe, RZ, 0xc0, !PT ;  /* 0x1ffffffe02027812 */ /* 0x000fc400078ec0ff */
[----:B------:R-:W-:Y:S02]  /*0c40*/  LEA.HI R7, R7, R10, RZ, 0x3 ;  /* 0x0000000a07077211 */ /* 0x000fe400078f18ff */
[----:B------:R-:W-:Y:S01]  /*0c50*/  LEA.HI R8, R8, R23, RZ, 0x5 ;  /* 0x0000001708087211 */ /* 0x000fe200078f28ff */
[----:B------:R-:W-:Y:S01]  /*0c60*/  IMAD.IADD R2, R5, 0x1, -R2 ;  /* 0x0000000105027824 */ /* 0x000fe200078e0a02 */
[----:B------:R-:W-:Y:S02]  /*0c70*/  LOP3.LUT R11, R7, 0xfffffff8, RZ, 0xc0, !PT ;  /* 0xfffffff8070b7812 */ /* 0x000fe400078ec0ff */
[----:B------:R-:W-:Y:S01]  /*0c80*/  LEA.HI R0, R0, R12, RZ, 0x3 ;  /* 0x0000000c00007211 */ /* 0x000fe200078f18ff */
[----:B------:R-:W-:Y:S01]  /*0c90*/  IMAD R157, R2, 0x8, R3 ;  /* 0x00000008029d7824 */ /* 0x000fe200078e0203 */
[----:B------:R-:W-:Y:S01]  /*0ca0*/  LEA.HI R7, R6, R6, RZ, 0x1 ;  /* 0x0000000606077211 */ /* 0x000fe200078f08ff */
[----:B------:R-:W-:Y:S01]  /*0cb0*/  IMAD.IADD R11, R10, 0x1, -R11 ;  /* 0x000000010a0b7824 */ /* 0x000fe200078e0a0b */
[----:B------:R-:W-:-:S02]  /*0cc0*/  SHF.R.S32.HI R8, RZ, 0x5, R8 ;  /* 0x00000005ff087819 */ /* 0x000fc40000011408 */
[----:B------:R-:W-:Y:S01]  /*0cd0*/  LOP3.LUT R2, R0, 0x1ffffff8, RZ, 0xc0, !PT ;  /* 0x1ffffff800027812 */ /* 0x000fe200078ec0ff */
[----:B------:R-:W-:Y:S01]  /*0ce0*/  IMAD R7, R7, -0x3, R156 ;  /* 0xfffffffd07077824 */ /* 0x000fe200078e029c */
[----:B------:R-:W-:Y:S01]  /*0cf0*/  LOP3.LUT R18, R9, 0x7ffffffc, RZ, 0xc0, !PT ;  /* 0x7ffffffc09127812 */ /* 0x000fe200078ec0ff */
[----:B------:R-:W-:Y:S01]  /*0d00*/  IMAD R8, R8, 0x10, R11 ;  /* 0x0000001008087824 */ /* 0x000fe200078e020b */
[----:B------:R-:W-:Y:S01]  /*0d10*/  SHF.R.S32.HI R16, RZ, 0x3, R0 ;  /* 0x00000003ff107819 */ /* 0x000fe20000011400 */
[----:B------:R-:W-:Y:S02]  /*0d20*/  IMAD.IADD R2, R12, 0x1, -R2 ;  /* 0x000000010c027824 */ /* 0x000fe400078e0a02 */
[----:B------:R-:W-:Y:S01]  /*0d30*/  IMAD.IADD R18, R23, 0x1, -R18 ;  /* 0x0000000117127824 */ /* 0x000fe200078e0a12 */
[----:B------:R-:W-:Y:S01]  /*0d40*/  LEA R19, R7, R8, 0x6 ;  /* 0x0000000807137211 */ /* 0x000fe200078e30ff */
[----:B------:R-:W-:-:S07]  /*0d50*/  IMAD.SHL.U32 R22, R2, 0x8, RZ ;  /* 0x0000000802167824 */ /* 0x000fce00078e00ff */
.L_x_1698:
[----:B0-----:R-:W0:Y:S01]  /*0d60*/  LDC.64 R2, c[0x0][0xc60] ;  /* 0x00031800ff027b82 */ /* 0x001e220000000a00 */
[----:B------:R-:W-:Y:S01]  /*0d70*/  ULDC.64 UR4, c[0x0][0xa28] ;  /* 0x00028a0000047ab9 */ /* 0x000fe20000000a00 */
[----:B------:R-:W-:Y:S01]  /*0d80*/  ULDC.64 UR6, c[0x0][0xa18] ;  /* 0x0002860000067ab9 */ /* 0x000fe20000000a00 */
[----:B------:R-:W-:Y:S01]  /*0d90*/  ULDC.64 UR8, c[0x0][0xa20] ;  /* 0x0002880000087ab9 */ /* 0x000fe20000000a00 */
        /* <DEDUP_REMOVED lines=10> */
[----:B------:R-:W-:-:S04]  /*0e40*/  @UP0 ULEA UR4, UP2, UR38, UR4, 0x2 ;  /* 0x0000000426040291 */ /* 0x000fc8000f84103f */
[----:B------:R-:W-:Y:S02]  /*0e50*/  @UP0 ULEA.HI.X UR5, UR38, UR5, UR39, 0x2, UP2 ;  /* 0x0000000526050291 */ /* 0x000fe400090f1427 */
[----:B------:R-:W-:Y:S01]  /*0e60*/  @UP1 ULEA UR6, UP0, UR38, UR6, 0x2 ;  /* 0x0000000626061291 */ /* 0x000fe2000f80103f */
[----:B------:R-:W-:-:S03]  /*0e70*/  IMAD.U32 R2, RZ, RZ, UR4 ;  /* 0x00000004ff027e24 */ /* 0x000fc6000f8e00ff */
[----:B------:R-:W-:Y:S01]  /*0e80*/  @UP1 ULEA.HI.X UR7, UR38, UR7, UR39, 0x2, UP0 ;  /* 0x0000000726071291 */ /* 0x000fe200080f1427 */
[----:B------:R-:W-:Y:S01]  /*0e90*/  IMAD.U32 R3, RZ, RZ, UR5 ;  /* 0x00000005ff037e24 */ /* 0x000fe2000f8e00ff */
[----:B------:R-:W-:Y:S01]  /*0ea0*/  ULDC.64 UR4, c[0x0][0x3f8] ;  /* 0x0000fe0000047ab9 */ /* 0x000fe20000000a00 */
[----:B---345:R-:W-:-:S03]  /*0eb0*/  IMAD.U32 R4, RZ, RZ, UR6 ;  /* 0x00000006ff047e24 */ /* 0x038fc6000f8e00ff */
[----:B------:R-:W-:Y:S01]  /*0ec0*/  IMAD.U32 R5, RZ, RZ, UR7 ;  /* 0x00000007ff057e24 */ /* 0x000fe2000f8e00ff */
[----:B------:R-:W2:Y:S01]  /*0ed0*/  @P0 LDG.E R2, desc[UR52][R2.64] ;  /* 0x0000003402020981 */ /* 0x000ea2000c1e1900 */
[----:B------:R-:W-:Y:S01]  /*0ee0*/  UISETP.NE.U32.AND UP0, UPT, UR4, URZ, UPT ;  /* 0x0000003f0400728c */ /* 0x000fe2000bf05070 */
[----:B------:R-:W-:Y:S01]  /*0ef0*/  ISETP.NE.U32.AND P1, PT, RZ, UR8, PT ;  /* 0x00000008ff007c0c */ /* 0x000fe2000bf25070 */
[----:B------:R-:W-:Y:S01]  /*0f00*/  ULDC UR6, c[0x0][0x2e0] ;  /* 0x0000b80000067ab9 */ /* 0x000fe20000000800 */
[----:B------:R-:W3:Y:S01]  /*0f10*/  @P2 LDG.E R4, desc[UR52][R4.64] ;  /* 0x0000003404042981 */ /* 0x000ee2000c1e1900 */
[----:B------:R-:W-:Y:S01]  /*0f20*/  UISETP.NE.AND.EX UP0, UPT, UR5, URZ, UPT, UP0 ;  /* 0x0000003f0500728c */ /* 0x000fe2000bf05300 */
[----:B------:R-:W-:Y:S01]  /*0f30*/  ISETP.NE.AND.EX P1, PT, RZ, UR9, PT, P1 ;  /* 0x00000009ff007c0c */ /* 0x000fe2000bf25310 */
[----:B------:R-:W-:Y:S01]  /*0f40*/  ULDC UR4, c[0x0][0x404] ;  /* 0x0001010000047ab9 */ /* 0x000fe20000000800 */
[----:B------:R-:W-:Y:S01]  /*0f50*/  UMOV UR48, URZ ;  /* 0x0000003f00307c82 */ /* 0x000fe20008000000 */
[----:B------:R-:W-:Y:S01]  /*0f60*/  USEL UR4, UR4, 0x1, UP0 ;  /* 0x0000000104047887 */ /* 0x000fe20008000000 */
[----:B------:R-:W-:-:S03]  /*0f70*/  ULDC UR49, c[0x0][0x288] ;  /* 0x0000a20000317ab9 */ /* 0x000fc60000000800 */
[----:B------:R-:W-:Y:S01]  /*0f80*/  UIMAD UR6, UR4, UR6, URZ ;  /* 0x00000006040672a4 */ /* 0x000fe2000f8e023f */
[----:B--2---:R-:W-:Y:S02]  /*0f90*/  @P0 R2UR UR48, R2 ;  /* 0x00000000023002ca */ /* 0x004fe400000e0000 */
[----:B---3--:R-:W-:Y:S01]  /*0fa0*/  @P2 R2UR UR49, R4 ;  /* 0x00000000043122ca */ /* 0x008fe200000e0000 */
[----:B-1----:R-:W-:-:S14]  /*0fb0*/  @P2 BRA `(.L_x_1642) ;  /* 0x0000000000342947 */ /* 0x002fdc0003800000 */
        /* <DEDUP_REMOVED lines=13> */
.L_x_1642:
[----:B------:R-:W-:Y:S01]  /*1090*/  UMOV UR41, UR50 ;  /* 0x0000003200297c82 */ /* 0x000fe20008000000 */
[----:B------:R-:W-:Y:S01]  /*10a0*/  UMOV UR42, UR43 ;  /* 0x0000002b002a7c82 */ /* 0x000fe20008000000 */
[----:B------:R-:W-:Y:S05]  /*10b0*/  @!P1 BRA `(.L_x_1643) ;  /* 0x00000000001c9947 */ /* 0x000fea0003800000 */
[----:B------:R-:W-:-:S04]  /*10c0*/  ULEA UR4, UP0, UR38, UR8, 0x2 ;  /* 0x0000000826047291 */ /* 0x000fc8000f80103f */
[----:B------:R-:W-:Y:S02]  /*10d0*/  ULEA.HI.X UR5, UR38, UR9, UR39, 0x2, UP0 ;  /* 0x0000000926057291 */ /* 0x000fe400080f1427 */
[----:B------:R-:W-:-:S04]  /*10e0*/  IMAD.U32 R2, RZ, RZ, UR4 ;  /* 0x00000004ff027e24 */ /* 0x000fc8000f8e00ff */
[----:B------:R-:W-:-:S05]  /*10f0*/  MOV R3, UR5 ;  /* 0x0000000500037c02 */ /* 0x000fca0008000f00 */
[----:B------:R-:W2:Y:S02]  /*1100*/  LDG.E R2, desc[UR52][R2.64] ;  /* 0x0000003402027981 */ /* 0x000ea4000c1e1900 */
[----:B--2---:R-:W-:Y:S01]  /*1110*/  R2UR UR6, R2 ;  /* 0x00000000020672ca */ /* 0x004fe200000e0000 */
[----:B------:R-:W-:-:S14]  /*1120*/  BRA `(.L_x_1644) ;  /* 0x0000000000347947 */ /* 0x000fdc0003800000 */
.L_x_1643:
        /* <DEDUP_REMOVED lines=13> */
.L_x_1644:
[----:B------:R-:W-:Y:S01]  /*1200*/  UIADD3 UR48, -UR48, UR6, URZ ;  /* 0x0000000630307290 */ /* 0x000fe2000fffe13f */
[----:B------:R-:W-:Y:S01]  /*1210*/  PLOP3.LUT P0, PT, PT, PT, PT, 0x80, 0x0 ;  /* 0x000000000000781c */ /* 0x000fe20003f0f070 */
[----:B------:R-:W-:Y:S01]  /*1220*/  ULDC UR8, c[0x0][0x428] ;  /* 0x00010a0000087ab9 */ /* 0x000fe20000000800 */
[----:B------:R-:W-:Y:S01]  /*1230*/  IMAD.MOV.U32 R0, RZ, RZ, RZ ;  /* 0x000000ffff007224 */ /* 0x000fe200078e00ff */
[----:B------:R-:W-:Y:S01]  /*1240*/  UIADD3 UR5, UR48, 0x15f, -UR49 ;  /* 0x0000015f30057890 */ /* 0x000fe2000fffe831 */
[----:B------:R-:W-:Y:S01]  /*1250*/  IMAD.MOV.U32 R2, RZ, RZ, RZ ;  /* 0x000000ffff027224 */ /* 0x000fe200078e00ff */
[----:B------:R-:W-:Y:S01]  /*1260*/  UIADD3 UR4, UR48, 0x9f, URZ ;  /* 0x0000009f30047890 */ /* 0x000fe2000fffe03f */
[----:B------:R-:W-:Y:S01]  /*1270*/  IMAD.MOV.U32 R55, RZ, RZ, RZ ;  /* 0x000000ffff377224 */ /* 0x000fe200078e00ff */
[----:B------:R-:W-:Y:S01]  /*1280*/  UIMAD UR6, UR50, 0xc0, UR5 ;  /* 0x000000c0320678a4 */ /* 0x000fe2000f8e0205 */
[----:B------:R-:W-:Y:S01]  /*1290*/  CS2R R6, SRZ ;  /* 0x0000000000067805 */ /* 0x000fe2000001ff00 */
[----:B------:R-:W-:Y:S01]  /*12a0*/  UIMAD.WIDE UR4, UR4, 0x66666667, URZ ;  /* 0x66666667040478a5 */ /* 0x000fe2000f8e023f */
[----:B------:R-:W-:Y:S01]  /*12b0*/  CS2R R8, SRZ ;  /* 0x0000000000087805 */ /* 0x000fe2000001ff00 */
[----:B------:R-:W-:Y:S01]  /*12c0*/  UIMAD.WIDE UR6, UR6, 0x66666667, URZ ;  /* 0x66666667060678a5 */ /* 0x000fe2000f8e023f */
[----:B------:R-:W-:Y:S01]  /*12d0*/  CS2R R10, SRZ ;  /* 0x00000000000a7805 */ /* 0x000fe2000001ff00 */
[----:B------:R-:W-:Y:S01]  /*12e0*/  USHF.R.U32.HI UR4, URZ, 0x1f, UR5 ;  /* 0x0000001f3f047899 */ /* 0x000fe20008011605 */
[----:B------:R-:W-:Y:S01]  /*12f0*/  CS2R R12, SRZ ;  /* 0x00000000000c7805 */ /* 0x000fe2000001ff00 */
[----:B------:R-:W-:Y:S01]  /*1300*/  USHF.R.U32.HI UR6, URZ, 0x1f, UR7 ;  /* 0x0000001f3f067899 */ /* 0x000fe20008011607 */
[----:B------:R-:W-:Y:S01]  /*1310*/  CS2R R14, SRZ ;  /* 0x00000000000e7805 */ /* 0x000fe2000001ff00 */
[----:B------:R-:W-:Y:S01]  /*1320*/  ULEA.HI.SX32 UR4, UR5, UR4, 0x1a ;  /* 0x0000000405047291 */ /* 0x000fe2000f8fd23f */
[----:B------:R-:W-:Y:S01]  /*1330*/  CS2R R20, SRZ ;  /* 0x0000000000147805 */ /* 0x000fe2000001ff00 */
[----:B------:R-:W-:Y:S01]  /*1340*/  ULEA.HI.SX32 UR6, UR7, UR6, 0x1a ;  /* 0x0000000607067291 */ /* 0x000fe2000f8fd23f */
[----:B------:R-:W-:Y:S01]  /*1350*/  CS2R R24, SRZ ;  /* 0x0000000000187805 */ /* 0x000fe2000001ff00 */
[----:B------:R-:W-:Y:S01]  /*1360*/  UISETP.NE.AND UP0, UPT, UR8, 0x1, UPT ;  /* 0x000000010800788c */ /* 0x000fe2000bf05270 */
[----:B------:R-:W-:Y:S01]  /*1370*/  CS2R R32, SRZ ;  /* 0x0000000000207805 */ /* 0x000fe2000001ff00 */
[----:B------:R-:W-:Y:S01]  /*1380*/  UISETP.LT.AND UP1, UPT, UR4, UR6, UPT ;  /* 0x000000060400728c */ /* 0x000fe2000bf21270 */
[----:B------:R-:W-:-:S02]  /*1390*/  CS2R R26, SRZ ;  /* 0x00000000001a7805 */ /* 0x000fc4000001ff00 */
[----:B------:R-:W-:Y:S01]  /*13a0*/  CS2R R56, SRZ ;  /* 0x0000000000387805 */ /* 0x000fe2000001ff00 */
[----:B------:R-:W-:Y:S01]  /*13b0*/  IMAD.MOV.U32 R34, RZ, RZ, RZ ;  /* 0x000000ffff227224 */ /* 0x000fe200078e00ff */
[----:B------:R-:W-:Y:S01]  /*13c0*/  USEL UR51, UR4, UR6, UP1 ;  /* 0x0000000604337287 */ /* 0x000fe20008800000 */
[----:B------:R-:W-:Y:S02]  /*13d0*/  CS2R R36, SRZ ;  /* 0x0000000000247805 */ /* 0x000fe4000001ff00 */
[----:B------:R-:W-:Y:S02]  /*13e0*/  CS2R R40, SRZ ;  /* 0x0000000000287805 */ /* 0x000fe4000001ff00 */
[----:B------:R-:W-:Y:S01]  /*13f0*/  CS2R R58, SRZ ;  /* 0x00000000003a7805 */ /* 0x000fe2000001ff00 */
[----:B------:R-:W-:Y:S01]  /*1400*/  UISETP.GE.AND UP1, UPT, UR51, 0x1, UPT ;  /* 0x000000013300788c */ /* 0x000fe2000bf26270 */
[----:B------:R-:W-:Y:S01]  /*1410*/  CS2R R44, SRZ ;  /* 0x00000000002c7805 */ /* 0x000fe2000001ff00 */
[----:B------:R-:W-:Y:S01]  /*1420*/  @UP0 ULDC UR5, c[0x0][0x42c] ;  /* 0x00010b0000050ab9 */ /* 0x000fe20000000800 */
[----:B------:R-:W-:Y:S01]  /*1430*/  @UP0 ULDC UR6, c[0x0][0x430] ;  /* 0x00010c0000060ab9 */ /* 0x000fe20000000800 */
[----:B------:R-:W-:Y:S01]  /*1440*/  UIMAD.WIDE.U32 UR4, UR43, UR5, URZ ;  /* 0x000000052b0472a5 */ /* 0x000fe2000f8e003f */
[----:B------:R-:W-:-:S02]  /*1450*/  CS2R R60, SRZ ;  /* 0x00000000003c7805 */ /* 0x000fc4000001ff00 */
[----:B------:R-:W-:Y:S01]  /*1460*/  PLOP3.LUT P1, PT, PT, PT, UP1, 0x80, 0x0 ;  /* 0x000000000000781c */ /* 0x000fe20003f2f018 */
[----:B------:R-:W-:-:S12]  /*1470*/  @UP0 USHF.R.U32.HI UR43, URZ, UR6, UR5 ;  /* 0x000000063f2b0299 */ /* 0x000fd80008011605 */
[----:B------:R-:W-:Y:S05]  /*1480*/  @!P1 BRA `(.L_x_1645) ;  /* 0x000000a400cc9947 */ /* 0x000fea0003800000 */
        /* <DEDUP_REMOVED lines=31> */
.L_x_1646:
        /* <DEDUP_REMOVED lines=10> */
[----:B------:R-:W-:Y:S02]  /*1720*/  @UP0 ULDC.64 UR16, c[0x0][0x9a8] ;  /* 0x00026a0000100ab9 */ /* 0x000fe40000000a00 */
[----:B------:R-:W-:Y:S01]  /*1730*/  @UP1 ULDC.64 UR12, c[0x0][0x9b8] ;  /* 0x00026e00000c1ab9 */ /* 0x000fe20000000a00 */
[----:B------:R-:W-:Y:S02]  /*1740*/  @UP0 UIMAD UR8, UR39, UR16, URZ ;  /* 0x00000010270802a4 */ /* 0x000fe4000f8e023f */
[----:B------:R-:W-:Y:S02]  /*1750*/  @UP1 UIMAD UR9, UR39, UR12, URZ ;  /* 0x0000000c270912a4 */ /* 0x000fe4000f8e023f */
[----:B------:R-:W-:Y:S02]  /*1760*/  @UP0 UIMAD.WIDE.U32 UR14, UR38, UR16, URZ ;  /* 0x00000010260e02a5 */ /* 0x000fe4000f8e003f */
[----:B------:R-:W-:Y:S02]  /*1770*/  @UP0 UIMAD UR17, UR38, UR17, UR8 ;  /* 0x00000011261102a4 */ /* 0x000fe4000f8e0208 */
[----:B------:R-:W-:-:S02]  /*1780*/  @UP0 USHF.R.S32.HI UR16, URZ, 0x1f, UR43 ;  /* 0x0000001f3f100899 */ /* 0x000fc4000801142b */
[----:B------:R-:W-:Y:S02]  /*1790*/  @UP1 USHF.R.S32.HI UR19, URZ, 0x1f, UR43 ;  /* 0x0000001f3f131899 */ /* 0x000fe4000801142b */
[----:B------:R-:W-:Y:S02]  /*17a0*/  @UP1 UIMAD.WIDE.U32 UR10, UR38, UR12, URZ ;  /* 0x0000000c260a12a5 */ /* 0x000fe4000f8e003f */
[----:B------:R-:W-:Y:S02]  /*17b0*/  @UP1 UIMAD UR18, UR38, UR13, UR9 ;  /* 0x0000000d261212a4 */ /* 0x000fe4000f8e0209 */
[----:B------:R-:W-:Y:S01]  /*17c0*/  @UP0 UIADD3 UR15, UR15, UR17, URZ ;  /* 0x000000110f0f0290 */ /* 0x000fe2000fffe03f */
[----:B------:R-:W-:Y:S01]  /*17d0*/  @UP0 ULDC.64 UR12, c[0x0][0x9b0] ;  /* 0x00026c00000c0ab9 */ /* 0x000fe20000000a00 */
[----:B------:R-:W-:Y:S01]  /*17e0*/  @UP1 ULDC.64 UR8, c[0x0][0x9c0] ;  /* 0x0002700000081ab9 */ /* 0x000fe20000000a00 */
        /* <DEDUP_REMOVED lines=12> */
[----:B------:R-:W-:Y:S01]  /*18b0*/  IMAD.U32 R2, RZ, RZ, UR6 ;  /* 0x00000006ff027e24 */ /* 0x000fe2000f8e00ff */
[----:B------:R-:W-:Y:S02]  /*18c0*/  @UP1 ULEA.HI.X UR5, UR8, UR5, UR9, 0x2, UP3 ;  /* 0x0000000508051291 */ /* 0x000fe400098f1409 */
[----:B------:R-:W-:-:S02]  /*18d0*/  IMAD.U32 R4, RZ, RZ, UR4 ;  /* 0x00000004ff047e24 */ /* 0x000fc4000f8e00ff */
        /* <DEDUP_REMOVED lines=9> */
[----:B------:R-:W-:Y:S01]  /*1970*/  MOV R6, UR4 ;  /* 0x0000000400067c02 */ /* 0x000fe20008000f00 */
[----:B------:R-:W-:-:S03]  /*1980*/  ULDC UR4, c[0x0][0x9d8] ;  /* 0x0002760000047ab9 */ /* 0x000fc60000000800 */
[----:B------:R-:W-:-:S04]  /*1990*/  SHF.L.U32 R6, R6, 0x1f, RZ ;  /* 0x0000001f06067819 */ /* 0x000fc800000006ff */
[----:B------:R-:W0:Y:S01]  /*19a0*/  SYNCS.PHASECHK.TRANS64.TRYWAIT P1, [UR45+0x13200], R6 ;  /* 0x01320006ff0075a7 */ /* 0x000e22000802016d */
[----:B--2---:R-:W-:-:S04]  /*19b0*/  FMUL.FTZ R0, R7, R0 ;  /* 0x0000000007007220 */ /* 0x004fc80000410000 */
[----:B------:R-:W-:Y:S01]  /*19c0*/  FMUL.FTZ R0, R0, UR4 ;  /* 0x0000000400007c20 */ /* 0x000fe20008410000 */
[----:B0-----:R-:W-:Y:S06]  /*19d0*/  @!P1 BRA `(.L_x_1647) ;  /* 0x0000010000c09947 */ /* 0x001fec0003800000 */
.L_x_1785:
[----:B------:R-:W-:Y:S05]  /*19e0*/  @!P0 BRA `(.L_x_1648) ;  /* 0x0000000000048947 */ /* 0x000fea0003800000 */
[----:B------:R-:W-:Y:S01]  /*19f0*/  BPT.TRAP 0x1 ;  /* 0x000000040000795c */ /* 0x000fe20000300000 */
.L_x_1648:
[----:B------:R-:W-:Y:S02]  /*1a00*/  IMAD.U32 R2, RZ, RZ, UR37 ;  /* 0x00000025ff027e24 */ /* 0x000fe4000f8e00ff */
[----:B0-----:R-:W-:-:S03]  /*1a10*/  IMAD.U32 R3, RZ, RZ, UR36 ;  /* 0x00000024ff037e24 */ /* 0x001fc6000f8e00ff */
[----:B------:R-:W-:Y:S02]  /*1a20*/  LEA R2, R2, UR45, 0x3 ;  /* 0x0000002d02027c11 */ /* 0x000fe4000f8e18ff */
[----:B------:R-:W-:-:S04]  /*1a30*/  SHF.L.U32 R3, R3, 0x1f, RZ ;  /* 0x0000001f03037819 */ /* 0x000fc800000006ff */
[----:B------:R0:W1:Y:S01]  /*1a40*/  SYNCS.PHASECHK.TRANS64.TRYWAIT P1, [R2+URZ+0x13230], R3 ;  /* 0x01323003020075a7 */ /* 0x000062000802017f */
[----:B------:R-:W-:Y:S05]  /*1a50*/  @!P0 BRA `(.L_x_1649) ;  /* 0x0000000000048947 */ /* 0x000fea0003800000 */
[----:B------:R-:W-:Y:S01]  /*1a60*/  BPT.TRAP 0x1 ;  /* 0x000000040000795c */ /* 0x000fe20000300000 */
.L_x_1649:
[----:B-1----:R-:W-:Y:S05]  /*1a70*/  @P1 BRA `(.L_x_1650) ;  /* 0x0000000000081947 */ /* 0x002fea0003800000 */
[----:B------:R-:W1:Y:S02]  /*1a80*/  SYNCS.PHASECHK.TRANS64.TRYWAIT P1, [R2+URZ+0x13230], R3 ;  /* 0x01323003020075a7 */ /* 0x000e64000802017f */
[----:B-1----:R-:W-:Y:S05]  /*1a90*/  @!P1 BRA `(.L_x_1651) ;  /* 0x0000010000a89947 */ /* 0x002fea0003800000 */
.L_x_1650:
[----:B------:R-:W2:Y:S01]  /*1aa0*/  S2R R5, SR_TID.X ;  /* 0x0000000000057919 */ /* 0x000ea20000002100 */
[----:B------:R-:W-:Y:S01]  /*1ab0*/  UIADD3 UR4, UR45, 0xe000, URZ ;  /* 0x0000e0002d047890 */ /* 0x000fe2000fffe03f */
[----:B------:R-:W-:-:S03]  /*1ac0*/  IMAD.MOV.U32 R55, RZ, RZ, RZ ;  /* 0x000000ffff377224 */ /* 0x000fc600078e00ff */
[----:B------:R-:W-:-:S04]  /*1ad0*/  USHF.R.U32.HI UR4, URZ, 0x4, UR4 ;  /* 0x000000043f047899 */ /* 0x000fc80008011604 */
[----:B------:R-:W-:-:S06]  /*1ae0*/  ULOP3.LUT UR4, UR4, 0x3fff, URZ, 0xc0, !UPT ;  /* 0x00003fff04047892 */ /* 0x000fcc000f8ec03f */
[----:B------:R-:W-:Y:S01]  /*1af0*/  IMAD.U32 R4, RZ, RZ, UR4 ;  /* 0x00000004ff047e24 */ /* 0x000fe2000f8e00ff */
[----:B------:R-:W-:Y:S05]  /*1b00*/  WARPSYNC.ALL ;  /* 0x0000000000007948 */ /* 0x000fea0003800000 */
[----:B------:R-:W-:Y:S02]  /*1b10*/  LOP3.LUT R4, R4, 0x10000, RZ, 0xfc, !PT ;  /* 0x0001000004047812 */ /* 0x000fe400078efcff */
[----:B--2---:R-:W-:Y:S02]  /*1b20*/  LOP3.LUT P1, RZ, R5, 0x7f, RZ, 0xc0, !PT ;  /* 0x0000007f05ff7812 */ /* 0x004fe4000782c0ff */
[----:B------:R-:W-:Y:S01]  /*1b30*/  R2UR UR12, R4 ;  /* 0x00000000040c72ca */ /* 0x000fe200000e0000 */
[----:B------:R-:W-:Y:S01]  /*1b40*/  ULOP3.LUT UR8, UR54, 0x10000, URZ, 0xfc, !UPT ;  /* 0x0001000036087892 */ /* 0x000fe2000f8efc3f */
[----:B------:R-:W-:Y:S01]  /*1b50*/  WARPGROUP.ARRIVE ;  /* 0x00000000000079c5 */ /* 0x000fe20000000000 */
[----:B------:R-:W-:Y:S01]  /*1b60*/  UMOV UR9, 0x80000020 ;  /* 0x8000002000097882 */ /* 0x000fe20000000000 */
[----:B------:R-:W-:Y:S01]  /*1b70*/  UMOV UR11, 0x80000020 ;  /* 0x80000020000b7882 */ /* 0x000fe20000000000 */
[----:B------:R-:W-:Y:S01]  /*1b80*/  UIADD3 UR7, UR8, 0x2, URZ ;  /* 0x0000000208077890 */ /* 0x000fe2000fffe03f */
[----:B------:R-:W-:Y:S01]  /*1b90*/  ULDC UR20, c[0x0][0x988] ;  /* 0x0002620000147ab9 */ /* 0x000fe20000000800 */
[----:B------:R-:W-:-:S06]  /*1ba0*/  UIADD3 UR23, UR51, -0x2, URZ ;  /* 0xfffffffe33177890 */ /* 0x000fcc000fffe03f */
        /* <DEDUP_REMOVED lines=45> */
[----:B------:R-:W2:Y:S01]  /*1e80*/  MUFU.TANH R51, R51 ;  /* 0x0000003300337308 */ /* 0x000ea20000002400 */
[----:B------:R-:W-:Y:S01]  /*1e90*/  UMOV UR7, 0x80000020 ;  /* 0x8000002000077882 */ /* 0x000fe20000000000 */
        /* <DEDUP_REMOVED lines=11> */
[----:B------:R-:W-:-:S03]  /*1f50*/  FMUL.FTZ R11, R0, R117 ;  /* 0x00000075000b7220 */ /* 0x000fc60000410000 */
[----:B------:R-:W1:Y:S08]  /*1f60*/  MUFU.TANH R53, R53 ;  /* 0x0000003500357308 */ /* 0x000e700000002400 */
[----:B------:R-:W3:Y:S08]  /*1f70*/  MUFU.TANH R54, R54 ;  /* 0x0000003600367308 */ /* 0x000ef00000002400 */
[----:B------:R-:W4:Y:S08]  /*1f80*/  MUFU.TANH R104, R104 ;  /* 0x0000006800687308 */ /* 0x000f300000002400 */
        /* <DEDUP_REMOVED lines=35> */
[----:B------:R-:W-:Y:S02]  /*21c0*/  IMAD.U32 R80, RZ, RZ, UR50 ;  /* 0x00000032ff507e24 */ /* 0x000fe4000f8e00ff */
[C---:B------:R-:W-:Y:S01]  /*21d0*/  FMUL.FTZ R45, R0.reuse, R77 ;  /* 0x0000004d002d7220 */ /* 0x040fe20000410000 */
[----:B------:R-:W-:Y:S01]  /*21e0*/  FMUL.FTZ R48, R0, R84 ;  /* 0x0000005400307220 */ /* 0x000fe20000410000 */
[----:B------:R-:W-:Y:S01]  /*21f0*/  QGMMA.64x32x32.F32.E4M3.E4M3 R56, gdesc[UR4], R56, gsb0 ;  /* 0x00600000043879f3 */ /* 0x000fe20008000838 */
[----:B------:R-:W-:Y:S01]  /*2200*/  UIMAD UR6, UR51, -0xa0, UR48 ;  /* 0xffffff60330678a4 */ /* 0x000fe2000f8e0230 */
[----:B------:R-:W-:Y:S02]  /*2210*/  IMAD R80, R80, 0xc0, R19 ;  /* 0x000000c050507824 */ /* 0x000fe400078e0213 */
[C---:B------:R-:W-:Y:S01]  /*2220*/  FMUL.FTZ R44, R0.reuse, R76 ;  /* 0x0000004c002c7220 */ /* 0x040fe20000410000 */
[C---:B------:R-:W-:Y:S01]  /*2230*/  FMUL.FTZ R108, R0.reuse, R86 ;  /* 0x00000056006c7220 */ /* 0x040fe20000410000 */
[----:B------:R-:W-:Y:S01]  /*2240*/  UIADD3 UR7, -UR49, 0xa1, UR6 ;  /* 0x000000a131077890 */ /* 0x000fe2000fffe106 */
[C---:B------:R-:W-:Y:S01]  /*2250*/  FMUL.FTZ R49, R0.reuse, R85 ;  /* 0x0000005500317220 */ /* 0x040fe20000410000 */
[----:B------:R-:W-:Y:S01]  /*2260*/  UIADD3 UR6, UR6, 0xa0, URZ ;  /* 0x000000a006067890 */ /* 0x000fe2000fffe03f */
[C---:B------:R-:W-:Y:S01]  /*2270*/  FMUL.FTZ R43, R0.reuse, R73 ;  /* 0x00000049002b7220 */ /* 0x040fe20000410000 */
[C---:B------:R-:W-:Y:S01]  /*2280*/  FMUL.FTZ R73, R0.reuse, R74 ;  /* 0x0000004a00497220 */ /* 0x040fe20000410000 */
[----:B------:R-:W-:Y:S01]  /*2290*/  FMUL.FTZ R103, R0, R78 ;  /* 0x0000004e00677220 */ /* 0x000fe20000410000 */
[----:B------:R-:W-:Y:S01]  /*22a0*/  IMAD.U32 R83, RZ, RZ, UR7 ;  /* 0x00000007ff537e24 */ /* 0x000fe2000f8e00ff */
[----:B------:R-:W-:Y:S01]  /*22b0*/  UMOV UR7, 0x80000020 ;  /* 0x8000002000077882 */ /* 0x000fe20000000000 */
[----:B------:R-:W-:Y:S01]  /*22c0*/  IMAD.U32 R77, RZ, RZ, UR6 ;  /* 0x00000006ff4d7e24 */ /* 0x000fe2000f8e00ff */
[----:B------:R-:W-:Y:S01]  /*22d0*/  UIADD3 UR6, UR12, 0x202, URZ ;  /* 0x000002020c067890 */ /* 0x000fe2000fffe03f */
[C---:B------:R-:W-:Y:S01]  /*22e0*/  IMAD R83, R18.reuse, -0x2, R83 ;  /* 0xfffffffe12537824 */ /* 0x040fe200078e0253 */
[----:B------:R-:W5:Y:S01]  /*22f0*/  MUFU.TANH R101, R101 ;  /* 0x0000006500657308 */ /* 0x000f620000002400 */
[----:B------:R-:W-:-:S02]  /*2300*/  IMAD R84, R18, -0x2, R77 ;  /* 0xfffffffe12547824 */ /* 0x000fc400078e024d */
[C---:B------:R-:W-:Y:S01]  /*2310*/  FMUL.FTZ R78, R0.reuse, R82 ;  /* 0x00000052004e7220 */ /* 0x040fe20000410000 */
[C---:B------:R-:W-:Y:S01]  /*2320*/  FMUL.FTZ R42, R0.reuse, R72 ;  /* 0x00000048002a7220 */ /* 0x040fe20000410000 */
[----:B------:R-:W-:Y:S01]  /*2330*/  IADD3 R77, R83, 0x8, R80 ;  /* 0x00000008534d7810 */ /* 0x000fe20007ffe050 */
[C---:B------:R-:W-:Y:S01]  /*2340*/  FMUL.FTZ R72, R0.reuse, R75 ;  /* 0x0000004b00487220 */ /* 0x040fe20000410000 */
[C---:B------:R-:W-:Y:S01]  /*2350*/  FMUL.FTZ R47, R0.reuse, R81 ;  /* 0x00000051002f7220 */ /* 0x040fe20000410000 */
[----:B------:R-:W-:Y:S01]  /*2360*/  FMUL.FTZ R75, R0, R79 ;  /* 0x0000004f004b7220 */ /* 0x000fe20000410000 */
[----:B------:R-:W-:Y:S01]  /*2370*/  VIMNMX R76, R84, R77, PT ;  /* 0x0000004d544c7248 */ /* 0x000fe20003fe0100 */
[----:B------:R-:W5:Y:S01]  /*2380*/  MUFU.TANH R73, R73 ;  /* 0x0000004900497308 */ /* 0x000f620000002400 */
[----:B------:R-:W-:Y:S02]  /*2390*/  FMUL.FTZ R87, R0, R87 ;  /* 0x0000005700577220 */ /* 0x000fe40000410000 */
[----:B------:R-:W-:-:S02]  /*23a0*/  ISETP.GT.AND P3, PT, R76, RZ, PT ;  /* 0x000000ff4c00720c */ /* 0x000fc40003f64270 */
[C---:B------:R-:W-:Y:S02]  /*23b0*/  ISETP.GT.AND P4, PT, R76.reuse, 0x1, PT ;  /* 0x000000014c00780c */ /* 0x040fe40003f84270 */
[----:B------:R-:W-:Y:S01]  /*23c0*/  ISETP.GT.AND P5, PT, R76, 0x8, PT ;  /* 0x000000084c00780c */ /* 0x000fe20003fa4270 */
[----:B------:R-:W5:Y:S01]  /*23d0*/  MUFU.TANH R72, R72 ;  /* 0x0000004800487308 */ /* 0x000f620000002400 */
[----:B--2---:R-:W-:Y:S02]  /*23e0*/  FSEL R90, R51, -INF , P3 ;  /* 0xff800000335a7808 */ /* 0x004fe40001800000 */
[----:B0-----:R-:W-:Y:S02]  /*23f0*/  FSEL R92, R52, -INF , P4 ;  /* 0xff800000345c7808 */ /* 0x001fe40002000000 */
[----:B-1----:R-:W-:Y:S02]  /*2400*/  FSEL R96, R53, -INF , P5 ;  /* 0xff80000035607808 */ /* 0x002fe40002800000 */
[----:B------:R-:W-:Y:S01]  /*2410*/  ISETP.GT.AND P2, PT, R76, 0x9, PT ;  /* 0x000000094c00780c */ /* 0x000fe20003f44270 */
[----:B------:R-:W0:Y:S01]  /*2420*/  MUFU.TANH R103, R103 ;  /* 0x0000006700677308 */ /* 0x000e220000002400 */
[----:B------:R-:W-:-:S02]  /*2430*/  FMNMX.FTZ R53, R90, R92, !PT ;  /* 0x0000005c5a357209 */ /* 0x000fc40007810000 */
[----:B------:R-:W-:Y:S02]  /*2440*/  ISETP.GT.AND P3, PT, R76, 0x10, PT ;  /* 0x000000104c00780c */ /* 0x000fe40003f64270 */
[----:B---3--:R-:W-:Y:S02]  /*2450*/  FSEL R100, R54, -INF , P2 ;  /* 0xff80000036647808 */ /* 0x008fe40001000000 */
[----:B------:R-:W-:Y:S01]  /*2460*/  FMNMX.FTZ R53, R96, R53, !PT ;  /* 0x0000003560357209 */ /* 0x000fe20007810000 */
[----:B------:R-:W1:Y:S01]  /*2470*/  MUFU.TANH R75, R75 ;  /* 0x0000004b004b7308 */ /* 0x000e620000002400 */
[----:B------:R-:W-:Y:S02]  /*2480*/  ISETP.GT.AND P4, PT, R76, 0x11, PT ;  /* 0x000000114c00780c */ /* 0x000fe40003f84270 */
[----:B----4-:R-:W-:Y:S02]  /*2490*/  FSEL R104, R104, -INF , P3 ;  /* 0xff80000068687808 */ /* 0x010fe40001800000 */
[----:B------:R-:W-:-:S02]  /*24a0*/  FMNMX.FTZ R53, R100, R53, !PT ;  /* 0x0000003564357209 */ /* 0x000fc40007810000 */
[----:B------:R-:W-:Y:S01]  /*24b0*/  ISETP.GT.AND P2, PT, R76, 0x18, PT ;  /* 0x000000184c00780c */ /* 0x000fe20003f44270 */
[----:B------:R-:W2:Y:S01]  /*24c0*/  MUFU.TANH R78, R78 ;  /* 0x0000004e004e7308 */ /* 0x000ea20000002400 */
[----:B-----5:R-:W-:Y:S01]  /*24d0*/  FSEL R102, R105, -INF , P4 ;  /* 0xff80000069667808 */ /* 0x020fe20002000000 */
[----:B------:R-:W-:Y:S02]  /*24e0*/  WARPGROUP.DEPBAR.LE gsb0, 0x0 ;  /* 0x00008000000079c5 */ /* 0x000fe40000010000 */
[----:B------:R-:W-:Y:S01]  /*24f0*/  WARPGROUP.ARRIVE ;  /* 0x00000000000079c5 */ /* 0x000fe20000000000 */
[----:B------:R-:W-:Y:S01]  /*2500*/  FMNMX.FTZ R53, R104, R53, !PT ;  /* 0x0000003568357209 */ /* 0x000fe20007810000 */
[----:B------:R-:W-:Y:S01]  /*2510*/  FMUL.FTZ R67, R0, R67 ;  /* 0x0000004300437220 */ /* 0x000fe20000410000 */
[----:B------:R-:W-:Y:S01]  /*2520*/  ISETP.GT.AND P3, PT, R76, 0x19, PT ;  /* 0x000000194c00780c */ /* 0x000fe20003f64270 */
[----:B------:R-:W3:Y:S01]  /*2530*/  MUFU.TANH R109, R109 ;  /* 0x0000006d006d7308 */ /* 0x000ee20000002400 */
[----:B------:R-:W-:Y:S01]  /*2540*/  FSEL R106, R106, -INF , P2 ;  /* 0xff8000006a6a7808 */ /* 0x000fe20001000000 */
[----:B------:R-:W-:Y:S01]  /*2550*/  QGMMA.64x32x32.F32.E4M3.E4M3 R24, gdesc[UR4], R24, gsb0 ;  /* 0x00600000041879f3 */ /* 0x000fe20008000818 */
[----:B------:R-:W-:Y:S01]  /*2560*/  FMNMX.FTZ R53, R102, R53, !PT ;  /* 0x0000003566357209 */ /* 0x000fe20007810000 */
[----:B------:R-:W-:Y:S01]  /*2570*/  FMUL.FTZ R51, R0, R57 ;  /* 0x0000003900337220 */ /* 0x000fe20000410000 */
[----:B------:R-:W-:Y:S01]  /*2580*/  ISETP.GT.AND P2, PT, R76, 0x20, PT ;  /* 0x000000204c00780c */ /* 0x000fe20003f44270 */
[----:B------:R-:W-:Y:S01]  /*2590*/  FMUL.FTZ R58, R0, R58 ;  /* 0x0000003a003a7220 */ /* 0x000fe20000410000 */
[----:B------:R-:W-:Y:S01]  /*25a0*/  FSEL R98, R107, -INF , P3 ;  /* 0xff8000006b627808 */ /* 0x000fe20001800000 */
        /* <DEDUP_REMOVED lines=8> */
[----:B------:R-:W-:Y:S01]  /*2630*/  MUFU.TANH R57, R67 ;  /* 0x0000004300397308 */ /* 0x000fe20000002400 */
[----:B------:R-:W-:Y:S01]  /*2640*/  ISETP.GT.AND P2, PT, R76, 0x28, PT ;  /* 0x000000284c00780c */ /* 0x000fe20003f44270 */
[C---:B------:R-:W-:Y:S01]  /*2650*/  FMUL.FTZ R62, R0.reuse, R62 ;  /* 0x0000003e003e7220 */ /* 0x040fe20000410000 */
[----:B------:R-:W-:Y:S01]  /*2660*/  FSEL R86, R89, -INF , P3 ;  /* 0xff80000059567808 */ /* 0x000fe20001800000 */
[----:B------:R-:W-:Y:S01]  /*2670*/  FMUL.FTZ R66, R0, R66 ;  /* 0x0000004200427220 */ /* 0x000fe20000410000 */
[----:B------:R-:W-:Y:S01]  /*2680*/  FMNMX.FTZ R53, R94, R53, !PT ;  /* 0x000000355e357209 */ /* 0x000fe20007810000 */
[----:B------:R-:W-:Y:S01]  /*2690*/  FMUL.FTZ R70, R0, R70 ;  /* 0x0000004600467220 */ /* 0x000fe20000410000 */
[----:B------:R-:W-:Y:S01]  /*26a0*/  ISETP.GT.AND P3, PT, R76, 0x29, PT ;  /* 0x000000294c00780c */ /* 0x000fe20003f64270 */
[----:B------:R-:W5:Y:S01]  /*26b0*/  MUFU.TANH R87, R87 ;  /* 0x0000005700577308 */ /* 0x000f620000002400 */
[----:B------:R-:W-:Y:S01]  /*26c0*/  FSEL R85, R91, -INF , P2 ;  /* 0xff8000005b557808 */ /* 0x000fe20001000000 */
[----:B------:R-:W-:Y:S01]  /*26d0*/  FMUL.FTZ R71, R0, R71 ;  /* 0x0000004700477220 */ /* 0x000fe20000410000 */
[----:B------:R-:W-:Y:S01]  /*26e0*/  FMNMX.FTZ R52, R86, R53, !PT ;  /* 0x0000003556347209 */ /* 0x000fe20007810000 */
[----:B------:R-:W-:Y:S01]  /*26f0*/  UIADD3 UR6, UR48, -UR49, URZ ;  /* 0x8000003130067290 */ /* 0x000fe2000fffe03f */
[----:B------:R-:W-:-:S02]  /*2700*/  ISETP.GT.AND P2, PT, R76, 0x30, PT ;  /* 0x000000304c00780c */ /* 0x000fc40003f44270 */
[----:B------:R-:W-:Y:S01]  /*2710*/  FSEL R82, R93, -INF , P3 ;  /* 0xff8000005d527808 */ /* 0x000fe20001800000 */
[----:B------:R-:W5:Y:S01]  /*2720*/  MUFU.TANH R56, R58 ;  /* 0x0000003a00387308 */ /* 0x000f620000002400 */
[----:B------:R-:W-:Y:S01]  /*2730*/  FMNMX.FTZ R53, R85, R52, !PT ;  /* 0x0000003455357209 */ /* 0x000fe20007810000 */
[----:B------:R-:W-:Y:S01]  /*2740*/  UIMAD UR6, UR50, 0xc0, UR6 ;  /* 0x000000c0320678a4 */ /* 0x000fe2000f8e0206 */
[----:B------:R-:W-:Y:S02]  /*2750*/  ISETP.GT.AND P3, PT, R76, 0x31, PT ;  /* 0x000000314c00780c */ /* 0x000fe40003f64270 */
[----:B------:R-:W-:Y:S01]  /*2760*/  FSEL R81, R95, -INF , P2 ;  /* 0xff8000005f517808 */ /* 0x000fe20001000000 */
[----:B------:R-:W-:Y:S01]  /*2770*/  UIMAD.WIDE UR6, UR6, 0x66666667, URZ ;  /* 0x66666667060678a5 */ /* 0x000fe2000f8e023f */
[----:B------:R-:W-:Y:S01]  /*2780*/  FMNMX.FTZ R52, R82, R53, !PT ;  /* 0x0000003552347209 */ /* 0x000fe20007810000 */
[----:B------:R-:W5:Y:S01]  /*2790*/  MUFU.TANH R59, R59 ;  /* 0x0000003b003b7308 */ /* 0x000f620000002400 */
[----:B------:R-:W-:Y:S01]  /*27a0*/  ISETP.GT.AND P2, PT, R76, 0x38, PT ;  /* 0x000000384c00780c */ /* 0x000fe20003f44270 */
[----:B------:R-:W-:Y:S01]  /*27b0*/  USHF.R.U32.HI UR6, URZ, 0x1f, UR7 ;  /* 0x0000001f3f067899 */ /* 0x000fe20008011607 */
[----:B------:R-:W-:-:S02]  /*27c0*/  FSEL R79, R97, -INF , P3 ;  /* 0xff800000614f7808 */ /* 0x000fc40001800000 */
[----:B------:R-:W-:Y:S01]  /*27d0*/  FMNMX.FTZ R52, R81, R52, !PT ;  /* 0x0000003451347209 */ /* 0x000fe20007810000 */
[----:B------:R-:W-:Y:S01]  /*27e0*/  ULEA.HI.SX32 UR6, UR7, UR6, 0x1a ;  /* 0x0000000607067291 */ /* 0x000fe2000f8fd23f */
[C---:B------:R-:W-:Y:S01]  /*27f0*/  ISETP.GT.AND P3, PT, R76.reuse, 0x39, PT ;  /* 0x000000394c00780c */ /* 0x040fe20003f64270 */
[----:B------:R0:W-:Y:S01]  /*2800*/  MUFU.TANH R58, R63 ;  /* 0x0000003f003a7308 */ /* 0x0001e20000002400 */
[----:B------:R-:W-:Y:S01]  /*2810*/  FSEL R77, R99, -INF , P2 ;  /* 0xff800000634d7808 */ /* 0x000fe20001000000 */
[----:B------:R-:W-:Y:S01]  /*2820*/  UISETP.LT.AND UP0, UPT, URZ, UR6, UPT ;  /* 0x000000063f00728c */ /* 0x000fe2000bf01270 */
[----:B------:R-:W-:Y:S02]  /*2830*/  FMNMX.FTZ R52, R79, R52, !PT ;  /* 0x000000344f347209 */ /* 0x000fe40007810000 */
[C---:B------:R-:W-:Y:S01]  /*2840*/  ISETP.GT.AND P2, PT, R76.reuse, 0x40, PT ;  /* 0x000000404c00780c */ /* 0x040fe20003f44270 */
[----:B------:R-:W-:Y:S01]  /*2850*/  USEL UR22, URZ, UR6, !UP0 ;  /* 0x000000063f167287 */ /* 0x000fe2000c000000 */
[----:B------:R-:W-:Y:S01]  /*2860*/  FSEL R74, R101, -INF , P3 ;  /* 0xff800000654a7808 */ /* 0x000fe20001800000 */
[----:B------:R-:W5:Y:S01]  /*2870*/  MUFU.TANH R62, R62 ;  /* 0x0000003e003e7308 */ /* 0x000f620000002400 */
[----:B------:R-:W-:Y:S01]  /*2880*/  FMNMX.FTZ R53, R77, R52, !PT ;  /* 0x000000344d357209 */ /* 0x000fe20007810000 */
[----:B------:R-:W-:Y:S01]  /*2890*/  UISETP.GE.AND UP0, UPT, UR23, UR22, UPT ;  /* 0x000000161700728c */ /* 0x000fe2000bf06270 */
[----:B------:R-:W-:-:S02]  /*28a0*/  ISETP.GT.AND P3, PT, R76, 0x41, PT ;  /* 0x000000414c00780c */ /* 0x000fc40003f64270 */
[----:B------:R-:W-:Y:S01]  /*28b0*/  FSEL R73, R73, -INF , P2 ;  /* 0xff80000049497808 */ /* 0x000fe20001000000 */
[----:B------:R-:W-:Y:S02]  /*28c0*/  WARPGROUP.DEPBAR.LE gsb0, 0x0 ;  /* 0x00008000000079c5 */ /* 0x000fe40000010000 */
[----:B------:R-:W-:Y:S01]  /*28d0*/  FMNMX.FTZ R52, R74, R53, !PT ;  /* 0x000000354a347209 */ /* 0x000fe20007810000 */
[----:B0-----:R-:W-:Y:S01]  /*28e0*/  FMUL.FTZ R63, R0, R26 ;  /* 0x0000001a003f7220 */ /* 0x001fe20000410000 */
[----:B------:R-:W-:Y:S01]  /*28f0*/  ISETP.GT.AND P2, PT, R76, 0x48, PT ;  /* 0x000000484c00780c */ /* 0x000fe20003f44270 */
[----:B------:R-:W0:Y:S01]  /*2900*/  MUFU.TANH R66, R66 ;  /* 0x0000004200427308 */ /* 0x000e220000002400 */
[----:B------:R-:W-:Y:S01]  /*2910*/  FSEL R72, R72, -INF , P3 ;  /* 0xff80000048487808 */ /* 0x000fe20001800000 */
[C---:B------:R-:W-:Y:S01]  /*2920*/  FMUL.FTZ R88, R0.reuse, R34 ;  /* 0x0000002200587220 */ /* 0x040fe20000410000 */
[----:B------:R-:W-:Y:S01]  /*2930*/  FMNMX.FTZ R53, R73, R52, !PT ;  /* 0x0000003449357209 */ /* 0x000fe20007810000 */
[----:B------:R-:W-:Y:S01]  /*2940*/  FMUL.FTZ R36, R0, R36 ;  /* 0x0000002400247220 */ /* 0x000fe20000410000 */
[----:B------:R-:W-:Y:S01]  /*2950*/  ISETP.GT.AND P3, PT, R76, 0x49, PT ;  /* 0x000000494c00780c */ /* 0x000fe20003f64270 */
[----:B------:R-:W-:Y:S01]  /*2960*/  FMUL.FTZ R37, R0, R37 ;  /* 0x0000002500257220 */ /* 0x000fe20000410000 */
[----:B------:R-:W-:Y:S01]  /*2970*/  FSEL R67, R103, -INF , P2 ;  /* 0xff80000067437808 */ /* 0x000fe20001000000 */
[----:B------:R-:W0:Y:S01]  /*2980*/  MUFU.TANH R70, R70 ;  /* 0x0000004600467308 */ /* 0x000e220000002400 */
[----:B------:R-:W-:-:S02]  /*2990*/  FMNMX.FTZ R54, R72, R53, !PT ;  /* 0x0000003548367209 */ /* 0x000fc40007810000 */
[----:B-1----:R-:W-:Y:S02]  /*29a0*/  FSEL R52, R75, -INF , P3 ;  /* 0xff8000004b347808 */ /* 0x002fe40001800000 */
[C---:B------:R-:W-:Y:S02]  /*29b0*/  ISETP.GT.AND P2, PT, R76.reuse, 0x50, PT ;  /* 0x000000504c00780c */ /* 0x040fe40003f44270 */
[----:B------:R-:W-:Y:S01]  /*29c0*/  FMNMX.FTZ R75, R67, R54, !PT ;  /* 0x00000036434b7209 */ /* 0x000fe20007810000 */
[----:B------:R-:W1:Y:S01]  /*29d0*/  MUFU.TANH R71, R71 ;  /* 0x0000004700477308 */ /* 0x000e620000002400 */
[----:B------:R-:W-:Y:S02]  /*29e0*/  ISETP.GT.AND P3, PT, R76, 0x51, PT ;  /* 0x000000514c00780c */ /* 0x000fe40003f64270 */
[----:B--2---:R-:W-:Y:S02]  /*29f0*/  FSEL R53, R78, -INF , P2 ;  /* 0xff8000004e357808 */ /* 0x004fe40001000000 */
[----:B------:R-:W-:Y:S01]  /*2a00*/  FMNMX.FTZ R54, R52, R75, !PT ;  /* 0x0000004b34367209 */ /* 0x000fe20007810000 */
[----:B------:R-:W-:Y:S01]  /*2a10*/  FMUL.FTZ R75, R0, R27 ;  /* 0x0000001b004b7220 */ /* 0x000fe20000410000 */
[----:B------:R-:W-:Y:S01]  /*2a20*/  ISETP.GT.AND P2, PT, R76, 0x58, PT ;  /* 0x000000584c00780c */ /* 0x000fe20003f44270 */
[----:B------:R-:W2:Y:S01]  /*2a30*/  MUFU.TANH R63, R63 ;  /* 0x0000003f003f7308 */ /* 0x000ea20000002400 */
[----:B---3--:R-:W-:-:S02]  /*2a40*/  FSEL R26, R109, -INF , P3 ;  /* 0xff8000006d1a7808 */ /* 0x008fc40001800000 */
[----:B------:R-:W-:Y:S02]  /*2a50*/  FMNMX.FTZ R89, R53, R54, !PT ;  /* 0x0000003635597209 */ /* 0x000fe40007810000 */
[----:B------:R-:W-:Y:S02]  /*2a60*/  ISETP.GT.AND P3, PT, R76, 0x59, PT ;  /* 0x000000594c00780c */ /* 0x000fe40003f64270 */
[----:B----4-:R-:W-:Y:S01]  /*2a70*/  FSEL R27, R108, -INF , P2 ;  /* 0xff8000006c1b7808 */ /* 0x010fe20001000000 */
[----:B------:R-:W3:Y:S01]  /*2a80*/  MUFU.TANH R75, R75 ;  /* 0x0000004b004b7308 */ /* 0x000ee20000002400 */
[----:B------:R-:W-:Y:S02]  /*2a90*/  FMNMX.FTZ R78, R26, R89, !PT ;  /* 0x000000591a4e7209 */ /* 0x000fe40007810000 */
[----:B-----5:R-:W-:Y:S02]  /*2aa0*/  FSEL R54, R87, -INF , P3 ;  /* 0xff80000057367808 */ /* 0x020fe40001800000 */
[----:B------:R-:W-:-:S02]  /*2ab0*/  ISETP.GT.AND P2, PT, R76, 0x60, PT ;  /* 0x000000604c00780c */ /* 0x000fc40003f44270 */
[----:B------:R-:W-:Y:S01]  /*2ac0*/  FMNMX.FTZ R87, R27, R78, !PT ;  /* 0x0000004e1b577209 */ /* 0x000fe20007810000 */
[----:B------:R-:W-:Y:S01]  /*2ad0*/  FMUL.FTZ R78, R0, R30 ;  /* 0x0000001e004e7220 */ /* 0x000fe20000410000 */
[----:B------:R-:W-:Y:S01]  /*2ae0*/  ISETP.GT.AND P3, PT, R76, 0x61, PT ;  /* 0x000000614c00780c */ /* 0x000fe20003f64270 */
[----:B------:R-:W-:Y:S01]  /*2af0*/  MUFU.TANH R88, R88 ;  /* 0x0000005800587308 */ /* 0x000fe20000002400 */
[----:B------:R-:W-:Y:S02]  /*2b00*/  FSEL R56, R56, -INF , P2 ;  /* 0xff80000038387808 */ /* 0x000fe40001000000 */
[----:B------:R-:W-:Y:S02]  /*2b10*/  FMNMX.FTZ R87, R54, R87, !PT ;  /* 0x0000005736577209 */ /* 0x000fe40007810000 */
[----:B------:R-:W-:Y:S02]  /*2b20*/  ISETP.GT.AND P2, PT, R76, 0x68, PT ;  /* 0x000000684c00780c */ /* 0x000fe40003f44270 */
[----:B------:R-:W-:Y:S01]  /*2b30*/  FSEL R30, R59, -INF , P3 ;  /* 0xff8000003b1e7808 */ /* 0x000fe20001800000 */
[----:B------:R-:W4:Y:S01]  /*2b40*/  MUFU.TANH R78, R78 ;  /* 0x0000004e004e7308 */ /* 0x000f220000002400 */
[----:B------:R-:W-:Y:S01]  /*2b50*/  FMNMX.FTZ R59, R56, R87, !PT ;  /* 0x00000057383b7209 */ /* 0x000fe20007810000 */
[----:B------:R-:W-:Y:S01]  /*2b60*/  FMUL.FTZ R87, R0, R31 ;  /* 0x0000001f00577220 */ /* 0x000fe20000410000 */
[----:B------:R-:W-:-:S02]  /*2b70*/  FSEL R31, R62, -INF , P2 ;  /* 0xff8000003e1f7808 */ /* 0x000fc40001000000 */
[----:B------:R-:W-:Y:S02]  /*2b80*/  ISETP.GT.AND P3, PT, R76, 0x69, PT ;  /* 0x000000694c00780c */ /* 0x000fe40003f64270 */
[----:B------:R-:W-:Y:S01]  /*2b90*/  FMNMX.FTZ R62, R30, R59, !PT ;  /* 0x0000003b1e3e7209 */ /* 0x000fe20007810000 */
[----:B------:R-:W5:Y:S01]  /*2ba0*/  MUFU.TANH R87, R87 ;  /* 0x0000005700577308 */ /* 0x000f620000002400 */
[----:B------:R-:W-:Y:S02]  /*2bb0*/  ISETP.GT.AND P2, PT, R76, 0x70, PT ;  /* 0x000000704c00780c */ /* 0x000fe40003f44270 */
[----:B------:R-:W-:Y:S02]  /*2bc0*/  FSEL R58, R58, -INF , P3 ;  /* 0xff8000003a3a7808 */ /* 0x000fe40001800000 */
[----:B------:R-:W-:Y:S02]  /*2bd0*/  FMNMX.FTZ R89, R31, R62, !PT ;  /* 0x0000003e1f597209 */ /* 0x000fe40007810000 */
[----:B------:R-:W-:Y:S01]  /*2be0*/  ISETP.GT.AND P3, PT, R76, 0x71, PT ;  /* 0x000000714c00780c */ /* 0x000fe20003f64270 */
[----:B------:R-:W-:Y:S01]  /*2bf0*/  MUFU.TANH R3, R3 ;  /* 0x0000000300037308 */ /* 0x000fe20000002400 */
[----:B0-----:R-:W-:-:S02]  /*2c00*/  FSEL R59, R66, -INF , P2 ;  /* 0xff800000423b7808 */ /* 0x001fc40001000000 */
[----:B------:R-:W-:Y:S02]  /*2c10*/  FMNMX.FTZ R62, R58, R89, !PT ;  /* 0x000000593a3e7209 */ /* 0x000fe40007810000 */
[----:B------:R-:W-:Y:S02]  /*2c20*/  ISETP.GT.AND P2, PT, R76, 0x78, PT ;  /* 0x000000784c00780c */ /* 0x000fe40003f44270 */
[----:B------:R-:W-:Y:S01]  /*2c30*/  FSEL R34, R57, -INF , P3 ;  /* 0xff80000039227808 */ /* 0x000fe20001800000 */
[----:B------:R-:W-:Y:S01]  /*2c40*/  FMUL.FTZ R57, R0, R35 ;  /* 0x0000002300397220 */ /* 0x000fe20000410000 */
[----:B------:R-:W-:Y:S01]  /*2c50*/  FMNMX.FTZ R89, R59, R62, !PT ;  /* 0x0000003e3b597209 */ /* 0x000fe20007810000 */
[----:B------:R-:W-:Y:S01]  /*2c60*/  MUFU.TANH R5, R5 ;  /* 0x0000000500057308 */ /* 0x000fe20000002400 */
[----:B------:R-:W-:Y:S02]  /*2c70*/  ISETP.GT.AND P3, PT, R76, 0x79, PT ;  /* 0x000000794c00780c */ /* 0x000fe40003f64270 */
[----:B------:R-:W-:Y:S01]  /*2c80*/  FSEL R62, R70, -INF , P2 ;  /* 0xff800000463e7808 */ /* 0x000fe20001000000 */
[----:B------:R-:W-:Y:S01]  /*2c90*/  FMUL.FTZ R70, R0, R38 ;  /* 0x0000002600467220 */ /* 0x000fe20000410000 */
[----:B------:R-:W-:-:S02]  /*2ca0*/  FMNMX.FTZ R89, R34, R89, !PT ;  /* 0x0000005922597209 */ /* 0x000fc40007810000 */
[----:B------:R-:W-:Y:S01]  /*2cb0*/  ISETP.GT.AND P2, PT, R76, 0x80, PT ;  /* 0x000000804c00780c */ /* 0x000fe20003f44270 */
[----:B------:R-:W0:Y:S01]  /*2cc0*/  MUFU.TANH R57, R57 ;  /* 0x0000003900397308 */ /* 0x000e220000002400 */
[----:B-1----:R-:W-:Y:S02]  /*2cd0*/  FSEL R35, R71, -INF , P3 ;  /* 0xff80000047237808 */ /* 0x002fe40001800000 */
[----:B------:R-:W-:Y:S01]  /*2ce0*/  FMNMX.FTZ R66, R62, R89, !PT ;  /* 0x000000593e427209 */ /* 0x000fe20007810000 */
[----:B------:R-:W-:Y:S01]  /*2cf0*/  FMUL.FTZ R89, R0, R39 ;  /* 0x0000002700597220 */ /* 0x000fe20000410000 */
[----:B------:R-:W-:Y:S02]  /*2d00*/  ISETP.GT.AND P3, PT, R76, 0x81, PT ;  /* 0x000000814c00780c */ /* 0x000fe40003f64270 */
[----:B--2---:R-:W-:Y:S01]  /*2d10*/  FSEL R63, R63, -INF , P2 ;  /* 0xff8000003f3f7808 */ /* 0x004fe20001000000 */
[----:B------:R1:W2:Y:S01]  /*2d20*/  MUFU.TANH R71, R70 ;  /* 0x0000004600477308 */ /* 0x0002a20000002400 */
[----:B------:R-:W-:-:S02]  /*2d30*/  FMNMX.FTZ R66, R35, R66, !PT ;  /* 0x0000004223427209 */ /* 0x000fc40007810000 */
[C---:B------:R-:W-:Y:S02]  /*2d40*/  ISETP.GT.AND P2, PT, R76.reuse, 0x88, PT ;  /* 0x000000884c00780c */ /* 0x040fe40003f44270 */
[----:B---3--:R-:W-:Y:S02]  /*2d50*/  FSEL R38, R75, -INF , P3 ;  /* 0xff8000004b267808 */ /* 0x008fe40001800000 */
[----:B------:R-:W-:Y:S01]  /*2d60*/  FMNMX.FTZ R75, R63, R66, !PT ;  /* 0x000000423f4b7209 */ /* 0x000fe20007810000 */
[----:B------:R-:W3:Y:S01]  /*2d70*/  MUFU.TANH R89, R89 ;  /* 0x0000005900597308 */ /* 0x000ee20000002400 */
[----:B------:R-:W-:Y:S02]  /*2d80*/  ISETP.GT.AND P3, PT, R76, 0x89, PT ;  /* 0x000000894c00780c */ /* 0x000fe40003f64270 */
[----:B----4-:R-:W-:Y:S02]  /*2d90*/  FSEL R39, R78, -INF , P2 ;  /* 0xff8000004e277808 */ /* 0x010fe40001000000 */
[----:B------:R-:W-:Y:S01]  /*2da0*/  FMNMX.FTZ R78, R38, R75, !PT ;  /* 0x0000004b264e7209 */ /* 0x000fe20007810000 */
[----:B------:R-:W-:Y:S01]  /*2db0*/  FMUL.FTZ R75, R0, R60 ;  /* 0x0000003c004b7220 */ /* 0x000fe20000410000 */
[----:B-----5:R-:W-:Y:S01]  /*2dc0*/  FSEL R66, R87, -INF , P3 ;  /* 0xff80000057427808 */ /* 0x020fe20001800000 */
[----:B------:R-:W4:Y:S01]  /*2dd0*/  MUFU.TANH R6, R6 ;  /* 0x0000000600067308 */ /* 0x000f220000002400 */
[----:B------:R-:W-:-:S02]  /*2de0*/  ISETP.GT.AND P2, PT, R76, 0x90, PT ;  /* 0x000000904c00780c */ /* 0x000fc40003f44270 */
[----:B------:R-:W-:Y:S02]  /*2df0*/  FMNMX.FTZ R87, R39, R78, !PT ;  /* 0x0000004e27577209 */ /* 0x000fe40007810000 */
[----:B------:R-:W-:Y:S02]  /*2e00*/  ISETP.GT.AND P3, PT, R76, 0x91, PT ;  /* 0x000000914c00780c */ /* 0x000fe40003f64270 */
[----:B-1----:R-:W-:Y:S01]  /*2e10*/  FSEL R70, R88, -INF , P2 ;  /* 0xff80000058467808 */ /* 0x002fe20001000000 */
[----:B------:R-:W1:Y:S01]  /*2e20*/  MUFU.TANH R7, R7 ;  /* 0x0000000700077308 */ /* 0x000e620000002400 */
[----:B------:R-:W-:Y:S02]  /*2e30*/  FMNMX.FTZ R87, R66, R87, !PT ;  /* 0x0000005742577209 */ /* 0x000fe40007810000 */
[----:B------:R-:W-:Y:S02]  /*2e40*/  ISETP.GT.AND P2, PT, R76, 0x98, PT ;  /* 0x000000984c00780c */ /* 0x000fe40003f44270 */
[----:B0-----:R-:W-:-:S02]  /*2e50*/  FSEL R60, R57, -INF , P3 ;  /* 0xff800000393c7808 */ /* 0x001fc40001800000 */
[----:B------:R-:W-:Y:S01]  /*2e60*/  FMNMX.FTZ R87, R70, R87, !PT ;  /* 0x0000005746577209 */ /* 0x000fe20007810000 */
[----:B------:R-:W0:Y:S01]  /*2e70*/  MUFU.TANH R8, R8 ;  /* 0x0000000800087308 */ /* 0x000e220000002400 */
[----:B------:R-:W-:Y:S01]  /*2e80*/  ISETP.GT.AND P3, PT, R76, 0x99, PT ;  /* 0x000000994c00780c */ /* 0x000fe20003f64270 */
[----:B------:R-:W-:Y:S01]  /*2e90*/  FMUL.FTZ R76, R0, R61 ;  /* 0x0000003d004c7220 */ /* 0x000fe20000410000 */
[----:B--2---:R-:W-:Y:S02]  /*2ea0*/  FSEL R61, R71, -INF , P2 ;  /* 0xff800000473d7808 */ /* 0x004fe40001000000 */
[----:B------:R-:W-:Y:S02]  /*2eb0*/  FMNMX.FTZ R78, R60, R87, !PT ;  /* 0x000000573c4e7209 */ /* 0x000fe40007810000 */
[----:B---3--:R-:W-:Y:S01]  /*2ec0*/  FSEL R71, R89, -INF , P3 ;  /* 0xff80000059477808 */ /* 0x008fe20001800000 */
[----:B------:R-:W2:Y:S01]  /*2ed0*/  MUFU.TANH R9, R9 ;  /* 0x0000000900097308 */ /* 0x000ea20000002400 */
[----:B------:R-:W-:Y:S01]  /*2ee0*/  FMNMX.FTZ R88, R61, R78, !PT ;  /* 0x0000004e3d587209 */ /* 0x000fe20007810000 */
[C---:B------:R-:W-:Y:S01]  /*2ef0*/  FMUL.FTZ R78, R0.reuse, R64 ;  /* 0x00000040004e7220 */ /* 0x040fe20000410000 */
[C---:B------:R-:W-:Y:S01]  /*2f00*/  FMUL.FTZ R64, R0.reuse, R65 ;  /* 0x0000004100407220 */ /* 0x040fe20000410000 */
[C---:B------:R-:W-:Y:S01]  /*2f10*/  FMUL.FTZ R65, R0.reuse, R68 ;  /* 0x0000004400417220 */ /* 0x040fe20000410000 */
[----:B------:R-:W-:Y:S01]  /*2f20*/  FMNMX.FTZ R88, R71, R88, !PT ;  /* 0x0000005847587209 */ /* 0x000fe20007810000 */
[C---:B------:R-:W-:Y:S01]  /*2f30*/  FMUL.FTZ R68, R0.reuse, R69 ;  /* 0x0000004500447220 */ /* 0x040fe20000410000 */
[C---:B------:R-:W-:Y:S01]  /*2f40*/  FMUL.FTZ R69, R0.reuse, R24 ;  /* 0x0000001800457220 */ /* 0x040fe20000410000 */
[C---:B------:R-:W-:Y:S01]  /*2f50*/  FMUL.FTZ R24, R0.reuse, R25 ;  /* 0x0000001900187220 */ /* 0x040fe20000410000 */
[C---:B------:R-:W-:Y:S01]  /*2f60*/  FMUL.FTZ R25, R0.reuse, R28 ;  /* 0x0000001c00197220 */ /* 0x040fe20000410000 */
[----:B------:R-:W3:Y:S01]  /*2f70*/  SHFL.BFLY PT, R57, R88, 0x2, 0x1f ;  /* 0x0c401f0058397f89 */ /* 0x000ee200000e0000 */
[C---:B------:R-:W-:Y:S01]  /*2f80*/  FMUL.FTZ R28, R0.reuse, R29 ;  /* 0x0000001d001c7220 */ /* 0x040fe20000410000 */
[C---:B------:R-:W-:Y:S01]  /*2f90*/  FMUL.FTZ R29, R0.reuse, R32 ;  /* 0x00000020001d7220 */ /* 0x040fe20000410000 */
[----:B------:R-:W-:Y:S01]  /*2fa0*/  FMUL.FTZ R32, R0, R33 ;  /* 0x0000002100207220 */ /* 0x000fe20000410000 */
[----:B------:R-:W5:Y:S08]  /*2fb0*/  MUFU.TANH R10, R10 ;  /* 0x0000000a000a7308 */ /* 0x000f700000002400 */
[----:B------:R-:W5:Y:S08]  /*2fc0*/  MUFU.TANH R11, R11 ;  /* 0x0000000b000b7308 */ /* 0x000f700000002400 */
[----:B------:R-:W5:Y:S01]  /*2fd0*/  MUFU.TANH R12, R12 ;  /* 0x0000000c000c7308 */ /* 0x000f620000002400 */
[----:B---3--:R-:W-:-:S07]  /*2fe0*/  FMNMX.FTZ R87, R88, R57, !PT ;  /* 0x0000003958577209 */ /* 0x008fce0007810000 */
[----:B------:R-:W3:Y:S01]  /*2ff0*/  MUFU.TANH R13, R13 ;  /* 0x0000000d000d7308 */ /* 0x000ee20000002400 */
[----:B------:R-:W4:Y:S07]  /*3000*/  SHFL.BFLY PT, R88, R87, 0x1, 0x1f ;  /* 0x0c201f0057587f89 */ /* 0x000f2e00000e0000 */
[----:B------:R-:W3:Y:S08]  /*3010*/  MUFU.TANH R14, R14 ;  /* 0x0000000e000e7308 */ /* 0x000ef00000002400 */
[----:B------:R-:W3:Y:S08]  /*3020*/  MUFU.TANH R15, R15 ;  /* 0x0000000f000f7308 */ /* 0x000ef00000002400 */
[----:B------:R-:W3:Y:S01]  /*3030*/  MUFU.TANH R20, R20 ;  /* 0x0000001400147308 */ /* 0x000ee20000002400 */
[----:B----4-:R-:W-:Y:S01]  /*3040*/  FMNMX.FTZ R57, R87, R88, !PT ;  /* 0x0000005857397209 */ /* 0x010fe20007810000 */
[----:B------:R-:W-:-:S03]  /*3050*/  IMAD.U32 R88, RZ, RZ, UR20 ;  /* 0x00000014ff587e24 */ /* 0x000fc6000f8e00ff */
[C---:B------:R-:W-:Y:S01]  /*3060*/  FSETP.NEU.FTZ.AND P2, PT, R57.reuse, -INF , PT ;  /* 0xff8000003900780b */ /* 0x040fe20003f5d000 */
[----:B------:R-:W-:-:S02]  /*3070*/  FFMA.FTZ R33, R57, R88, -8 ;  /* 0xc100000039217423 */ /* 0x000fc40000010058 */
[----:B------:R-:W4:Y:S03]  /*3080*/  MUFU.TANH R21, R21 ;  /* 0x0000001500157308 */ /* 0x000f260000002400 */
[----:B------:R-:W-:-:S05]  /*3090*/  FSEL R33, R33, RZ, P2 ;  /* 0x000000ff21217208 */ /* 0x000fca0001000000 */
[--C-:B------:R-:W-:Y:S01]  /*30a0*/  FFMA.FTZ R89, R96, UR20, -R33.reuse ;  /* 0x0000001460597c23 */ /* 0x100fe20008010821 */
[----:B------:R-:W-:Y:S01]  /*30b0*/  VIADDMNMX R96, R80, R83, R84, PT ;  /* 0x0000005350607246 */ /* 0x000fe20003800154 */
[--C-:B------:R-:W-:Y:S01]  /*30c0*/  FFMA.FTZ R88, R92, UR20, -R33.reuse ;  /* 0x000000145c587c23 */ /* 0x100fe20008010821 */
[----:B------:R-:W-:-:S01]  /*30d0*/  FFMA.FTZ R92, R98, UR20, -R33 ;  /* 0x00000014625c7c23 */ /* 0x000fc20008010821 */
[--C-:B------:R-:W-:Y:S01]  /*30e0*/  FFMA.FTZ R95, R94, UR20, -R33.reuse ;  /* 0x000000145e5f7c23 */ /* 0x100fe20008010821 */
[----:B------:R-:W-:Y:S01]  /*30f0*/  ISETP.GT.AND P2, PT, R96, RZ, PT ;  /* 0x000000ff6000720c */ /* 0x000fe20003f44270 */
[--C-:B------:R-:W-:Y:S01]  /*3100*/  FFMA.FTZ R97, R86, UR20, -R33.reuse ;  /* 0x0000001456617c23 */ /* 0x100fe20008010821 */
[C---:B------:R-:W-:Y:S01]  /*3110*/  ISETP.GT.AND P3, PT, R96.reuse, 0x1, PT ;  /* 0x000000016000780c */ /* 0x040fe20003f64270 */
[----:B------:R-:W4:Y:S01]  /*3120*/  MUFU.TANH R40, R40 ;  /* 0x0000002800287308 */ /* 0x000f220000002400 */
[----:B------:R-:W-:Y:S01]  /*3130*/  ISETP.GT.AND P4, PT, R96, 0x8, PT ;  /* 0x000000086000780c */ /* 0x000fe20003f84270 */
[--C-:B------:R-:W-:Y:S01]  /*3140*/  FFMA.FTZ R87, R90, UR20, -R33.reuse ;  /* 0x000000145a577c23 */ /* 0x100fe20008010821 */
[----:B------:R-:W-:Y:S01]  /*3150*/  FSEL R3, R3, -INF , P2 ;  /* 0xff80000003037808 */ /* 0x000fe20001000000 */
[--C-:B------:R-:W-:Y:S01]  /*3160*/  FFMA.FTZ R90, R100, UR20, -R33.reuse ;  /* 0x00000014645a7c23 */ /* 0x100fe20008010821 */
[----:B------:R-:W-:Y:S01]  /*3170*/  FSEL R84, R5, -INF , P3 ;  /* 0xff80000005547808 */ /* 0x000fe20001800000 */
[--C-:B------:R-:W-:Y:S01]  /*3180*/  FFMA.FTZ R91, R104, UR20, -R33.reuse ;  /* 0x00000014685b7c23 */ /* 0x100fe20008010821 */
[----:B------:R-:W-:Y:S01]  /*3190*/  ISETP.GT.AND P2, PT, R96, 0x9, PT ;  /* 0x000000096000780c */ /* 0x000fe20003f44270 */
[----:B------:R-:W4:Y:S01]  /*31a0*/  MUFU.TANH R41, R41 ;  /* 0x0000002900297308 */ /* 0x000f220000002400 */
[----:B------:R-:W-:Y:S01]  /*31b0*/  FSEL R6, R6, -INF , P4 ;  /* 0xff80000006067808 */ /* 0x000fe20002000000 */
[--C-:B------:R-:W-:Y:S01]  /*31c0*/  FFMA.FTZ R80, R102, UR20, -R33.reuse ;  /* 0x0000001466507c23 */ /* 0x100fe20008010821 */
[----:B------:R-:W-:Y:S01]  /*31d0*/  FMNMX.FTZ R83, R3, R84, !PT ;  /* 0x0000005403537209 */ /* 0x000fe20007810000 */
[--C-:B------:R-:W-:Y:S01]  /*31e0*/  FFMA.FTZ R106, R106, UR20, -R33.reuse ;  /* 0x000000146a6a7c23 */ /* 0x100fe20008010821 */
[----:B------:R-:W-:Y:S01]  /*31f0*/  ISETP.GT.AND P3, PT, R96, 0x10, PT ;  /* 0x000000106000780c */ /* 0x000fe20003f64270 */
[--C-:B------:R-:W-:Y:S01]  /*3200*/  FFMA.FTZ R81, R81, UR20, -R33.reuse ;  /* 0x0000001451517c23 */ /* 0x100fe20008010821 */
[----:B-1----:R-:W-:Y:S01]  /*3210*/  FSEL R7, R7, -INF , P2 ;  /* 0xff80000007077808 */ /* 0x002fe20001000000 */
[----:B------:R-:W1:Y:S01]  /*3220*/  MUFU.TANH R42, R42 ;  /* 0x0000002a002a7308 */ /* 0x000e620000002400 */
[----:B------:R-:W-:Y:S01]  /*3230*/  FMNMX.FTZ R98, R6, R83, !PT ;  /* 0x0000005306627209 */ /* 0x000fe20007810000 */
[--C-:B------:R-:W-:Y:S01]  /*3240*/  FFMA.FTZ R67, R67, UR20, -R33.reuse ;  /* 0x0000001443437c23 */ /* 0x100fe20008010821 */
[----:B------:R-:W-:Y:S01]  /*3250*/  ISETP.GT.AND P2, PT, R96, 0x11, PT ;  /* 0x000000116000780c */ /* 0x000fe20003f44270 */
[--C-:B------:R-:W-:Y:S01]  /*3260*/  FFMA.FTZ R52, R52, UR20, -R33.reuse ;  /* 0x0000001434347c23 */ /* 0x100fe20008010821 */
[----:B0-----:R-:W-:Y:S01]  /*3270*/  FSEL R8, R8, -INF , P3 ;  /* 0xff80000008087808 */ /* 0x001fe20001800000 */
[--C-:B------:R-:W-:Y:S01]  /*3280*/  FFMA.FTZ R53, R53, UR20, -R33.reuse ;  /* 0x0000001435357c23 */ /* 0x100fe20008010821 */
[----:B------:R-:W-:Y:S01]  /*3290*/  FMNMX.FTZ R83, R7, R98, !PT ;  /* 0x0000006207537209 */ /* 0x000fe20007810000 */
[--C-:B------:R-:W-:Y:S01]  /*32a0*/  FFMA.FTZ R98, R85, UR20, -R33.reuse ;  /* 0x0000001455627c23 */ /* 0x100fe20008010821 */
[----:B------:R-:W-:Y:S01]  /*32b0*/  ISETP.GT.AND P3, PT, R96, 0x18, PT ;  /* 0x000000186000780c */ /* 0x000fe20003f64270 */
[----:B------:R-:W0:Y:S01]  /*32c0*/  MUFU.TANH R43, R43 ;  /* 0x0000002b002b7308 */ /* 0x000e220000002400 */
[----:B--2---:R-:W-:Y:S01]  /*32d0*/  FSEL R9, R9, -INF , P2 ;  /* 0xff80000009097808 */ /* 0x004fe20001000000 */
[--C-:B------:R-:W-:Y:S01]  /*32e0*/  FFMA.FTZ R26, R26, UR20, -R33.reuse ;  /* 0x000000141a1a7c23 */ /* 0x100fe20008010821 */
[----:B------:R-:W-:Y:S01]  /*32f0*/  FMNMX.FTZ R94, R8, R83, !PT ;  /* 0x00000053085e7209 */ /* 0x000fe20007810000 */
[--C-:B------:R-:W-:Y:S01]  /*3300*/  FFMA.FTZ R30, R30, UR20, -R33.reuse ;  /* 0x000000141e1e7c23 */ /* 0x100fe20008010821 */
[----:B------:R-:W-:Y:S01]  /*3310*/  ISETP.GT.AND P2, PT, R96, 0x19, PT ;  /* 0x000000196000780c */ /* 0x000fe20003f44270 */
[--C-:B------:R-:W-:Y:S01]  /*3320*/  FFMA.FTZ R34, R34, UR20, -R33.reuse ;  /* 0x0000001422227c23 */ /* 0x100fe20008010821 */
[----:B-----5:R-:W-:Y:S01]  /*3330*/  FSEL R10, R10, -INF , P3 ;  /* 0xff8000000a0a7808 */ /* 0x020fe20001800000 */
[----:B------:R2:W-:Y:S01]  /*3340*/  MUFU.EX2 R83, R95 ;  /* 0x0000005f00537308 */ /* 0x0005e20000000800 */
[----:B------:R-:W-:Y:S01]  /*3350*/  FMNMX.FTZ R93, R9, R94, !PT ;  /* 0x0000005e095d7209 */ /* 0x000fe20007810000 */
[--C-:B------:R-:W-:Y:S01]  /*3360*/  FFMA.FTZ R38, R38, UR20, -R33.reuse ;  /* 0x0000001426267c23 */ /* 0x100fe20008010821 */
[----:B------:R-:W-:Y:S01]  /*3370*/  ISETP.GT.AND P3, PT, R96, 0x20, PT ;  /* 0x000000206000780c */ /* 0x000fe20003f64270 */
[--C-:B------:R-:W-:Y:S01]  /*3380*/  FFMA.FTZ R39, R39, UR20, -R33.reuse ;  /* 0x0000001427277c23 */ /* 0x100fe20008010821 */
[----:B------:R-:W-:Y:S01]  /*3390*/  FSEL R11, R11, -INF , P2 ;  /* 0xff8000000b0b7808 */ /* 0x000fe20001000000 */
[--C-:B------:R-:W-:Y:S01]  /*33a0*/  FFMA.FTZ R60, R60, UR20, -R33.reuse ;  /* 0x000000143c3c7c23 */ /* 0x100fe20008010821 */
[----:B------:R-:W-:Y:S01]  /*33b0*/  FMNMX.FTZ R94, R10, R93, !PT ;  /* 0x0000005d0a5e7209 */ /* 0x000fe20007810000 */
[----:B------:R-:W5:Y:S01]  /*33c0*/  MUFU.TANH R44, R44 ;  /* 0x0000002c002c7308 */ /* 0x000f620000002400 */
[----:B------:R-:W-:Y:S01]  /*33d0*/  ISETP.GT.AND P2, PT, R96, 0x21, PT ;  /* 0x000000216000780c */ /* 0x000fe20003f44270 */
[----:B------:R-:W-:Y:S01]  /*33e0*/  FFMA.FTZ R61, R61, UR20, -R33 ;  /* 0x000000143d3d7c23 */ /* 0x000fe20008010821 */
[----:B------:R-:W-:-:S02]  /*33f0*/  FSEL R86, R12, -INF , P3 ;  /* 0xff8000000c567808 */ /* 0x000fc40001800000 */
[----:B------:R-:W-:Y:S02]  /*3400*/  FMNMX.FTZ R93, R11, R94, !PT ;  /* 0x0000005e0b5d7209 */ /* 0x000fe40007810000 */
[----:B------:R-:W-:Y:S01]  /*3410*/  ISETP.GT.AND P3, PT, R96, 0x28, PT ;  /* 0x000000286000780c */ /* 0x000fe20003f64270 */
[----:B------:R-:W5:Y:S01]  /*3420*/  MUFU.TANH R45, R45 ;  /* 0x0000002d002d7308 */ /* 0x000f620000002400 */
[----:B---3--:R-:W-:Y:S02]  /*3430*/  FSEL R13, R13, -INF , P2 ;  /* 0xff8000000d0d7808 */ /* 0x008fe40001000000 */
[----:B------:R-:W-:Y:S01]  /*3440*/  FMNMX.FTZ R94, R86, R93, !PT ;  /* 0x0000005d565e7209 */ /* 0x000fe20007810000 */
[----:B------:R-:W-:-:S01]  /*3450*/  FFMA.FTZ R93, R82, UR20, -R33 ;  /* 0x00000014525d7c23 */ /* 0x000fc20008010821 */
[----:B------:R-:W-:Y:S02]  /*3460*/  ISETP.GT.AND P2, PT, R96, 0x29, PT ;  /* 0x000000296000780c */ /* 0x000fe40003f44270 */
[----:B------:R-:W-:Y:S01]  /*3470*/  FSEL R85, R14, -INF , P3 ;  /* 0xff8000000e557808 */ /* 0x000fe20001800000 */
[----:B------:R-:W3:Y:S01]  /*3480*/  MUFU.TANH R46, R46 ;  /* 0x0000002e002e7308 */ /* 0x000ee20000002400 */
[----:B------:R-:W-:-:S02]  /*3490*/  FMNMX.FTZ R94, R13, R94, !PT ;  /* 0x0000005e0d5e7209 */ /* 0x000fc40007810000 */
[C---:B------:R-:W-:Y:S02]  /*34a0*/  ISETP.GT.AND P3, PT, R96.reuse, 0x30, PT ;  /* 0x000000306000780c */ /* 0x040fe40003f64270 */
[----:B------:R-:W-:Y:S02]  /*34b0*/  FSEL R15, R15, -INF , P2 ;  /* 0xff8000000f0f7808 */ /* 0x000fe40001000000 */
[----:B------:R-:W-:Y:S01]  /*34c0*/  FMNMX.FTZ R94, R85, R94, !PT ;  /* 0x0000005e555e7209 */ /* 0x000fe20007810000 */
[----:B------:R-:W3:Y:S01]  /*34d0*/  MUFU.TANH R47, R47 ;  /* 0x0000002f002f7308 */ /* 0x000ee20000002400 */
[----:B------:R-:W-:Y:S02]  /*34e0*/  ISETP.GT.AND P2, PT, R96, 0x31, PT ;  /* 0x000000316000780c */ /* 0x000fe40003f44270 */
[----:B------:R-:W-:Y:S02]  /*34f0*/  FSEL R20, R20, -INF , P3 ;  /* 0xff80000014147808 */ /* 0x000fe40001800000 */
[----:B--2---:R-:W-:Y:S01]  /*3500*/  FMNMX.FTZ R95, R15, R94, !PT ;  /* 0x0000005e0f5f7209 */ /* 0x004fe20007810000 */
[----:B------:R-:W-:Y:S01]  /*3510*/  FFMA.FTZ R94, R79, UR20, -R33 ;  /* 0x000000144f5e7c23 */ /* 0x000fe20008010821 */
[----:B------:R-:W-:Y:S01]  /*3520*/  ISETP.GT.AND P3, PT, R96, 0x38, PT ;  /* 0x000000386000780c */ /* 0x000fe20003f64270 */
[----:B------:R2:W-:Y:S01]  /*3530*/  MUFU.EX2 R14, R98 ;  /* 0x00000062000e7308 */ /* 0x0005e20000000800 */
[----:B----4-:R-:W-:-:S02]  /*3540*/  FSEL R21, R21, -INF , P2 ;  /* 0xff80000015157808 */ /* 0x010fc40001000000 */
[----:B------:R-:W-:Y:S02]  /*3550*/  FMNMX.FTZ R82, R20, R95, !PT ;  /* 0x0000005f14527209 */ /* 0x000fe40007810000 */
[----:B------:R-:W-:Y:S02]  /*3560*/  ISETP.GT.AND P2, PT, R96, 0x39, PT ;  /* 0x000000396000780c */ /* 0x000fe40003f44270 */
[----:B------:R-:W-:Y:S01]  /*3570*/  FSEL R40, R40, -INF , P3 ;  /* 0xff80000028287808 */ /* 0x000fe20001800000 */
[----:B------:R-:W4:Y:S01]  /*3580*/  MUFU.TANH R48, R48 ;  /* 0x0000003000307308 */ /* 0x000f220000002400 */
[----:B------:R-:W-:Y:S01]  /*3590*/  FMNMX.FTZ R95, R21, R82, !PT ;  /* 0x00000052155f7209 */ /* 0x000fe20007810000 */
[----:B--2---:R-:W-:Y:S01]  /*35a0*/  FFMA.FTZ R98, R77, UR20, -R33 ;  /* 0x000000144d627c23 */ /* 0x004fe20008010821 */
[----:B------:R-:W-:Y:S02]  /*35b0*/  ISETP.GT.AND P3, PT, R96, 0x40, PT ;  /* 0x000000406000780c */ /* 0x000fe40003f64270 */
[----:B------:R-:W-:-:S02]  /*35c0*/  FSEL R41, R41, -INF , P2 ;  /* 0xff80000029297808 */ /* 0x000fc40001000000 */
[----:B------:R-:W-:Y:S01]  /*35d0*/  FMNMX.FTZ R82, R40, R95, !PT ;  /* 0x0000005f28527209 */ /* 0x000fe20007810000 */
[----:B------:R-:W2:Y:S01]  /*35e0*/  MUFU.TANH R49, R49 ;  /* 0x0000003100317308 */ /* 0x000ea20000002400 */
[----:B------:R-:W-:Y:S01]  /*35f0*/  ISETP.GT.AND P2, PT, R96, 0x41, PT ;  /* 0x000000416000780c */ /* 0x000fe20003f44270 */
[----:B------:R-:W-:Y:S01]  /*3600*/  FFMA.FTZ R95, R74, UR20, -R33 ;  /* 0x000000144a5f7c23 */ /* 0x000fe20008010821 */
[----:B-1----:R-:W-:Y:S02]  /*3610*/  FSEL R79, R42, -INF , P3 ;  /* 0xff8000002a4f7808 */ /* 0x002fe40001800000 */
[----:B------:R-:W-:Y:S02]  /*3620*/  FMNMX.FTZ R82, R41, R82, !PT ;  /* 0x0000005229527209 */ /* 0x000fe40007810000 */
[----:B------:R-:W-:Y:S01]  /*3630*/  ISETP.GT.AND P3, PT, R96, 0x48, PT ;  /* 0x000000486000780c */ /* 0x000fe20003f64270 */
[----:B------:R-:W1:Y:S01]  /*3640*/  MUFU.TANH R50, R50 ;  /* 0x0000003200327308 */ /* 0x000e620000002400 */
[----:B0-----:R-:W-:-:S02]  /*3650*/  FSEL R43, R43, -INF , P2 ;  /* 0xff8000002b2b7808 */ /* 0x001fc40001000000 */
[----:B------:R-:W-:Y:S02]  /*3660*/  FMNMX.FTZ R82, R79, R82, !PT ;  /* 0x000000524f527209 */ /* 0x000fe40007810000 */
[----:B------:R-:W-:Y:S02]  /*3670*/  ISETP.GT.AND P2, PT, R96, 0x49, PT ;  /* 0x000000496000780c */ /* 0x000fe40003f44270 */
[----:B-----5:R-:W-:Y:S01]  /*3680*/  FSEL R77, R44, -INF , P3 ;  /* 0xff8000002c4d7808 */ /* 0x020fe20001800000 */
[----:B------:R0:W-:Y:S01]  /*3690*/  MUFU.EX2 R12, R97 ;  /* 0x00000061000c7308 */ /* 0x0001e20000000800 */
[----:B------:R-:W-:Y:S02]  /*36a0*/  FMNMX.FTZ R82, R43, R82, !PT ;  /* 0x000000522b527209 */ /* 0x000fe40007810000 */
[----:B------:R-:W-:Y:S02]  /*36b0*/  ISETP.GT.AND P3, PT, R96, 0x50, PT ;  /* 0x000000506000780c */ /* 0x000fe40003f64270 */
[----:B------:R-:W-:-:S02]  /*36c0*/  FSEL R45, R45, -INF , P2 ;  /* 0xff8000002d2d7808 */ /* 0x000fc40001000000 */
[----:B------:R-:W-:Y:S01]  /*36d0*/  FMNMX.FTZ R82, R77, R82, !PT ;  /* 0x000000524d527209 */ /* 0x000fe20007810000 */
[----:B------:R-:W5:Y:S01]  /*36e0*/  MUFU.TANH R51, R51 ;  /* 0x0000003300337308 */ /* 0x000f620000002400 */
[----:B------:R-:W-:Y:S02]  /*36f0*/  ISETP.GT.AND P2, PT, R96, 0x51, PT ;  /* 0x000000516000780c */ /* 0x000fe40003f44270 */
[----:B---3--:R-:W-:Y:S02]  /*3700*/  FSEL R46, R46, -INF , P3 ;  /* 0xff8000002e2e7808 */ /* 0x008fe40001800000 */
[----:B0-----:R-:W-:Y:S01]  /*3710*/  FMNMX.FTZ R97, R45, R82, !PT ;  /* 0x000000522d617209 */ /* 0x001fe20007810000 */
[----:B------:R-:W-:Y:S01]  /*3720*/  FFMA.FTZ R82, R73, UR20, -R33 ;  /* 0x0000001449527c23 */ /* 0x000fe20008010821 */
[----:B------:R-:W-:Y:S01]  /*3730*/  ISETP.GT.AND P3, PT, R96, 0x58, PT ;  /* 0x000000586000780c */ /* 0x000fe20003f64270 */
[----:B------:R-:W0:Y:S01]  /*3740*/  MUFU.TANH R75, R75 ;  /* 0x0000004b004b7308 */ /* 0x000e220000002400 */
[----:B------:R-:W-:-:S02]  /*3750*/  FSEL R47, R47, -INF , P2 ;  /* 0xff8000002f2f7808 */ /* 0x000fc40001000000 */
[----:B------:R-:W-:Y:S01]  /*3760*/  FMNMX.FTZ R74, R46, R97, !PT ;  /* 0x000000612e4a7209 */ /* 0x000fe20007810000 */
[----:B------:R-:W-:-:S01]  /*3770*/  FFMA.FTZ R97, R72, UR20, -R33 ;  /* 0x0000001448617c23 */ /* 0x000fc20008010821 */
[----:B------:R-:W-:Y:S02]  /*3780*/  ISETP.GT.AND P2, PT, R96, 0x59, PT ;  /* 0x000000596000780c */ /* 0x000fe40003f44270 */
[----:B----4-:R-:W-:Y:S01]  /*3790*/  FSEL R73, R48, -INF , P3 ;  /* 0xff80000030497808 */ /* 0x010fe20001800000 */
[----:B------:R-:W3:Y:S01]  /*37a0*/  MUFU.TANH R76, R76 ;  /* 0x0000004c004c7308 */ /* 0x000ee20000002400 */
[----:B------:R-:W-:Y:S02]  /*37b0*/  FMNMX.FTZ R74, R47, R74, !PT ;  /* 0x0000004a2f4a7209 */ /* 0x000fe40007810000 */
[----:B------:R-:W-:Y:S02]  /*37c0*/  ISETP.GT.AND P3, PT, R96, 0x60, PT ;  /* 0x000000606000780c */ /* 0x000fe40003f64270 */
[----:B--2---:R-:W-:-:S02]  /*37d0*/  FSEL R49, R49, -INF , P2 ;  /* 0xff80000031317808 */ /* 0x004fc40001000000 */
[----:B------:R-:W-:Y:S01]  /*37e0*/  FMNMX.FTZ R74, R73, R74, !PT ;  /* 0x0000004a494a7209 */ /* 0x000fe20007810000 */
[----:B------:R-:W2:Y:S01]  /*37f0*/  MUFU.TANH R78, R78 ;  /* 0x0000004e004e7308 */ /* 0x000ea20000002400 */
[----:B------:R-:W-:Y:S02]  /*3800*/  ISETP.GT.AND P2, PT, R96, 0x61, PT ;  /* 0x000000616000780c */ /* 0x000fe40003f44270 */
[----:B-1----:R-:W-:Y:S02]  /*3810*/  FSEL R50, R50, -INF , P3 ;  /* 0xff80000032327808 */ /* 0x002fe40001800000 */
[----:B------:R-:W-:Y:S02]  /*3820*/  FMNMX.FTZ R99, R49, R74, !PT ;  /* 0x0000004a31637209 */ /* 0x000fe40007810000 */
[----:B------:R-:W-:Y:S01]  /*3830*/  ISETP.GT.AND P3, PT, R96, 0x68, PT ;  /* 0x000000686000780c */ /* 0x000fe20003f64270 */
[----:B------:R-:W1:Y:S01]  /*3840*/  MUFU.TANH R64, R64 ;  /* 0x0000004000407308 */ /* 0x000e620000002400 */
[----:B-----5:R-:W-:-:S02]  /*3850*/  FSEL R51, R51, -INF , P2 ;  /* 0xff80000033337808 */ /* 0x020fc40001000000 */
[----:B------:R-:W-:Y:S02]  /*3860*/  FMNMX.FTZ R72, R50, R99, !PT ;  /* 0x0000006332487209 */ /* 0x000fe40007810000 */
[C---:B------:R-:W-:Y:S02]  /*3870*/  ISETP.GT.AND P2, PT, R96.reuse, 0x69, PT ;  /* 0x000000696000780c */ /* 0x040fe40003f44270 */
[----:B0-----:R-:W-:Y:S01]  /*3880*/  FSEL R75, R75, -INF , P3 ;  /* 0xff8000004b4b7808 */ /* 0x001fe20001800000 */
[----:B------:R-:W0:Y:S01]  /*3890*/  MUFU.TANH R65, R65 ;  /* 0x0000004100417308 */ /* 0x000e220000002400 */
[----:B------:R-:W-:Y:S02]  /*38a0*/  FMNMX.FTZ R72, R51, R72, !PT ;  /* 0x0000004833487209 */ /* 0x000fe40007810000 */
[----:B------:R-:W-:Y:S02]  /*38b0*/  ISETP.GT.AND P3, PT, R96, 0x70, PT ;  /* 0x000000706000780c */ /* 0x000fe40003f64270 */
[----:B---3--:R-:W-:-:S02]  /*38c0*/  FSEL R76, R76, -INF , P2 ;  /* 0xff8000004c4c7808 */ /* 0x008fc40001000000 */
[----:B------:R-:W-:Y:S01]  /*38d0*/  FMNMX.FTZ R99, R75, R72, !PT ;  /* 0x000000484b637209 */ /* 0x000fe20007810000 */
[----:B------:R-:W3:Y:S01]  /*38e0*/  MUFU.TANH R68, R68 ;  /* 0x0000004400447308 */ /* 0x000ee20000002400 */
[----:B------:R-:W-:Y:S02]  /*38f0*/  ISETP.GT.AND P2, PT, R96, 0x71, PT ;  /* 0x000000716000780c */ /* 0x000fe40003f44270 */
[----:B--2---:R-:W-:Y:S02]  /*3900*/  FSEL R78, R78, -INF , P3 ;  /* 0xff8000004e4e7808 */ /* 0x004fe40001800000 */
[----:B------:R-:W-:Y:S02]  /*3910*/  FMNMX.FTZ R99, R76, R99, !PT ;  /* 0x000000634c637209 */ /* 0x000fe40007810000 */
[----:B------:R-:W-:Y:S01]  /*3920*/  ISETP.GT.AND P3, PT, R96, 0x78, PT ;  /* 0x000000786000780c */ /* 0x000fe20003f64270 */
[----:B------:R-:W2:Y:S01]  /*3930*/  MUFU.TANH R69, R69 ;  /* 0x0000004500457308 */ /* 0x000ea20000002400 */
[----:B-1----:R-:W-:-:S02]  /*3940*/  FSEL R64, R64, -INF , P2 ;  /* 0xff80000040407808 */ /* 0x002fc40001000000 */
[----:B------:R-:W-:Y:S02]  /*3950*/  FMNMX.FTZ R99, R78, R99, !PT ;  /* 0x000000634e637209 */ /* 0x000fe40007810000 */
[----:B------:R-:W-:Y:S02]  /*3960*/  ISETP.GT.AND P2, PT, R96, 0x79, PT ;  /* 0x000000796000780c */ /* 0x000fe40003f44270 */
[----:B0-----:R-:W-:Y:S01]  /*3970*/  FSEL R65, R65, -INF , P3 ;  /* 0xff80000041417808 */ /* 0x001fe20001800000 */
[----:B------:R-:W0:Y:S01]  /*3980*/  MUFU.TANH R24, R24 ;  /* 0x0000001800187308 */ /* 0x000e220000002400 */
[----:B------:R-:W-:Y:S02]  /*3990*/  FMNMX.FTZ R72, R64, R99, !PT ;  /* 0x0000006340487209 */ /* 0x000fe40007810000 */
[----:B------:R-:W-:Y:S02]  /*39a0*/  ISETP.GT.AND P3, PT, R96, 0x80, PT ;  /* 0x000000806000780c */ /* 0x000fe40003f64270 */
[----:B---3--:R-:W-:-:S02]  /*39b0*/  FSEL R68, R68, -INF , P2 ;  /* 0xff80000044447808 */ /* 0x008fc40001000000 */
[----:B------:R-:W-:Y:S01]  /*39c0*/  FMNMX.FTZ R99, R65, R72, !PT ;  /* 0x0000004841637209 */ /* 0x000fe20007810000 */
[----:B------:R-:W1:Y:S01]  /*39d0*/  MUFU.TANH R25, R25 ;  /* 0x0000001900197308 */ /* 0x000e620000002400 */
[----:B------:R-:W-:Y:S02]  /*39e0*/  ISETP.GT.AND P2, PT, R96, 0x81, PT ;  /* 0x000000816000780c */ /* 0x000fe40003f44270 */
[----:B--2---:R-:W-:Y:S02]  /*39f0*/  FSEL R69, R69, -INF , P3 ;  /* 0xff80000045457808 */ /* 0x004fe40001800000 */
[----:B------:R-:W-:Y:S02]  /*3a00*/  FMNMX.FTZ R74, R68, R99, !PT ;  /* 0x00000063444a7209 */ /* 0x000fe40007810000 */
[----:B------:R-:W-:Y:S01]  /*3a10*/  ISETP.GT.AND P3, PT, R96, 0x88, PT ;  /* 0x000000886000780c */ /* 0x000fe20003f64270 */
[----:B------:R-:W2:Y:S01]  /*3a20*/  MUFU.TANH R28, R28 ;  /* 0x0000001c001c7308 */ /* 0x000ea20000002400 */
[----:B0-----:R-:W-:Y:S01]  /*3a30*/  FSEL R72, R24, -INF , P2 ;  /* 0xff80000018487808 */ /* 0x001fe20001000000 */
[----:B------:R-:W-:Y:S01]  /*3a40*/  FFMA.FTZ R24, R27, UR20, -R33 ;  /* 0x000000141b187c23 */ /* 0x000fe20008010821 */
[----:B------:R-:W-:-:S02]  /*3a50*/  FMNMX.FTZ R27, R69, R74, !PT ;  /* 0x0000004a451b7209 */ /* 0x000fc40007810000 */
[----:B------:R-:W-:Y:S02]  /*3a60*/  ISETP.GT.AND P2, PT, R96, 0x89, PT ;  /* 0x000000896000780c */ /* 0x000fe40003f44270 */
[----:B------:R-:W-:Y:S01]  /*3a70*/  FMNMX.FTZ R27, R72, R27, !PT ;  /* 0x0000001b481b7209 */ /* 0x000fe20007810000 */
[----:B------:R-:W0:Y:S01]  /*3a80*/  MUFU.TANH R29, R29 ;  /* 0x0000001d001d7308 */ /* 0x000e220000002400 */
[----:B-1----:R-:W-:Y:S01]  /*3a90*/  FSEL R74, R25, -INF , P3 ;  /* 0xff800000194a7808 */ /* 0x002fe20001800000 */
[----:B------:R-:W-:Y:S01]  /*3aa0*/  FFMA.FTZ R25, R54, UR20, -R33 ;  /* 0x0000001436197c23 */ /* 0x000fe20008010821 */
[----:B------:R-:W-:Y:S02]  /*3ab0*/  ISETP.GT.AND P3, PT, R96, 0x90, PT ;  /* 0x000000906000780c */ /* 0x000fe40003f64270 */
[----:B------:R-:W-:-:S03]  /*3ac0*/  FMNMX.FTZ R27, R74, R27, !PT ;  /* 0x0000001b4a1b7209 */ /* 0x000fc60007810000 */
[----:B------:R-:W-:Y:S01]  /*3ad0*/  MUFU.TANH R32, R32 ;  /* 0x0000002000207308 */ /* 0x000fe20000002400 */
[----:B--2---:R-:W-:Y:S02]  /*3ae0*/  FSEL R28, R28, -INF , P2 ;  /* 0xff8000001c1c7808 */ /* 0x004fe40001000000 */
[----:B------:R-:W-:Y:S02]  /*3af0*/  ISETP.GT.AND P2, PT, R96, 0x91, PT ;  /* 0x000000916000780c */ /* 0x000fe40003f44270 */
[----:B------:R-:W-:-:S03]  /*3b00*/  FMNMX.FTZ R27, R28, R27, !PT ;  /* 0x0000001b1c1b7209 */ /* 0x000fc60007810000 */
[----:B------:R-:W1:Y:S01]  /*3b10*/  MUFU.TANH R36, R36 ;  /* 0x0000002400247308 */ /* 0x000e620000002400 */
[----:B0-----:R-:W-:Y:S02]  /*3b20*/  FSEL R54, R29, -INF , P3 ;  /* 0xff8000001d367808 */ /* 0x001fe40001800000 */
[----:B------:R-:W-:Y:S02]  /*3b30*/  ISETP.GT.AND P3, PT, R96, 0x98, PT ;  /* 0x000000986000780c */ /* 0x000fe40003f64270 */
[----:B------:R-:W-:-:S03]  /*3b40*/  FMNMX.FTZ R29, R54, R27, !PT ;  /* 0x0000001b361d7209 */ /* 0x000fc60007810000 */
[----:B------:R-:W0:Y:S08]  /*3b50*/  MUFU.TANH R37, R37 ;  /* 0x0000002500257308 */ /* 0x000e300000002400 */
[----:B------:R2:W-:Y:S01]  /*3b60*/  MUFU.EX2 R48, R82 ;  /* 0x0000005200307308 */ /* 0x0005e20000000800 */
[----:B-1----:R-:W-:-:S07]  /*3b70*/  FSEL R36, R36, -INF , P3 ;  /* 0xff80000024247808 */ /* 0x002fce0001800000 */
[----:B------:R0:W-:Y:S01]  /*3b80*/  MUFU.EX2 R42, R94 ;  /* 0x0000005e002a7308 */ /* 0x0001e20000000800 */
[----:B--2---:R-:W-:Y:S01]  /*3b90*/  FSEL R82, R32, -INF , P2 ;  /* 0xff80000020527808 */ /* 0x004fe20001000000 */
[--C-:B------:R-:W-:Y:S01]  /*3ba0*/  FFMA.FTZ R32, R56, UR20, -R33.reuse ;  /* 0x0000001438207c23 */ /* 0x100fe20008010821 */
[----:B------:R-:W-:Y:S01]  /*3bb0*/  ISETP.GT.AND P2, PT, R96, 0x99, PT ;  /* 0x000000996000780c */ /* 0x000fe20003f44270 */
[--C-:B------:R-:W-:Y:S01]  /*3bc0*/  FFMA.FTZ R96, R58, UR20, -R33.reuse ;  /* 0x000000143a607c23 */ /* 0x100fe20008010821 */
[----:B------:R-:W-:Y:S01]  /*3bd0*/  FMNMX.FTZ R29, R82, R29, !PT ;  /* 0x0000001d521d7209 */ /* 0x000fe20007810000 */
[--C-:B------:R-:W-:Y:S01]  /*3be0*/  FFMA.FTZ R58, R35, UR20, -R33.reuse ;  /* 0x00000014233a7c23 */ /* 0x100fe20008010821 */
[----:B------:R-:W-:-:S01]  /*3bf0*/  FFMA.FTZ R35, R63, UR20, -R33 ;  /* 0x000000143f237c23 */ /* 0x000fc20008010821 */
[----:B------:R-:W-:Y:S01]  /*3c00*/  IMAD.U32 R63, RZ, RZ, UR20 ;  /* 0x00000014ff3f7e24 */ /* 0x000fe2000f8e00ff */
[----:B0-----:R-:W-:Y:S01]  /*3c10*/  FSEL R94, R37, -INF , P2 ;  /* 0xff800000255e7808 */ /* 0x001fe20001000000 */
        /* <DEDUP_REMOVED lines=8> */
[----:B------:R-:W-:-:S02]  /*3ca0*/  FFMA.FTZ R59, R70, UR20, -R33 ;  /* 0x00000014463b7c23 */ /* 0x000fc40008010821 */
[----:B------:R-:W0:Y:S02]  /*3cb0*/  SHFL.BFLY PT, R99, R56, 0x2, 0x1f ;  /* 0x0c401f0038637f89 */ /* 0x000e2400000e0000 */
[----:B------:R-:W1:Y:S08]  /*3cc0*/  MUFU.EX2 R88, R88 ;  /* 0x0000005800587308 */ /* 0x000e700000000800 */
[----:B------:R-:W-:Y:S08]  /*3cd0*/  MUFU.EX2 R89, R89 ;  /* 0x0000005900597308 */ /* 0x000ff00000000800 */
[----:B------:R-:W2:Y:S01]  /*3ce0*/  MUFU.EX2 R90, R90 ;  /* 0x0000005a005a7308 */ /* 0x000ea20000000800 */
[----:B-1----:R-:W-:-:S01]  /*3cf0*/  FADD.FTZ R104, R87, R88 ;  /* 0x0000005857687221 */ /* 0x002fc20000010000 */
[----:B0-----:R-:W-:-:S06]  /*3d00*/  FMNMX.FTZ R99, R56, R99, !PT ;  /* 0x0000006338637209 */ /* 0x001fcc0007810000 */
[----:B------:R-:W-:Y:S01]  /*3d10*/  MUFU.EX2 R91, R91 ;  /* 0x0000005b005b7308 */ /* 0x000fe20000000800 */
[----:B------:R-:W0:Y:S07]  /*3d20*/  SHFL.BFLY PT, R56, R99, 0x1, 0x1f ;  /* 0x0c201f0063387f89 */ /* 0x000e2e00000e0000 */
[----:B------:R-:W-:Y:S01]  /*3d30*/  MUFU.EX2 R80, R80 ;  /* 0x0000005000507308 */ /* 0x000fe20000000800 */
[----:B--2---:R-:W-:-:S04]  /*3d40*/  F2FP.SATFINITE.E4M3.F32.PACK_AB_MERGE_C R153, R90, R89, RZ ;  /* 0x000000595a99723e */ /* 0x004fc800048070ff */
[----:B------:R-:W-:-:S03]  /*3d50*/  F2FP.SATFINITE.E4M3.F32.PACK_AB_MERGE_C R153, R88, R87, R153 ;  /* 0x000000575899723e */ /* 0x000fc60004807099 */
[----:B------:R-:W-:Y:S08]  /*3d60*/  MUFU.EX2 R27, R32 ;  /* 0x00000020001b7308 */ /* 0x000ff00000000800 */
[----:B------:R1:W-:Y:S01]  /*3d70*/  MUFU.EX2 R32, R96 ;  /* 0x0000006000207308 */ /* 0x0003e20000000800 */
[----:B0-----:R-:W-:-:S04]  /*3d80*/  FMNMX.FTZ R56, R99, R56, !PT ;  /* 0x0000003863387209 */ /* 0x001fc80007810000 */
        /* <DEDUP_REMOVED lines=15> */
[--C-:B-1----:R-:W-:Y:S01]  /*3e80*/  FFMA.FTZ R96, R11, UR20, -R33.reuse ;  /* 0x000000140b607c23 */ /* 0x102fe20008010821 */
[----:B------:R-:W-:-:S01]  /*3e90*/  FFMA.FTZ R86, R15, UR20, -R33 ;  /* 0x000000140f567c23 */ /* 0x000fc20008010821 */
[--C-:B------:R-:W-:Y:S01]  /*3ea0*/  FFMA.FTZ R11, R21, UR20, -R33.reuse ;  /* 0x00000014150b7c23 */ /* 0x100fe20008010821 */
[----:B------:R-:W-:-:S01]  /*3eb0*/  FFMA.FTZ R15, R46, UR20, -R33 ;  /* 0x000000142e0f7c23 */ /* 0x000fc20008010821 */
[--C-:B------:R-:W-:Y:S01]  /*3ec0*/  FFMA.FTZ R21, R40, UR20, -R33.reuse ;  /* 0x0000001428157c23 */ /* 0x100fe20008010821 */
[----:B------:R-:W-:-:S01]  /*3ed0*/  FFMA.FTZ R46, R49, UR20, -R33 ;  /* 0x00000014312e7c23 */ /* 0x000fc20008010821 */
[----:B------:R-:W0:Y:S01]  /*3ee0*/  MUFU.EX2 R70, R70 ;  /* 0x0000004600467308 */ /* 0x000e220000000800 */
[----:B------:R-:W-:-:S01]  /*3ef0*/  FFMA.FTZ R40, R47, UR20, -R33 ;  /* 0x000000142f287c23 */ /* 0x000fc20008010821 */
[----:B------:R-:W-:Y:S01]  /*3f00*/  FADD.FTZ R49, R89, R104 ;  /* 0x0000006859317221 */ /* 0x000fe20000010000 */
        /* <DEDUP_REMOVED lines=8> */
[----:B------:R-:W-:Y:S01]  /*3f90*/  @!P1 IADD3 R45, R2, 0x13240, RZ ;  /* 0x00013240022d9810 */ /* 0x000fe20007ffe0ff */
[--C-:B------:R-:W-:Y:S01]  /*3fa0*/  FFMA.FTZ R13, R79, UR20, -R33.reuse ;  /* 0x000000144f0d7c23 */ /* 0x100fe20008010821 */
[----:B------:R-:W-:-:S01]  /*3fb0*/  FFMA.FTZ R51, R51, UR20, -R33 ;  /* 0x0000001433337c23 */ /* 0x000fc20008010821 */
[----:B------:R-:W-:Y:S01]  /*3fc0*/  FFMA.FTZ R64, R64, UR20, -R33 ;  /* 0x0000001440407c23 */ /* 0x000fe20008010821 */
[----:B------:R-:W-:Y:S01]  /*3fd0*/  @!P1 PRMT R45, RZ, 0x654, R45 ;  /* 0x00000654ff2d9816 */ /* 0x000fe2000000002d */
[----:B------:R-:W2:Y:S01]  /*3fe0*/  MUFU.EX2 R84, R84 ;  /* 0x0000005400547308 */ /* 0x000ea20000000800 */
[----:B0-----:R-:W-:-:S01]  /*3ff0*/  FADD.FTZ R102, R3, R70 ;  /* 0x0000004603667221 */ /* 0x001fc20000010000 */
[----:B------:R-:W-:Y:S01]  /*4000*/  F2FP.SATFINITE.E4M3.F32.PACK_AB_MERGE_C R155, R92, R5, RZ ;  /* 0x000000055c9b723e */ /* 0x000fe200048070ff */
[----:B------:R0:W-:Y:S01]  /*4010*/  @!P1 SYNCS.ARRIVE.TRANS64.RED.A1T0 RZ, [R45+URZ], RZ ;  /* 0x000000ff2dff99a7 */ /* 0x0001e2000810043f */
[----:B------:R-:W-:-:S01]  /*4020*/  FFMA.FTZ R68, R68, UR20, -R33 ;  /* 0x0000001444447c23 */ /* 0x000fc20008010821 */
[--C-:B------:R-:W-:Y:S01]  /*4030*/  FFMA.FTZ R69, R69, UR20, -R33.reuse ;  /* 0x0000001445457c23 */ /* 0x100fe20008010821 */
[----:B------:R-:W-:-:S01]  /*4040*/  FFMA.FTZ R72, R72, UR20, -R33 ;  /* 0x0000001448487c23 */ /* 0x000fc20008010821 */
[----:B------:R-:W-:Y:S01]  /*4050*/  FFMA.FTZ R74, R74, UR20, -R33 ;  /* 0x000000144a4a7c23 */ /* 0x000fe20008010821 */
[----:B------:R-:W3:Y:S01]  /*4060*/  MUFU.EX2 R6, R6 ;  /* 0x0000000600067308 */ /* 0x000ee20000000800 */
        /* <DEDUP_REMOVED lines=11> */
[----:B------:R-:W-:-:S04]  /*4120*/  F2FP.SATFINITE.E4M3.F32.PACK_AB_MERGE_C R84, R84, R63, RZ ;  /* 0x0000003f5454723e */ /* 0x000fc800048070ff */
[----:B------:R-:W2:Y:S01]  /*4130*/  MUFU.EX2 R71, R71 ;  /* 0x0000004700477308 */ /* 0x000ea20000000800 */
[----:B---3--:R-:W-:-:S01]  /*4140*/  FADD.FTZ R102, R6, R47 ;  /* 0x0000002f06667221 */ /* 0x008fc20000010000 */
[----:B------:R-:W-:Y:S01]  /*4150*/  FFMA.FTZ R47, R75, UR20, -R33 ;  /* 0x000000144b2f7c23 */ /* 0x000fe20008010821 */
[----:B------:R-:W-:-:S01]  /*4160*/  FADD.FTZ R75, R5, R104 ;  /* 0x00000068054b7221 */ /* 0x000fc20000010000 */
[----:B------:R-:W-:-:S04]  /*4170*/  F2FP.SATFINITE.E4M3.F32.PACK_AB_MERGE_C R152, R70, R3, R84 ;  /* 0x000000034698723e */ /* 0x000fc80004807054 */
        /* <DEDUP_REMOVED lines=8> */
[----:B------:R-:W3:Y:S08]  /*4200*/  MUFU.EX2 R85, R85 ;  /* 0x0000005500557308 */ /* 0x000ef00000000800 */
[----:B------:R4:W-:Y:S08]  /*4210*/  MUFU.EX2 R2, R50 ;  /* 0x0000003200027308 */ /* 0x0009f00000000800 */
[----:B------:R-:W5:Y:S01]  /*4220*/  MUFU.EX2 R93, R93 ;  /* 0x0000005d005d7308 */ /* 0x000f620000000800 */
[----:B----4-:R-:W-:-:S01]  /*4230*/  FFMA.FTZ R50, R76, UR20, -R33 ;  /* 0x000000144c327c23 */ /* 0x010fc20008010821 */
[----:B------:R-:W-:-:S04]  /*4240*/  FADD.FTZ R76, R92, R75 ;  /* 0x0000004b5c4c7221 */ /* 0x000fc80000010000 */
[----:B------:R-:W-:Y:S01]  /*4250*/  FADD.FTZ R75, R83, R76 ;  /* 0x0000004c534b7221 */ /* 0x000fe20000010000 */
[----:B-1----:R-:W-:-:S01]  /*4260*/  FADD.FTZ R76, R8, R73 ;  /* 0x00000049084c7221 */ /* 0x002fc20000010000 */
[----:B------:R-:W1:Y:S02]  /*4270*/  MUFU.EX2 R86, R86 ;  /* 0x0000005600567308 */ /* 0x000e640000000800 */
[----:B------:R-:W-:-:S01]  /*4280*/  FADD.FTZ R75, R12, R75 ;  /* 0x0000004b0c4b7221 */ /* 0x000fc20000010000 */
[----:B--2---:R-:W-:-:S03]  /*4290*/  FADD.FTZ R76, R9, R76 ;  /* 0x0000004c094c7221 */ /* 0x004fc60000010000 */
[----:B------:R-:W-:Y:S01]  /*42a0*/  FADD.FTZ R78, R14, R75 ;  /* 0x0000004b0e4e7221 */ /* 0x000fe20000010000 */
[----:B---3--:R-:W-:-:S01]  /*42b0*/  FADD.FTZ R73, R85, R76 ;  /* 0x0000004c55497221 */ /* 0x008fc20000010000 */
[----:B------:R-:W2:Y:S01]  /*42c0*/  MUFU.EX2 R81, R81 ;  /* 0x0000005100517308 */ /* 0x000ea20000000800 */
[C---:B-----5:R-:W-:Y:S01]  /*42d0*/  F2FP.SATFINITE.E4M3.F32.PACK_AB_MERGE_C R149, R93.reuse, R14, RZ ;  /* 0x0000000e5d95723e */ /* 0x060fe200048070ff */
[----:B------:R-:W-:-:S03]  /*42e0*/  FADD.FTZ R78, R93, R78 ;  /* 0x0000004e5d4e7221 */ /* 0x000fc60000010000 */
[----:B------:R-:W-:-:S03]  /*42f0*/  F2FP.SATFINITE.E4M3.F32.PACK_AB_MERGE_C R149, R12, R83, R149 ;  /* 0x000000530c95723e */ /* 0x000fc60004807095 */
[----:B------:R-:W3:Y:S01]  /*4300*/  MUFU.EX2 R10, R10 ;  /* 0x0000000a000a7308 */ /* 0x000ee20000000800 */
[----:B-1----:R-:W-:-:S01]  /*4310*/  FADD.FTZ R73, R86, R73 ;  /* 0x0000004956497221 */ /* 0x002fc20000010000 */
[----:B------:R-:W-:-:S04]  /*4320*/  F2FP.SATFINITE.E4M3.F32.PACK_AB_MERGE_C R85, R86, R85, RZ ;  /* 0x000000555655723e */ /* 0x000fc800048070ff */
[----:B------:R-:W-:Y:S02]  /*4330*/  F2FP.SATFINITE.E4M3.F32.PACK_AB_MERGE_C R148, R9, R8, R85 ;  /* 0x000000080994723e */ /* 0x000fe40004807055 */
[----:B------:R-:W1:Y:S01]  /*4340*/  MUFU.EX2 R11, R11 ;  /* 0x0000000b000b7308 */ /* 0x000e620000000800 */
[----:B--2---:R-:W-:-:S04]  /*4350*/  FADD.FTZ R75, R81, R78 ;  /* 0x0000004e514b7221 */ /* 0x004fc80000010000 */
[----:B------:R-:W-:-:S03]  /*4360*/  FADD.FTZ R75, R42, R75 ;  /* 0x0000004b2a4b7221 */ /* 0x000fc60000010000 */
[----:B------:R2:W4:Y:S01]  /*4370*/  MUFU.EX2 R44, R98 ;  /* 0x00000062002c7308 */ /* 0x0005220000000800 */
[----:B---3--:R-:W-:-:S07]  /*4380*/  FADD.FTZ R76, R10, R73 ;  /* 0x000000490a4c7221 */ /* 0x008fce0000010000 */
[----:B------:R-:W3:Y:S01]  /*4390*/  MUFU.EX2 R21, R21 ;  /* 0x0000001500157308 */ /* 0x000ee20000000800 */
[----:B--2---:R-:W-:-:S01]  /*43a0*/  FFMA.FTZ R98, R41, UR20, -R33 ;  /* 0x0000001429627c23 */ /* 0x004fc20008010821 */
[----:B------:R-:W-:Y:S01]  /*43b0*/  FFMA.FTZ R41, R77, UR20, -R33 ;  /* 0x000000144d297c23 */ /* 0x000fe20008010821 */
[----:B-1----:R-:W-:-:S05]  /*43c0*/  FADD.FTZ R76, R11, R76 ;  /* 0x0000004c0b4c7221 */ /* 0x002fca0000010000 */
[----:B------:R-:W1:Y:S01]  /*43d0*/  MUFU.EX2 R95, R95 ;  /* 0x0000005f005f7308 */ /* 0x000e620000000800 */
[----:B----4-:R-:W-:-:S07]  /*43e0*/  FADD.FTZ R78, R44, R75 ;  /* 0x0000004b2c4e7221 */ /* 0x010fce0000010000 */
[----:B------:R-:W2:Y:S01]  /*43f0*/  MUFU.EX2 R98, R98 ;  /* 0x0000006200627308 */ /* 0x000ea20000000800 */
[----:B---3--:R-:W-:-:S07]  /*4400*/  FADD.FTZ R73, R21, R76 ;  /* 0x0000004c15497221 */ /* 0x008fce0000010000 */
[----:B------:R-:W3:Y:S01]  /*4410*/  MUFU.EX2 R13, R13 ;  /* 0x0000000d000d7308 */ /* 0x000ee20000000800 */
[----:B-1----:R-:W-:-:S01]  /*4420*/  FADD.FTZ R75, R95, R78 ;  /* 0x0000004e5f4b7221 */ /* 0x002fc20000010000 */
[----:B------:R-:W-:-:S04]  /*4430*/  F2FP.SATFINITE.E4M3.F32.PACK_AB_MERGE_C R151, R95, R44, RZ ;  /* 0x0000002c5f97723e */ /* 0x000fc800048070ff */
[----:B------:R-:W-:Y:S01]  /*4440*/  F2FP.SATFINITE.E4M3.F32.PACK_AB_MERGE_C R151, R42, R81, R151 ;  /* 0x000000512a97723e */ /* 0x000fe20004807097 */
[----:B------:R-:W-:Y:S01]  /*4450*/  IMAD.MOV.U32 R42, RZ, RZ, R55 ;  /* 0x000000ffff2a7224 */ /* 0x000fe200078e0037 */
[----:B------:R-:W-:Y:S01]  /*4460*/  MUFU.EX2 R97, R97 ;  /* 0x0000006100617308 */ /* 0x000fe20000000800 */
[----:B--2---:R-:W-:-:S01]  /*4470*/  FADD.FTZ R76, R98, R73 ;  /* 0x00000049624c7221 */ /* 0x004fc20000010000 */
[----:B------:R-:W-:-:S04]  /*4480*/  F2FP.SATFINITE.E4M3.F32.PACK_AB_MERGE_C R98, R98, R21, RZ ;  /* 0x000000156262723e */ /* 0x000fc800048070ff */
[----:B------:R-:W-:Y:S02]  /*4490*/  F2FP.SATFINITE.E4M3.F32.PACK_AB_MERGE_C R150, R11, R10, R98 ;  /* 0x0000000a0b96723e */ /* 0x000fe40004807062 */
[----:B------:R-:W1:Y:S01]  /*44a0*/  MUFU.EX2 R20, R20 ;  /* 0x0000001400147308 */ /* 0x000e620000000800 */
[----:B---3--:R-:W-:-:S07]  /*44b0*/  FADD.FTZ R5, R13, R76 ;  /* 0x0000004c0d057221 */ /* 0x008fce0000010000 */
[----:B------:R-:W-:Y:S08]  /*44c0*/  MUFU.EX2 R67, R67 ;  /* 0x0000004300437308 */ /* 0x000ff00000000800 */
[----:B------:R-:W2:Y:S01]  /*44d0*/  MUFU.EX2 R41, R41 ;  /* 0x0000002900297308 */ /* 0x000ea20000000800 */
[----:B-1----:R-:W-:-:S07]  /*44e0*/  FADD.FTZ R14, R20, R5 ;  /* 0x00000005140e7221 */ /* 0x002fce0000010000 */
[----:B------:R-:W1:Y:S08]  /*44f0*/  MUFU.EX2 R52, R52 ;  /* 0x0000003400347308 */ /* 0x000e700000000800 */
[----:B------:R-:W3:Y:S01]  /*4500*/  MUFU.EX2 R100, R100 ;  /* 0x0000006400647308 */ /* 0x000ee20000000800 */
[----:B--2---:R-:W-:-:S07]  /*4510*/  FADD.FTZ R63, R41, R14 ;  /* 0x0000000e293f7221 */ /* 0x004fce0000010000 */
[----:B0-----:R0:W-:Y:S01]  /*4520*/  MUFU.EX2 R45, R51 ;  /* 0x00000033002d7308 */ /* 0x0011e20000000800 */
[----:B-1----:R-:W-:-:S04]  /*4530*/  F2FP.SATFINITE.E4M3.F32.PACK_AB_MERGE_C R145, R52, R67, RZ ;  /* 0x000000433491723e */ /* 0x002fc800048070ff */
[----:B------:R-:W-:-:S03]  /*4540*/  F2FP.SATFINITE.E4M3.F32.PACK_AB_MERGE_C R145, R97, R48, R145 ;  /* 0x000000306191723e */ /* 0x000fc60004807091 */
[----:B------:R-:W1:Y:S01]  /*4550*/  MUFU.EX2 R53, R53 ;  /* 0x0000003500357308 */ /* 0x000e620000000800 */
[----:B0-----:R-:W-:-:S01]  /*4560*/  FFMA.FTZ R51, R65, UR20, -R33 ;  /* 0x0000001441337c23 */ /* 0x001fc20008010821 */
[----:B------:R-:W-:Y:S01]  /*4570*/  FFMA.FTZ R65, R28, UR20, -R33 ;  /* 0x000000141c417c23 */ /* 0x000fe20008010821 */
[----:B---3--:R-:W-:-:S01]  /*4580*/  FADD.FTZ R14, R100, R63 ;  /* 0x0000003f640e7221 */ /* 0x008fc20000010000 */
[----:B------:R-:W-:Y:S01]  /*4590*/  FFMA.FTZ R33, R94, UR20, -R33 ;  /* 0x000000145e217c23 */ /* 0x000fe20008010821 */
[----:B------:R-:W-:-:S03]  /*45a0*/  F2FP.SATFINITE.E4M3.F32.PACK_AB_MERGE_C R41, R100, R41, RZ ;  /* 0x000000296429723e */ /* 0x000fc600048070ff */
[----:B------:R0:W-:Y:S01]  /*45b0*/  MUFU.EX2 R28, R64 ;  /* 0x00000040001c7308 */ /* 0x0001e20000000800 */
[----:B------:R-:W-:Y:S01]  /*45c0*/  F2FP.SATFINITE.E4M3.F32.PACK_AB_MERGE_C R144, R20, R13, R41 ;  /* 0x0000000d1490723e */ /* 0x000fe20004807029 */
[----:B------:R-:W-:-:S06]  /*45d0*/  IMAD.MOV.U32 R41, RZ, RZ, R55 ;  /* 0x000000ffff297224 */ /* 0x000fcc00078e0037 */
[----:B------:R-:W2:Y:S01]  /*45e0*/  MUFU.EX2 R15, R15 ;  /* 0x0000000f000f7308 */ /* 0x000ea20000000800 */
[----:B0-----:R-:W-:-:S01]  /*45f0*/  FADD.FTZ R64, R48, R75 ;  /* 0x0000004b30407221 */ /* 0x001fc20000010000 */
[----:B------:R-:W-:-:S03]  /*4600*/  IMAD.MOV.U32 R48, RZ, RZ, R55 ;  /* 0x000000ffff307224 */ /* 0x000fc600078e0037 */
[----:B------:R-:W-:-:S03]  /*4610*/  FADD.FTZ R64, R97, R64 ;  /* 0x0000004061407221 */ /* 0x000fc60000010000 */
[----:B------:R-:W0:Y:S01]  /*4620*/  MUFU.EX2 R26, R26 ;  /* 0x0000001a001a7308 */ /* 0x000e220000000800 */
[----:B------:R-:W-:-:S04]  /*4630*/  FADD.FTZ R5, R67, R64 ;  /* 0x0000004043057221 */ /* 0x000fc80000010000 */
[----:B------:R-:W-:-:S03]  /*4640*/  FADD.FTZ R52, R52, R5 ;  /* 0x0000000534347221 */ /* 0x000fc60000010000 */
[----:B------:R-:W3:Y:S01]  /*4650*/  MUFU.EX2 R40, R40 ;  /* 0x0000002800287308 */ /* 0x000ee20000000800 */
[----:B-1----:R-:W-:-:S01]  /*4660*/  FADD.FTZ R63, R53, R52 ;  /* 0x00000034353f7221 */ /* 0x002fc20000010000 */
[----:B--2---:R-:W-:Y:S01]  /*4670*/  FADD.FTZ R21, R15, R14 ;  /* 0x0000000e0f157221 */ /* 0x004fe20000010000 */
[----:B------:R-:W-:-:S05]  /*4680*/  IMAD.MOV.U32 R52, RZ, RZ, R55 ;  /* 0x000000ffff347224 */ /* 0x000fca00078e0037 */
[----:B------:R-:W1:Y:S01]  /*4690*/  MUFU.EX2 R24, R24 ;  /* 0x0000001800187308 */ /* 0x000e620000000800 */
[----:B0-----:R-:W-:-:S07]  /*46a0*/  FADD.FTZ R63, R26, R63 ;  /* 0x0000003f1a3f7221 */ /* 0x001fce0000010000 */
[----:B------:R-:W0:Y:S01]  /*46b0*/  MUFU.EX2 R43, R43 ;  /* 0x0000002b002b7308 */ /* 0x000e220000000800 */
[----:B---3--:R-:W-:-:S07]  /*46c0*/  FADD.FTZ R14, R40, R21 ;  /* 0x00000015280e7221 */ /* 0x008fce0000010000 */
[----:B------:R-:W2:Y:S01]  /*46d0*/  MUFU.EX2 R25, R25 ;  /* 0x0000001900197308 */ /* 0x000ea20000000800 */
[----:B-1----:R-:W-:-:S07]  /*46e0*/  FADD.FTZ R44, R24, R63 ;  /* 0x0000003f182c7221 */ /* 0x002fce0000010000 */
[----:B------:R-:W1:Y:S01]  /*46f0*/  MUFU.EX2 R46, R46 ;  /* 0x0000002e002e7308 */ /* 0x000e620000000800 */
[----:B0-----:R-:W-:-:S07]  /*4700*/  FADD.FTZ R21, R43, R14 ;  /* 0x0000000e2b157221 */ /* 0x001fce0000010000 */
[----:B------:R-:W0:Y:S01]  /*4710*/  MUFU.EX2 R30, R30 ;  /* 0x0000001e001e7308 */ /* 0x000e220000000800 */
[----:B--2---:R-:W-:-:S01]  /*4720*/  FADD.FTZ R44, R25, R44 ;  /* 0x0000002c192c7221 */ /* 0x004fc20000010000 */
[----:B------:R-:W-:Y:S01]  /*4730*/  F2FP.SATFINITE.E4M3.F32.PACK_AB_MERGE_C R147, R25, R24, RZ ;  /* 0x000000181993723e */ /* 0x000fe200048070ff */
[----:B------:R-:W-:Y:S02]  /*4740*/  IMAD.MOV.U32 R24, RZ, RZ, R55 ;  /* 0x000000ffff187224 */ /* 0x000fe400078e0037 */
[----:B------:R-:W-:Y:S01]  /*4750*/  FADD.FTZ R25, R27, R44 ;  /* 0x0000002c1b197221 */ /* 0x000fe20000010000 */
[----:B------:R-:W-:Y:S01]  /*4760*/  F2FP.SATFINITE.E4M3.F32.PACK_AB_MERGE_C R147, R26, R53, R147 ;  /* 0x000000351a93723e */ /* 0x000fe20004807093 */
[----:B------:R-:W-:Y:S01]  /*4770*/  IMAD.MOV.U32 R53, RZ, RZ, R55 ;  /* 0x000000ffff357224 */ /* 0x000fe200078e0037 */
[----:B------:R-:W2:Y:S01]  /*4780*/  MUFU.EX2 R29, R29 ;  /* 0x0000001d001d7308 */ /* 0x000ea20000000800 */
[----:B-1----:R-:W-:-:S01]  /*4790*/  FADD.FTZ R21, R46, R21 ;  /* 0x000000152e157221 */ /* 0x002fc20000010000 */
[----:B------:R-:W-:Y:S01]  /*47a0*/  F2FP.SATFINITE.E4M3.F32.PACK_AB_MERGE_C R43, R46, R43, RZ ;  /* 0x0000002b2e2b723e */ /* 0x000fe200048070ff */
[----:B------:R-:W-:Y:S01]  /*47b0*/  IMAD.MOV.U32 R46, RZ, RZ, R55 ;  /* 0x000000ffff2e7224 */ /* 0x000fe200078e0037 */
[----:B------:R-:W-:Y:S01]  /*47c0*/  MOV R44, R55 ;  /* 0x00000037002c7202 */ /* 0x000fe20000000f00 */
[----:B------:R-:W-:-:S01]  /*47d0*/  FADD.FTZ R12, R2, R21 ;  /* 0x00000015020c7221 */ /* 0x000fc20000010000 */
[----:B------:R-:W-:Y:S01]  /*47e0*/  F2FP.SATFINITE.E4M3.F32.PACK_AB_MERGE_C R146, R40, R15, R43 ;  /* 0x0000000f2892723e */ /* 0x000fe2000480702b */
[----:B------:R-:W-:Y:S01]  /*47f0*/  IMAD.MOV.U32 R43, RZ, RZ, R55 ;  /* 0x000000ffff2b7224 */ /* 0x000fe200078e0037 */
[----:B------:R-:W1:Y:S01]  /*4800*/  MUFU.EX2 R47, R47 ;  /* 0x0000002f002f7308 */ /* 0x000e620000000800 */
[----:B0-----:R-:W-:-:S01]  /*4810*/  FADD.FTZ R14, R30, R25 ;  /* 0x000000191e0e7221 */ /* 0x001fc20000010000 */
[----:B------:R-:W-:Y:S01]  /*4820*/  FADD.FTZ R12, R45, R12 ;  /* 0x0000000c2d0c7221 */ /* 0x000fe20000010000 */
[----:B------:R-:W-:-:S02]  /*4830*/  IMAD.MOV.U32 R40, RZ, RZ, R55 ;  /* 0x000000ffff287224 */ /* 0x000fc400078e0037 */
[----:B------:R-:W-:-:S03]  /*4840*/  IMAD.MOV.U32 R26, RZ, RZ, R55 ;  /* 0x000000ffff1a7224 */ /* 0x000fc600078e0037 */
[----:B------:R-:W0:Y:S01]  /*4850*/  MUFU.EX2 R50, R50 ;  /* 0x0000003200327308 */ /* 0x000e220000000800 */
[----:B--2---:R-:W-:-:S01]  /*4860*/  FADD.FTZ R25, R29, R14 ;  /* 0x0000000e1d197221 */ /* 0x004fc20000010000 */
[----:B------:R-:W-:-:S03]  /*4870*/  F2FP.SATFINITE.E4M3.F32.PACK_AB_MERGE_C R29, R32, R29, RZ ;  /* 0x0000001d201d723e */ /* 0x000fc600048070ff */
[----:B------:R-:W-:Y:S01]  /*4880*/  FADD.FTZ R32, R32, R25 ;  /* 0x0000001920207221 */ /* 0x000fe20000010000 */
[----:B------:R-:W-:Y:S01]  /*4890*/  F2FP.SATFINITE.E4M3.F32.PACK_AB_MERGE_C R141, R30, R27, R29 ;  /* 0x0000001b1e8d723e */ /* 0x000fe2000480701d */
[----:B------:R-:W-:Y:S01]  /*48a0*/  IMAD.MOV.U32 R30, RZ, RZ, R55 ;  /* 0x000000ffff1e7224 */ /* 0x000fe200078e0037 */
[----:B------:R-:W2:Y:S01]  /*48b0*/  MUFU.EX2 R31, R31 ;  /* 0x0000001f001f7308 */ /* 0x000ea20000000800 */
[----:B-1----:R-:W-:-:S01]  /*48c0*/  FADD.FTZ R21, R47, R12 ;  /* 0x0000000c2f157221 */ /* 0x002fc20000010000 */
[--C-:B------:R-:W-:Y:S02]  /*48d0*/  IMAD.MOV.U32 R29, RZ, RZ, R55.reuse ;  /* 0x000000ffff1d7224 */ /* 0x100fe400078e0037 */
[----:B------:R-:W-:-:S04]  /*48e0*/  IMAD.MOV.U32 R27, RZ, RZ, R55 ;  /* 0x000000ffff1b7224 */ /* 0x000fc800078e0037 */
[----:B------:R-:W-:Y:S01]  /*48f0*/  MUFU.EX2 R37, R37 ;  /* 0x0000002500257308 */ /* 0x000fe20000000800 */
[C---:B0-----:R-:W-:Y:S01]  /*4900*/  F2FP.SATFINITE.E4M3.F32.PACK_AB_MERGE_C R47, R50.reuse, R47, RZ ;  /* 0x0000002f322f723e */ /* 0x041fe200048070ff */
[----:B------:R-:W-:-:S03]  /*4910*/  FADD.FTZ R50, R50, R21 ;  /* 0x0000001532327221 */ /* 0x000fc60000010000 */
[----:B------:R-:W-:Y:S01]  /*4920*/  F2FP.SATFINITE.E4M3.F32.PACK_AB_MERGE_C R140, R45, R2, R47 ;  /* 0x000000022d8c723e */ /* 0x000fe2000480702f */
[----:B------:R-:W-:Y:S02]  /*4930*/  IMAD.MOV.U32 R47, RZ, RZ, R55 ;  /* 0x000000ffff2f7224 */ /* 0x000fe400078e0037 */
[----:B------:R-:W0:Y:S01]  /*4940*/  MUFU.EX2 R58, R58 ;  /* 0x0000003a003a7308 */ /* 0x000e220000000800 */
[----:B--2---:R-:W-:-:S01]  /*4950*/  FADD.FTZ R21, R31, R32 ;  /* 0x000000201f157221 */ /* 0x004fc20000010000 */
[--C-:B------:R-:W-:Y:S02]  /*4960*/  IMAD.MOV.U32 R45, RZ, RZ, R55.reuse ;  /* 0x000000ffff2d7224 */ /* 0x100fe400078e0037 */
[----:B------:R-:W-:-:S04]  /*4970*/  IMAD.MOV.U32 R32, RZ, RZ, R55 ;  /* 0x000000ffff207224 */ /* 0x000fc800078e0037 */
[----:B------:R-:W1:Y:S08]  /*4980*/  MUFU.EX2 R49, R49 ;  /* 0x0000003100317308 */ /* 0x000e700000000800 */
[----:B------:R-:W2:Y:S01]  /*4990*/  MUFU.EX2 R34, R34 ;  /* 0x0000002200227308 */ /* 0x000ea20000000800 */
[----:B0-----:R-:W-:-:S07]  /*49a0*/  F2FP.SATFINITE.E4M3.F32.PACK_AB_MERGE_C R12, R58, R37, RZ ;  /* 0x000000253a0c723e */ /* 0x001fce00048070ff */
[----:B------:R-:W0:Y:S01]  /*49b0*/  MUFU.EX2 R51, R51 ;  /* 0x0000003300337308 */ /* 0x000e220000000800 */
[----:B-1----:R-:W-:-:S01]  /*49c0*/  FADD.FTZ R25, R49, R50 ;  /* 0x0000003231197221 */ /* 0x002fc20000010000 */
[----:B------:R-:W-:-:S06]  /*49d0*/  IMAD.MOV.U32 R50, RZ, RZ, R55 ;  /* 0x000000ffff327224 */ /* 0x000fcc00078e0037 */
[----:B------:R-:W1:Y:S01]  /*49e0*/  MUFU.EX2 R68, R68 ;  /* 0x0000004400447308 */ /* 0x000e620000000800 */
[----:B--2---:R-:W-:-:S01]  /*49f0*/  FADD.FTZ R14, R34, R21 ;  /* 0x00000015220e7221 */ /* 0x004fc20000010000 */
[----:B------:R-:W-:Y:S01]  /*4a00*/  F2FP.SATFINITE.E4M3.F32.PACK_AB_MERGE_C R143, R34, R31, R12 ;  /* 0x0000001f228f723e */ /* 0x000fe2000480700c */
[----:B------:R-:W-:-:S01]  /*4a10*/  FADD.FTZ R12, R28, R25 ;  /* 0x000000191c0c7221 */ /* 0x000fc20000010000 */
[----:B------:R-:W-:Y:S02]  /*4a20*/  IMAD.MOV.U32 R34, RZ, RZ, R55 ;  /* 0x000000ffff227224 */ /* 0x000fe400078e0037 */
[----:B------:R-:W-:-:S01]  /*4a30*/  FADD.FTZ R37, R37, R14 ;  /* 0x0000000e25257221 */ /* 0x000fc20000010000 */
[----:B------:R-:W-:Y:S01]  /*4a40*/  IMAD.MOV.U32 R31, RZ, RZ, R55 ;  /* 0x000000ffff1f7224 */ /* 0x000fe200078e0037 */
[----:B------:R-:W-:Y:S01]  /*4a50*/  MUFU.EX2 R39, R39 ;  /* 0x0000002700277308 */ /* 0x000fe20000000800 */
[----:B0-----:R-:W-:-:S01]  /*4a60*/  FADD.FTZ R3, R51, R12 ;  /* 0x0000000c33037221 */ /* 0x001fc20000010000 */
[----:B------:R-:W-:Y:S01]  /*4a70*/  FADD.FTZ R58, R58, R37 ;  /* 0x000000253a3a7221 */ /* 0x000fe20000010000 */
[----:B------:R-:W-:-:S02]  /*4a80*/  IMAD.MOV.U32 R37, RZ, RZ, R55 ;  /* 0x000000ffff257224 */ /* 0x000fc400078e0037 */
[----:B------:R-:W-:-:S03]  /*4a90*/  IMAD.MOV.U32 R25, RZ, RZ, R55 ;  /* 0x000000ffff197224 */ /* 0x000fc600078e0037 */
[----:B------:R-:W0:Y:S01]  /*4aa0*/  MUFU.EX2 R62, R62 ;  /* 0x0000003e003e7308 */ /* 0x000e220000000800 */
[C---:B-1----:R-:W-:Y:S01]  /*4ab0*/  F2FP.SATFINITE.E4M3.F32.PACK_AB_MERGE_C R51, R68.reuse, R51, RZ ;  /* 0x000000334433723e */ /* 0x042fe200048070ff */
[----:B------:R-:W-:-:S03]  /*4ac0*/  FADD.FTZ R68, R68, R3 ;  /* 0x0000000344447221 */ /* 0x000fc60000010000 */
[----:B------:R-:W-:Y:S01]  /*4ad0*/  F2FP.SATFINITE.E4M3.F32.PACK_AB_MERGE_C R142, R28, R49, R51 ;  /* 0x000000311c8e723e */ /* 0x000fe20004807033 */
[--C-:B------:R-:W-:Y:S02]  /*4ae0*/  IMAD.MOV.U32 R51, RZ, RZ, R55.reuse ;  /* 0x000000ffff337224 */ /* 0x100fe400078e0037 */
[----:B------:R-:W1:Y:S01]  /*4af0*/  MUFU.EX2 R35, R35 ;  /* 0x0000002300237308 */ /* 0x000e620000000800 */
[--C-:B------:R-:W-:Y:S02]  /*4b00*/  IMAD.MOV.U32 R49, RZ, RZ, R55.reuse ;  /* 0x000000ffff317224 */ /* 0x100fe400078e0037 */
[----:B------:R-:W-:-:S05]  /*4b10*/  IMAD.MOV.U32 R28, RZ, RZ, R55 ;  /* 0x000000ffff1c7224 */ /* 0x000fca00078e0037 */
[----:B------:R-:W2:Y:S01]  /*4b20*/  MUFU.EX2 R5, R69 ;  /* 0x0000004500057308 */ /* 0x000ea20000000800 */
[----:B0-----:R-:W-:-:S07]  /*4b30*/  F2FP.SATFINITE.E4M3.F32.PACK_AB_MERGE_C R6, R62, R39, RZ ;  /* 0x000000273e06723e */ /* 0x001fce00048070ff */
[----:B------:R-:W0:Y:S01]  /*4b40*/  MUFU.EX2 R38, R38 ;  /* 0x0000002600267308 */ /* 0x000e220000000800 */
[----:B-1----:R-:W-:-:S07]  /*4b50*/  FADD.FTZ R7, R35, R58 ;  /* 0x0000003a23077221 */ /* 0x002fce0000010000 */
[----:B------:R-:W1:Y:S01]  /*4b60*/  MUFU.EX2 R72, R72 ;  /* 0x0000004800487308 */ /* 0x000e620000000800 */
[----:B--2---:R-:W-:-:S07]  /*4b70*/  FADD.FTZ R3, R5, R68 ;  /* 0x0000004405037221 */ /* 0x004fce0000010000 */
[----:B------:R-:W2:Y:S01]  /*4b80*/  MUFU.EX2 R74, R74 ;  /* 0x0000004a004a7308 */ /* 0x000ea20000000800 */
[C---:B0-----:R-:W-:Y:S01]  /*4b90*/  F2FP.SATFINITE.E4M3.F32.PACK_AB_MERGE_C R137, R38.reuse, R35, R6 ;  /* 0x000000232689723e */ /* 0x041fe20004807006 */
[----:B------:R-:W-:Y:S01]  /*4ba0*/  FADD.FTZ R38, R38, R7 ;  /* 0x0000000726267221 */ /* 0x000fe20000010000 */
[----:B------:R-:W-:-:S03]  /*4bb0*/  IMAD.MOV.U32 R35, RZ, RZ, R55 ;  /* 0x000000ffff237224 */ /* 0x000fc600078e0037 */
[----:B------:R-:W-:Y:S01]  /*4bc0*/  FADD.FTZ R39, R39, R38 ;  /* 0x0000002627277221 */ /* 0x000fe20000010000 */
[----:B------:R-:W-:Y:S01]  /*4bd0*/  IMAD.MOV.U32 R38, RZ, RZ, R55 ;  /* 0x000000ffff267224 */ /* 0x000fe200078e0037 */
[----:B------:R-:W0:Y:S01]  /*4be0*/  MUFU.EX2 R65, R65 ;  /* 0x0000004100417308 */ /* 0x000e220000000800 */
[----:B-1----:R-:W-:-:S01]  /*4bf0*/  FADD.FTZ R3, R72, R3 ;  /* 0x0000000348037221 */ /* 0x002fc20000010000 */
[----:B------:R-:W-:Y:S01]  /*4c00*/  FADD.FTZ R62, R62, R39 ;  /* 0x000000273e3e7221 */ /* 0x000fe20000010000 */
[----:B------:R-:W-:-:S05]  /*4c10*/  IMAD.MOV.U32 R39, RZ, RZ, R55 ;  /* 0x000000ffff277224 */ /* 0x000fca00078e0037 */
[----:B------:R-:W-:Y:S01]  /*4c20*/  MUFU.EX2 R61, R61 ;  /* 0x0000003d003d7308 */ /* 0x000fe20000000800 */
[----:B--2---:R-:W-:-:S07]  /*4c30*/  FADD.FTZ R6, R74, R3 ;  /* 0x000000034a067221 */ /* 0x004fce0000010000 */
[----:B------:R-:W1:Y:S01]  /*4c40*/  MUFU.EX2 R66, R66 ;  /* 0x0000004200427308 */ /* 0x000e620000000800 */
[C---:B0-----:R-:W-:Y:S01]  /*4c50*/  F2FP.SATFINITE.E4M3.F32.PACK_AB_MERGE_C R74, R65.reuse, R74, RZ ;  /* 0x0000004a414a723e */ /* 0x041fe200048070ff */
[----:B------:R-:W-:-:S03]  /*4c60*/  FADD.FTZ R65, R65, R6 ;  /* 0x0000000641417221 */ /* 0x000fc60000010000 */
[----:B------:R-:W-:-:S03]  /*4c70*/  F2FP.SATFINITE.E4M3.F32.PACK_AB_MERGE_C R136, R72, R5, R74 ;  /* 0x000000054888723e */ /* 0x000fc6000480704a */
[----:B------:R-:W0:Y:S08]  /*4c80*/  MUFU.EX2 R59, R59 ;  /* 0x0000003b003b7308 */ /* 0x000e300000000800 */
[----:B------:R-:W2:Y:S01]  /*4c90*/  MUFU.EX2 R54, R54 ;  /* 0x0000003600367308 */ /* 0x000ea20000000800 */
[----:B-1----:R-:W-:-:S07]  /*4ca0*/  F2FP.SATFINITE.E4M3.F32.PACK_AB_MERGE_C R6, R66, R61, RZ ;  /* 0x0000003d4206723e */ /* 0x002fce00048070ff */
[----:B------:R-:W1:Y:S01]  /*4cb0*/  MUFU.EX2 R60, R60 ;  /* 0x0000003c003c7308 */ /* 0x000e620000000800 */
[----:B0-----:R-:W-:-:S07]  /*4cc0*/  FADD.FTZ R3, R59, R62 ;  /* 0x0000003e3b037221 */ /* 0x001fce0000010000 */
[----:B------:R-:W0:Y:S01]  /*4cd0*/  MUFU.EX2 R21, R82 ;  /* 0x0000005200157308 */ /* 0x000e220000000800 */
[----:B--2---:R-:W-:-:S07]  /*4ce0*/  FADD.FTZ R2, R54, R65 ;  /* 0x0000004136027221 */ /* 0x004fce0000010000 */
[----:B------:R-:W-:Y:S01]  /*4cf0*/  MUFU.EX2 R36, R36 ;  /* 0x0000002400247308 */ /* 0x000fe20000000800 */
[C---:B-1----:R-:W-:Y:S01]  /*4d00*/  F2FP.SATFINITE.E4M3.F32.PACK_AB_MERGE_C R139, R60.reuse, R59, R6 ;  /* 0x0000003b3c8b723e */ /* 0x042fe20004807006 */
[----:B------:R-:W-:-:S04]  /*4d10*/  FADD.FTZ R60, R60, R3 ;  /* 0x000000033c3c7221 */ /* 0x000fc80000010000 */
[----:B------:R-:W-:Y:S02]  /*4d20*/  FADD.FTZ R61, R61, R60 ;  /* 0x0000003c3d3d7221 */ /* 0x000fe40000010000 */
[----:B------:R-:W1:Y:S01]  /*4d30*/  MUFU.EX2 R33, R33 ;  /* 0x0000002100217308 */ /* 0x000e620000000800 */
[----:B0-----:R-:W-:-:S01]  /*4d40*/  FADD.FTZ R3, R21, R2 ;  /* 0x0000000215037221 */ /* 0x001fc20000010000 */
[----:B-1----:R-:W-:-:S03]  /*4d50*/  F2FP.SATFINITE.E4M3.F32.PACK_AB_MERGE_C R2, R33, R36, RZ ;  /* 0x000000242102723e */ /* 0x002fc600048070ff */
[----:B------:R-:W-:Y:S01]  /*4d60*/  FADD.FTZ R36, R36, R3 ;  /* 0x0000000324247221 */ /* 0x000fe20000010000 */
[----:B------:R-:W-:-:S03]  /*4d70*/  F2FP.SATFINITE.E4M3.F32.PACK_AB_MERGE_C R138, R21, R54, R2 ;  /* 0x00000036158a723e */ /* 0x000fc60004807002 */
[----:B------:R-:W-:Y:S01]  /*4d80*/  FADD.FTZ R3, R33, R36 ;  /* 0x0000002421037221 */ /* 0x000fe20000010000 */
[----:B------:R-:W-:-:S01]  /*4d90*/  FADD.FTZ R2, R66, R61 ;  /* 0x0000003d42027221 */ /* 0x000fc20000010000 */
[--C-:B------:R-:W-:Y:S01]  /*4da0*/  IMAD.MOV.U32 R54, RZ, RZ, R55.reuse ;  /* 0x000000ffff367224 */ /* 0x100fe200078e0037 */
[----:B------:R-:W-:Y:S01]  /*4db0*/  MOV R33, R55 ;  /* 0x0000003700217202 */ /* 0x000fe20000000f00 */
[----:B------:R-:W-:Y:S01]  /*4dc0*/  IMAD.MOV.U32 R36, RZ, RZ, R55 ;  /* 0x000000ffff247224 */ /* 0x000fe200078e0037 */
[----:B------:R-:W-:Y:S06]  /*4dd0*/  @!P2 BRA `(.L_x_1652) ;  /* 0x000000380018a947 */ /* 0x000fec0003800000 */
[----:B------:R-:W-:Y:S01]  /*4de0*/  IMAD.MOV.U32 R5, RZ, RZ, R57 ;  /* 0x000000ffff057224 */ /* 0x000fe200078e0039 */
[----:B------:R-:W-:Y:S02]  /*4df0*/  MOV R6, R56 ;  /* 0x0000003800067202 */ /* 0x000fe40000000f00 */
        /* <DEDUP_REMOVED lines=16> */
[----:B------:R-:W-:Y:S01]  /*4f00*/  UMOV UR25, UR36 ;  /* 0x0000002400197c82 */ /* 0x000fe20008000000 */
[----:B------:R-:W-:Y:S01]  /*4f10*/  UMOV UR24, UR37 ;  /* 0x0000002500187c82 */ /* 0x000fe20008000000 */
[----:B------:R-:W-:-:S05]  /*4f20*/  ULDC UR20, c[0x0][0x988] ;  /* 0x0002620000147ab9 */ /* 0x000fca0000000800 */
.L_x_1662:
[----:B------:R-:W-:-:S04]  /*4f30*/  UISETP.NE.AND UP0, UPT, UR24, 0x1, UPT ;  /* 0x000000011800788c */ /* 0x000fc8000bf05270 */
[----:B------:R-:W-:-:S04]  /*4f40*/  USEL UR36, URZ, 0x1, UP0 ;  /* 0x000000013f247887 */ /* 0x000fc80008000000 */
[----:B------:R-:W-:Y:S01]  /*4f50*/  ULOP3.LUT UR36, UR25, UR36, URZ, 0x3c, !UPT ;  /* 0x0000002419247292 */ /* 0x000fe2000f8e3c3f */
[----:B------:R-:W-:Y:S11]  /*4f60*/  @!P0 BRA `(.L_x_1653) ;  /* 0x0000000000048947 */ /* 0x000ff60003800000 */
[----:B------:R-:W-:Y:S01]  /*4f70*/  BPT.TRAP 0x1 ;  /* 0x000000040000795c */ /* 0x000fe20000300000 */
.L_x_1653:
        /* <DEDUP_REMOVED lines=9> */
.L_x_1654:
[----:B-1----:R-:W-:Y:S05]  /*5010*/  @P2 BRA `(.L_x_1655) ;  /* 0x0000000000082947 */ /* 0x002fea0003800000 */
[----:B------:R-:W1:Y:S02]  /*5020*/  SYNCS.PHASECHK.TRANS64.TRYWAIT P2, [UR21+0x13230], R7 ;  /* 0x01323007ff0075a7 */ /* 0x000e640008040155 */
[----:B-1----:R-:W-:Y:S05]  /*5030*/  @!P2 BRA `(.L_x_1656) ;  /* 0x000000cc0054a947 */ /* 0x002fea0003800000 */
.L_x_1655:
        /* <DEDUP_REMOVED lines=64> */
.L_x_1657:
[----:B------:R-:W-:Y:S01]  /*5440*/  ULEA UR11, UR24, UR45, 0x3 ;  /* 0x0000002d180b7291 */ /* 0x000fe2000f8e183f */
[----:B01----:R-:W-:-:S05]  /*5450*/  IMAD.U32 R7, RZ, RZ, UR25 ;  /* 0x00000019ff077e24 */ /* 0x003fca000f8e00ff */
[----:B------:R-:W-:-:S04]  /*5460*/  SHF.L.U32 R7, R7, 0x1f, RZ ;  /* 0x0000001f07077819 */ /* 0x000fc800000006ff */
[----:B------:R0:W1:Y:S01]  /*5470*/  SYNCS.PHASECHK.TRANS64.TRYWAIT P2, [UR11+0x13250], R7 ;  /* 0x01325007ff0075a7 */ /* 0x000062000804014b */
[----:B------:R-:W-:Y:S05]  /*5480*/  @!P0 BRA `(.L_x_1658) ;  /* 0x0000000000048947 */ /* 0x000fea0003800000 */
[----:B------:R-:W-:Y:S01]  /*5490*/  BPT.TRAP 0x1 ;  /* 0x000000040000795c */ /* 0x000fe20000300000 */
.L_x_1658:
[----:B-1----:R-:W-:Y:S05]  /*54a0*/  @P2 BRA `(.L_x_1659) ;  /* 0x0000000000082947 */ /* 0x002fea0003800000 */
[----:B------:R-:W1:Y:S02]  /*54b0*/  SYNCS.PHASECHK.TRANS64.TRYWAIT P2, [UR11+0x13250], R7 ;  /* 0x01325007ff0075a7 */ /* 0x000e64000804014b */
[----:B-1----:R-:W-:Y:S05]  /*54c0*/  @!P2 BRA `(.L_x_1660) ;  /* 0x000000c80048a947 */ /* 0x002fea0003800000 */
.L_x_1659:
[----:B------:R-:W-:Y:S01]  /*54d0*/  UIADD3 UR6, UR45, 0x1000, URZ ;  /* 0x000010002d067890 */ /* 0x000fe2000fffe03f */
[----:B------:R-:W-:Y:S01]  /*54e0*/  WARPGROUP.ARRIVE ;  /* 0x00000000000079c5 */ /* 0x000fe20000000000 */
[----:B------:R-:W-:Y:S01]  /*54f0*/  UMOV UR7, 0xc0000010 ;  /* 0xc000001000077882 */ /* 0x000fe20000000000 */
[C---:B01----:R-:W-:Y:S01]  /*5500*/  FMUL.FTZ R7, R0.reuse, R120 ;  /* 0x0000007800077220 */ /* 0x043fe20000410000 */
[----:B------:R-:W-:Y:S01]  /*5510*/  USHF.R.U32.HI UR6, URZ, 0x4, UR6 ;  /* 0x000000043f067899 */ /* 0x000fe20008011606 */
[C---:B------:R-:W-:Y:S01]  /*5520*/  FMUL.FTZ R8, R0.reuse, R121 ;  /* 0x0000007900087220 */ /* 0x040fe20000410000 */
[C---:B------:R-:W-:Y:S01]  /*5530*/  FMUL.FTZ R12, R0.reuse, R125 ;  /* 0x0000007d000c7220 */ /* 0x040fe20000410000 */
[----:B------:R-:W-:Y:S01]  /*5540*/  IMAD.MOV.U32 R125, RZ, RZ, -0x2 ;  /* 0xfffffffeff7d7424 */ /* 0x000fe200078e00ff */
[----:B------:R-:W-:Y:S01]  /*5550*/  ULOP3.LUT UR6, UR6, 0x3fff, URZ, 0xc0, !UPT ;  /* 0x00003fff06067892 */ /* 0x000fe2000f8ec03f */
[----:B------:R-:W0:Y:S01]  /*5560*/  MUFU.TANH R7, R7 ;  /* 0x0000000700077308 */ /* 0x000e220000002400 */
        /* <DEDUP_REMOVED lines=16> */
[----:B------:R-:W-:Y:S01]  /*5670*/  UIMAD UR6, UR50, 0xc0, URZ ;  /* 0x000000c0320678a4 */ /* 0x000fe2000f8e023f */
[----:B------:R-:W2:Y:S01]  /*5680*/  MUFU.TANH R11, R11 ;  /* 0x0000000b000b7308 */ /* 0x000ea20000002400 */
[C---:B------:R-:W-:Y:S01]  /*5690*/  FMUL.FTZ R109, R0.reuse, R109 ;  /* 0x0000006d006d7220 */ /* 0x040fe20000410000 */
[C---:B------:R-:W-:Y:S01]  /*56a0*/  FMUL.FTZ R112, R0.reuse, R112 ;  /* 0x0000007000707220 */ /* 0x040fe20000410000 */
[----:B------:R-:W-:Y:S01]  /*56b0*/  UIMAD UR6, UR23, -0xa0, UR6 ;  /* 0xffffff60170678a4 */ /* 0x000fe2000f8e0206 */
[C---:B------:R-:W-:Y:S01]  /*56c0*/  FMUL.FTZ R113, R0.reuse, R113 ;  /* 0x0000007100717220 */ /* 0x040fe20000410000 */
[C---:B------:R-:W-:Y:S01]  /*56d0*/  FMUL.FTZ R116, R0.reuse, R116 ;  /* 0x0000007400747220 */ /* 0x040fe20000410000 */
[C---:B------:R-:W-:Y:S01]  /*56e0*/  FMUL.FTZ R117, R0.reuse, R117 ;  /* 0x0000007500757220 */ /* 0x040fe20000410000 */
[----:B------:R-:W-:Y:S01]  /*56f0*/  UIADD3 UR6, UR6, 0x1, UR48 ;  /* 0x0000000106067890 */ /* 0x000fe2000fffe030 */
[----:B------:R-:W3:Y:S01]  /*5700*/  MUFU.TANH R12, R12 ;  /* 0x0000000c000c7308 */ /* 0x000ee20000002400 */
[C---:B------:R-:W-:Y:S01]  /*5710*/  FMUL.FTZ R88, R0.reuse, R88 ;  /* 0x0000005800587220 */ /* 0x040fe20000410000 */
[C---:B------:R-:W-:Y:S01]  /*5720*/  FMUL.FTZ R89, R0.reuse, R89 ;  /* 0x0000005900597220 */ /* 0x040fe20000410000 */
[----:B------:R-:W-:Y:S01]  /*5730*/  UIADD3 UR6, UR6, -UR49, URZ ;  /* 0x8000003106067290 */ /* 0x000fe2000fffe03f */
[C---:B------:R-:W-:Y:S01]  /*5740*/  FMUL.FTZ R92, R0.reuse, R92 ;  /* 0x0000005c005c7220 */ /* 0x040fe20000410000 */
[C---:B------:R-:W-:Y:S01]  /*5750*/  FMUL.FTZ R93, R0.reuse, R93 ;  /* 0x0000005d005d7220 */ /* 0x040fe20000410000 */
[C---:B------:R-:W-:Y:S01]  /*5760*/  FMUL.FTZ R96, R0.reuse, R96 ;  /* 0x0000006000607220 */ /* 0x040fe20000410000 */
[----:B------:R-:W-:Y:S01]  /*5770*/  FMUL.FTZ R97, R0, R97 ;  /* 0x0000006100617220 */ /* 0x000fe20000410000 */
[----:B------:R-:W4:Y:S01]  /*5780*/  MUFU.TANH R15, R15 ;  /* 0x0000000f000f7308 */ /* 0x000f220000002400 */
[----:B------:R-:W-:-:S02]  /*5790*/  IMAD R126, R18, R125, UR6 ;  /* 0x00000006127e7e24 */ /* 0x000fc4000f8e027d */
[C---:B------:R-:W-:Y:S01]  /*57a0*/  FMUL.FTZ R125, R0.reuse, R103 ;  /* 0x00000067007d7220 */ /* 0x040fe20000410000 */
[C---:B------:R-:W-:Y:S01]  /*57b0*/  FMUL.FTZ R100, R0.reuse, R100 ;  /* 0x0000006400647220 */ /* 0x040fe20000410000 */
[C---:B------:R-:W-:Y:S01]  /*57c0*/  FMUL.FTZ R101, R0.reuse, R101 ;  /* 0x0000006500657220 */ /* 0x040fe20000410000 */
[----:B------:R-:W-:Y:S02]  /*57d0*/  IMAD.IADD R103, R19, 0x1, R126 ;  /* 0x0000000113677824 */ /* 0x000fe400078e027e */
[C---:B------:R-:W-:Y:S01]  /*57e0*/  FMUL.FTZ R126, R0.reuse, R72 ;  /* 0x00000048007e7220 */ /* 0x040fe20000410000 */
[C---:B------:R-:W-:Y:S01]  /*57f0*/  FMUL.FTZ R72, R0.reuse, R73 ;  /* 0x0000004900487220 */ /* 0x040fe20000410000 */
[----:B------:R-:W5:Y:S01]  /*5800*/  MUFU.TANH R20, R20 ;  /* 0x0000001400147308 */ /* 0x000f620000002400 */
[C---:B------:R-:W-:Y:S01]  /*5810*/  FMUL.FTZ R56, R0.reuse, R56 ;  /* 0x0000003800387220 */ /* 0x040fe20000410000 */
[C---:B------:R-:W-:Y:S01]  /*5820*/  ISETP.GT.AND P2, PT, R103.reuse, RZ, PT ;  /* 0x000000ff6700720c */ /* 0x040fe20003f44270 */
[C---:B------:R-:W-:Y:S01]  /*5830*/  FMUL.FTZ R21, R0.reuse, R130 ;  /* 0x0000008200157220 */ /* 0x040fe20000410000 */
[----:B------:R-:W-:Y:S01]  /*5840*/  ISETP.GT.AND P3, PT, R103, 0x1, PT ;  /* 0x000000016700780c */ /* 0x000fe20003f64270 */
[C---:B------:R-:W-:Y:S01]  /*5850*/  FMUL.FTZ R130, R0.reuse, R65 ;  /* 0x0000004100827220 */ /* 0x040fe20000410000 */
[----:B0-----:R-:W-:Y:S01]  /*5860*/  FSEL R127, R7, -INF , P2 ;  /* 0xff800000077f7808 */ /* 0x001fe20001000000 */
[----:B------:R-:W-:Y:S01]  /*5870*/  FMUL.FTZ R10, R0, R123 ;  /* 0x0000007b000a7220 */ /* 0x000fe20000410000 */
[----:B------:R-:W-:Y:S01]  /*5880*/  ISETP.GT.AND P2, PT, R103, 0x8, PT ;  /* 0x000000086700780c */ /* 0x000fe20003f44270 */
[----:B------:R-:W0:Y:S01]  /*5890*/  MUFU.TANH R121, R121 ;  /* 0x0000007900797308 */ /* 0x000e220000002400 */
[----:B-1----:R-:W-:Y:S01]  /*58a0*/  FSEL R8, R8, -INF , P3 ;  /* 0xff80000008087808 */ /* 0x002fe20001800000 */
[C---:B------:R-:W-:Y:S01]  /*58b0*/  FMUL.FTZ R120, R0.reuse, R131 ;  /* 0x0000008300787220 */ /* 0x040fe20000410000 */
[----:B------:R-:W-:Y:S01]  /*58c0*/  FMNMX.FTZ R129, R127, R6, !PT ;  /* 0x000000067f817209 */ /* 0x000fe20007810000 */
[C---:B------:R-:W-:Y:S01]  /*58d0*/  FMUL.FTZ R123, R0.reuse, R134 ;  /* 0x00000086007b7220 */ /* 0x040fe20000410000 */
[----:B------:R-:W-:Y:S01]  /*58e0*/  ISETP.GT.AND P3, PT, R103, 0x9, PT ;  /* 0x000000096700780c */ /* 0x000fe20003f64270 */
[----:B------:R-:W-:Y:S01]  /*58f0*/  FMUL.FTZ R124, R0, R135 ;  /* 0x00000087007c7220 */ /* 0x000fe20000410000 */
[----:B--2---:R-:W-:Y:S01]  /*5900*/  FSEL R11, R11, -INF , P2 ;  /* 0xff8000000b0b7808 */ /* 0x004fe20001000000 */
[----:B------:R-:W1:Y:S01]  /*5910*/  MUFU.TANH R122, R122 ;  /* 0x0000007a007a7308 */ /* 0x000e620000002400 */
[----:B------:R-:W-:Y:S01]  /*5920*/  FMNMX.FTZ R128, R8, R129, !PT ;  /* 0x0000008108807209 */ /* 0x000fe20007810000 */
[C---:B------:R-:W-:Y:S01]  /*5930*/  FMUL.FTZ R106, R0.reuse, R106 ;  /* 0x0000006a006a7220 */ /* 0x040fe20000410000 */
[----:B------:R-:W-:Y:S01]  /*5940*/  ISETP.GT.AND P2, PT, R103, 0x10, PT ;  /* 0x000000106700780c */ /* 0x000fe20003f44270 */
[----:B------:R-:W-:Y:S01]  /*5950*/  FMUL.FTZ R107, R0, R107 ;  /* 0x0000006b006b7220 */ /* 0x000fe20000410000 */
[----:B---3--:R-:W-:Y:S01]  /*5960*/  FSEL R12, R12, -INF , P3 ;  /* 0xff8000000c0c7808 */ /* 0x008fe20001800000 */
[C---:B------:R-:W-:Y:S01]  /*5970*/  FMUL.FTZ R110, R0.reuse, R110 ;  /* 0x0000006e006e7220 */ /* 0x040fe20000410000 */
[----:B------:R-:W-:Y:S01]  /*5980*/  FMNMX.FTZ R129, R11, R128, !PT ;  /* 0x000000800b817209 */ /* 0x000fe20007810000 */
[----:B------:R2:W-:Y:S01]  /*5990*/  MUFU.TANH R7, R126 ;  /* 0x0000007e00077308 */ /* 0x0005e20000002400 */
[----:B------:R-:W-:Y:S01]  /*59a0*/  ISETP.GT.AND P3, PT, R103, 0x11, PT ;  /* 0x000000116700780c */ /* 0x000fe20003f64270 */
[C---:B------:R-:W-:Y:S01]  /*59b0*/  FMUL.FTZ R111, R0.reuse, R111 ;  /* 0x0000006f006f7220 */ /* 0x040fe20000410000 */
[----:B----4-:R-:W-:Y:S01]  /*59c0*/  FSEL R73, R15, -INF , P2 ;  /* 0xff8000000f497808 */ /* 0x010fe20001000000 */
[C---:B------:R-:W-:Y:S01]  /*59d0*/  FMUL.FTZ R114, R0.reuse, R114 ;  /* 0x0000007200727220 */ /* 0x040fe20000410000 */
[C---:B------:R-:W-:Y:S01]  /*59e0*/  ISETP.GT.AND P2, PT, R103.reuse, 0x18, PT ;  /* 0x000000186700780c */ /* 0x040fe20003f44270 */
[----:B------:R-:W-:Y:S01]  /*59f0*/  FMUL.FTZ R115, R0, R115 ;  /* 0x0000007300737220 */ /* 0x000fe20000410000 */
[----:B-----5:R-:W-:Y:S01]  /*5a00*/  FSEL R20, R20, -INF , P3 ;  /* 0xff80000014147808 */ /* 0x020fe20001800000 */
[----:B------:R-:W3:Y:S01]  /*5a10*/  MUFU.TANH R104, R104 ;  /* 0x0000006800687308 */ /* 0x000ee20000002400 */
[----:B--2---:R-:W-:Y:S01]  /*5a20*/  FMUL.FTZ R126, R0, R74 ;  /* 0x0000004a007e7220 */ /* 0x004fe20000410000 */
[----:B------:R-:W-:Y:S01]  /*5a30*/  FMNMX.FTZ R74, R12, R129, !PT ;  /* 0x000000810c4a7209 */ /* 0x000fe20007810000 */
[C---:B------:R-:W-:Y:S01]  /*5a40*/  FMUL.FTZ R118, R0.reuse, R118 ;  /* 0x0000007600767220 */ /* 0x040fe20000410000 */
[----:B------:R-:W-:Y:S01]  /*5a50*/  ISETP.GT.AND P3, PT, R103, 0x19, PT ;  /* 0x000000196700780c */ /* 0x000fe20003f64270 */
[C---:B------:R-:W-:Y:S01]  /*5a60*/  FMUL.FTZ R119, R0.reuse, R119 ;  /* 0x0000007700777220 */ /* 0x040fe20000410000 */
[----:B------:R-:W-:Y:S01]  /*5a70*/  FMNMX.FTZ R129, R73, R74, !PT ;  /* 0x0000004a49817209 */ /* 0x000fe20007810000 */
[C---:B------:R-:W-:Y:S01]  /*5a80*/  FMUL.FTZ R74, R0.reuse, R75 ;  /* 0x0000004b004a7220 */ /* 0x040fe20000410000 */
[----:B------:R-:W2:Y:S01]  /*5a90*/  MUFU.TANH R105, R105 ;  /* 0x0000006900697308 */ /* 0x000ea20000002400 */
[----:B0-----:R-:W-:Y:S01]  /*5aa0*/  FSEL R121, R121, -INF , P2 ;  /* 0xff80000079797808 */ /* 0x001fe20001000000 */
[----:B------:R-:W-:Y:S01]  /*5ab0*/  FMUL.FTZ R75, R0, R76 ;  /* 0x0000004c004b7220 */ /* 0x000fe20000410000 */
[----:B------:R-:W-:Y:S01]  /*5ac0*/  FMNMX.FTZ R128, R20, R129, !PT ;  /* 0x0000008114807209 */ /* 0x000fe20007810000 */
[C---:B------:R-:W-:Y:S01]  /*5ad0*/  FMUL.FTZ R76, R0.reuse, R77 ;  /* 0x0000004d004c7220 */ /* 0x040fe20000410000 */
[----:B------:R-:W-:Y:S01]  /*5ae0*/  ISETP.GT.AND P2, PT, R103, 0x20, PT ;  /* 0x000000206700780c */ /* 0x000fe20003f44270 */
[----:B------:R-:W-:Y:S01]  /*5af0*/  FMUL.FTZ R90, R0, R90 ;  /* 0x0000005a005a7220 */ /* 0x000fe20000410000 */
[----:B-1----:R-:W-:Y:S01]  /*5b00*/  FSEL R122, R122, -INF , P3 ;  /* 0xff8000007a7a7808 */ /* 0x002fe20001800000 */
[----:B------:R-:W0:Y:S01]  /*5b10*/  MUFU.TANH R108, R108 ;  /* 0x0000006c006c7308 */ /* 0x000e220000002400 */
[----:B------:R-:W-:Y:S01]  /*5b20*/  FMNMX.FTZ R129, R121, R128, !PT ;  /* 0x0000008079817209 */ /* 0x000fe20007810000 */
[C---:B------:R-:W-:Y:S01]  /*5b30*/  FMUL.FTZ R91, R0.reuse, R91 ;  /* 0x0000005b005b7220 */ /* 0x040fe20000410000 */
[C---:B------:R-:W-:Y:S01]  /*5b40*/  ISETP.GT.AND P3, PT, R103.reuse, 0x21, PT ;  /* 0x000000216700780c */ /* 0x040fe20003f64270 */
[----:B------:R-:W-:Y:S01]  /*5b50*/  FMUL.FTZ R94, R0, R94 ;  /* 0x0000005e005e7220 */ /* 0x000fe20000410000 */
[----:B---3--:R-:W-:Y:S01]  /*5b60*/  FSEL R104, R104, -INF , P2 ;  /* 0xff80000068687808 */ /* 0x008fe20001000000 */
[----:B------:R-:W-:Y:S01]  /*5b70*/  FMUL.FTZ R95, R0, R95 ;  /* 0x0000005f005f7220 */ /* 0x000fe20000410000 */
[----:B------:R-:W-:Y:S01]  /*5b80*/  FMNMX.FTZ R129, R122, R129, !PT ;  /* 0x000000817a817209 */ /* 0x000fe20007810000 */
[----:B------:R-:W1:Y:S01]  /*5b90*/  MUFU.TANH R109, R109 ;  /* 0x0000006d006d7308 */ /* 0x000e620000002400 */
[----:B------:R-:W-:Y:S01]  /*5ba0*/  ISETP.GT.AND P2, PT, R103, 0x28, PT ;  /* 0x000000286700780c */ /* 0x000fe20003f44270 */
[C---:B------:R-:W-:Y:S01]  /*5bb0*/  FMUL.FTZ R98, R0.reuse, R98 ;  /* 0x0000006200627220 */ /* 0x040fe20000410000 */
[----:B--2---:R-:W-:Y:S01]  /*5bc0*/  FSEL R105, R105, -INF , P3 ;  /* 0xff80000069697808 */ /* 0x004fe20001800000 */
[C---:B------:R-:W-:Y:S01]  /*5bd0*/  FMUL.FTZ R99, R0.reuse, R99 ;  /* 0x0000006300637220 */ /* 0x040fe20000410000 */
[C---:B------:R-:W-:Y:S01]  /*5be0*/  ISETP.GT.AND P3, PT, R103.reuse, 0x29, PT ;  /* 0x000000296700780c */ /* 0x040fe20003f64270 */
[C---:B------:R-:W-:Y:S01]  /*5bf0*/  FMUL.FTZ R102, R0.reuse, R102 ;  /* 0x0000006600667220 */ /* 0x040fe20000410000 */
[----:B------:R-:W-:Y:S01]  /*5c00*/  FMUL.FTZ R79, R0, R79 ;  /* 0x0000004f004f7220 */ /* 0x000fe20000410000 */
[----:B------:R-:W2:Y:S01]  /*5c10*/  MUFU.TANH R112, R112 ;  /* 0x0000007000707308 */ /* 0x000ea20000002400 */
[----:B0-----:R-:W-:Y:S01]  /*5c20*/  FSEL R108, R108, -INF , P2 ;  /* 0xff8000006c6c7808 */ /* 0x001fe20001000000 */
[----:B------:R-:W-:Y:S01]  /*5c30*/  FMUL.FTZ R82, R0, R82 ;  /* 0x0000005200527220 */ /* 0x000fe20000410000 */
[----:B------:R-:W-:Y:S01]  /*5c40*/  ISETP.GT.AND P2, PT, R103, 0x30, PT ;  /* 0x000000306700780c */ /* 0x000fe20003f44270 */
[----:B------:R-:W-:Y:S01]  /*5c50*/  UIADD3 UR6, UR10, 0x80, URZ ;  /* 0x000000800a067890 */ /* 0x000fe2000fffe03f */
[----:B------:R-:W-:-:S02]  /*5c60*/  WARPGROUP.DEPBAR.LE gsb0, 0x0 ;  /* 0x00008000000079c5 */ /* 0x000fc40000010000 */
[----:B------:R-:W-:Y:S01]  /*5c70*/  WARPGROUP.ARRIVE ;  /* 0x00000000000079c5 */ /* 0x000fe20000000000 */
[----:B------:R-:W0:Y:S01]  /*5c80*/  MUFU.TANH R113, R113 ;  /* 0x0000007100717308 */ /* 0x000e220000002400 */
[----:B-1----:R-:W-:Y:S01]  /*5c90*/  FSEL R109, R109, -INF , P3 ;  /* 0xff8000006d6d7808 */ /* 0x002fe20001800000 */
[C---:B------:R-:W-:Y:S01]  /*5ca0*/  FMUL.FTZ R83, R0.reuse, R83 ;  /* 0x0000005300537220 */ /* 0x040fe20000410000 */
[C---:B------:R-:W-:Y:S01]  /*5cb0*/  ISETP.GT.AND P3, PT, R103.reuse, 0x31, PT ;  /* 0x000000316700780c */ /* 0x040fe20003f64270 */
[----:B------:R-:W-:Y:S01]  /*5cc0*/  UMOV UR7, 0xc0000010 ;  /* 0xc000001000077882 */ /* 0x000fe20000000000 */
[C---:B------:R-:W-:Y:S01]  /*5cd0*/  FMUL.FTZ R86, R0.reuse, R86 ;  /* 0x0000005600567220 */ /* 0x040fe20000410000 */
[----:B------:R-:W-:Y:S01]  /*5ce0*/  QGMMA.64x64x32.F32.E4M3.E4M3 R24, R148, gdesc[UR4], R24, gsb0 ;  /* 0x00e0000494187df3 */ /* 0x000fe20008000818 */
[----:B------:R-:W-:Y:S01]  /*5cf0*/  FMUL.FTZ R87, R0, R87 ;  /* 0x0000005700577220 */ /* 0x000fe20000410000 */
[----:B------:R1:W-:Y:S01]  /*5d00*/  MUFU.TANH R15, R126 ;  /* 0x0000007e000f7308 */ /* 0x0003e20000002400 */
[----:B--2---:R-:W-:Y:S01]  /*5d10*/  FSEL R112, R112, -INF , P2 ;  /* 0xff80000070707808 */ /* 0x004fe20001000000 */
[C---:B------:R-:W-:Y:S01]  /*5d20*/  FMUL.FTZ R58, R0.reuse, R58 ;  /* 0x0000003a003a7220 */ /* 0x040fe20000410000 */
[----:B------:R-:W-:Y:S01]  /*5d30*/  ISETP.GT.AND P2, PT, R103, 0x38, PT ;  /* 0x000000386700780c */ /* 0x000fe20003f44270 */
[C---:B------:R-:W-:Y:S01]  /*5d40*/  FMUL.FTZ R59, R0.reuse, R59 ;  /* 0x0000003b003b7220 */ /* 0x040fe20000410000 */
[C---:B------:R-:W-:Y:S01]  /*5d50*/  FMUL.FTZ R62, R0.reuse, R62 ;  /* 0x0000003e003e7220 */ /* 0x040fe20000410000 */
[C---:B------:R-:W-:Y:S01]  /*5d60*/  FMUL.FTZ R63, R0.reuse, R63 ;  /* 0x0000003f003f7220 */ /* 0x040fe20000410000 */
[----:B------:R-:W-:Y:S01]  /*5d70*/  FMUL.FTZ R66, R0, R66 ;  /* 0x0000004200427220 */ /* 0x000fe20000410000 */
[----:B------:R-:W2:Y:S01]  /*5d80*/  MUFU.TANH R116, R116 ;  /* 0x0000007400747308 */ /* 0x000ea20000002400 */
[----:B-1----:R-:W-:Y:S01]  /*5d90*/  FMNMX.FTZ R126, R104, R129, !PT ;  /* 0x00000081687e7209 */ /* 0x002fe20007810000 */
[C---:B------:R-:W-:Y:S01]  /*5da0*/  FMUL.FTZ R67, R0.reuse, R67 ;  /* 0x0000004300437220 */ /* 0x040fe20000410000 */
[----:B0-----:R-:W-:Y:S01]  /*5db0*/  FSEL R113, R113, -INF , P3 ;  /* 0xff80000071717808 */ /* 0x001fe20001800000 */
[----:B------:R-:W-:Y:S01]  /*5dc0*/  FMUL.FTZ R71, R0, R71 ;  /* 0x0000004700477220 */ /* 0x000fe20000410000 */
[----:B------:R-:W-:Y:S01]  /*5dd0*/  FMNMX.FTZ R77, R105, R126, !PT ;  /* 0x0000007e694d7209 */ /* 0x000fe20007810000 */
[----:B------:R-:W-:Y:S01]  /*5de0*/  UIADD3 UR6, UR10, 0x100, URZ ;  /* 0x000001000a067890 */ /* 0x000fe2000fffe03f */
[----:B------:R-:W-:Y:S01]  /*5df0*/  ISETP.GT.AND P3, PT, R103, 0x39, PT ;  /* 0x000000396700780c */ /* 0x000fe20003f64270 */
[----:B------:R-:W0:Y:S01]  /*5e00*/  MUFU.TANH R117, R117 ;  /* 0x0000007500757308 */ /* 0x000e220000002400 */
[----:B------:R-:W-:Y:S01]  /*5e10*/  FMNMX.FTZ R126, R108, R77, !PT ;  /* 0x0000004d6c7e7209 */ /* 0x000fe20007810000 */
[C---:B------:R-:W-:Y:S01]  /*5e20*/  FMUL.FTZ R77, R0.reuse, R80 ;  /* 0x00000050004d7220 */ /* 0x040fe20000410000 */
[----:B------:R-:W-:Y:S01]  /*5e30*/  FMUL.FTZ R80, R0, R81 ;  /* 0x0000005100507220 */ /* 0x000fe20000410000 */
[----:B------:R-:W-:Y:S01]  /*5e40*/  UMOV UR7, 0xc0000010 ;  /* 0xc000001000077882 */ /* 0x000fe20000000000 */
[----:B------:R-:W-:-:S03]  /*5e50*/  FMNMX.FTZ R129, R109, R126, !PT ;  /* 0x0000007e6d817209 */ /* 0x000fc60007810000 */
[----:B------:R-:W1:Y:S01]  /*5e60*/  MUFU.TANH R88, R88 ;  /* 0x0000005800587308 */ /* 0x000e620000002400 */
[----:B------:R-:W-:Y:S02]  /*5e70*/  FMNMX.FTZ R126, R112, R129, !PT ;  /* 0x00000081707e7209 */ /* 0x000fe40007810000 */
[----:B--2---:R-:W-:Y:S02]  /*5e80*/  FSEL R116, R116, -INF , P2 ;  /* 0xff80000074747808 */ /* 0x004fe40001000000 */
[----:B------:R-:W-:Y:S02]  /*5e90*/  FMNMX.FTZ R81, R113, R126, !PT ;  /* 0x0000007e71517209 */ /* 0x000fe40007810000 */
[----:B------:R-:W-:Y:S01]  /*5ea0*/  ISETP.GT.AND P2, PT, R103, 0x40, PT ;  /* 0x000000406700780c */ /* 0x000fe20003f44270 */
[----:B------:R-:W2:Y:S01]  /*5eb0*/  MUFU.TANH R89, R89 ;  /* 0x0000005900597308 */ /* 0x000ea20000002400 */
[----:B0-----:R-:W-:Y:S02]  /*5ec0*/  FSEL R117, R117, -INF , P3 ;  /* 0xff80000075757808 */ /* 0x001fe40001800000 */
[----:B------:R-:W-:Y:S01]  /*5ed0*/  FMNMX.FTZ R126, R116, R81, !PT ;  /* 0x00000051747e7209 */ /* 0x000fe20007810000 */
[C---:B------:R-:W-:Y:S01]  /*5ee0*/  FMUL.FTZ R81, R0.reuse, R84 ;  /* 0x0000005400517220 */ /* 0x040fe20000410000 */
[----:B------:R-:W-:Y:S01]  /*5ef0*/  ISETP.GT.AND P3, PT, R103, 0x41, PT ;  /* 0x000000416700780c */ /* 0x000fe20003f64270 */
[----:B------:R-:W-:Y:S01]  /*5f00*/  FMUL.FTZ R84, R0, R85 ;  /* 0x0000005500547220 */ /* 0x000fe20000410000 */
[----:B------:R-:W-:Y:S01]  /*5f10*/  FMNMX.FTZ R129, R117, R126, !PT ;  /* 0x0000007e75817209 */ /* 0x000fe20007810000 */
[----:B------:R-:W0:Y:S01]  /*5f20*/  MUFU.TANH R92, R92 ;  /* 0x0000005c005c7308 */ /* 0x000e220000002400 */
[----:B-1----:R-:W-:-:S02]  /*5f30*/  FSEL R88, R88, -INF , P2 ;  /* 0xff80000058587808 */ /* 0x002fc40001000000 */
[----:B------:R-:W-:Y:S02]  /*5f40*/  ISETP.GT.AND P2, PT, R103, 0x48, PT ;  /* 0x000000486700780c */ /* 0x000fe40003f44270 */
[----:B------:R-:W-:Y:S01]  /*5f50*/  FMNMX.FTZ R126, R88, R129, !PT ;  /* 0x00000081587e7209 */ /* 0x000fe20007810000 */
[----:B------:R-:W-:Y:S02]  /*5f60*/  FMUL.FTZ R129, R0, R64 ;  /* 0x0000004000817220 */ /* 0x000fe40000410000 */
[----:B------:R-:W1:Y:S01]  /*5f70*/  MUFU.TANH R93, R93 ;  /* 0x0000005d005d7308 */ /* 0x000e620000002400 */
[----:B--2---:R-:W-:Y:S02]  /*5f80*/  FSEL R89, R89, -INF , P3 ;  /* 0xff80000059597808 */ /* 0x004fe40001800000 */
[----:B------:R-:W-:Y:S02]  /*5f90*/  ISETP.GT.AND P3, PT, R103, 0x49, PT ;  /* 0x000000496700780c */ /* 0x000fe40003f64270 */
[----:B------:R-:W-:-:S03]  /*5fa0*/  FMNMX.FTZ R85, R89, R126, !PT ;  /* 0x0000007e59557209 */ /* 0x000fc60007810000 */
[----:B------:R-:W2:Y:S01]  /*5fb0*/  MUFU.TANH R96, R96 ;  /* 0x0000006000607308 */ /* 0x000ea20000002400 */
[----:B0-----:R-:W-:Y:S02]  /*5fc0*/  FSEL R92, R92, -INF , P2 ;  /* 0xff8000005c5c7808 */ /* 0x001fe40001000000 */
[----:B------:R-:W-:Y:S02]  /*5fd0*/  ISETP.GT.AND P2, PT, R103, 0x50, PT ;  /* 0x000000506700780c */ /* 0x000fe40003f44270 */
[----:B------:R-:W-:-:S03]  /*5fe0*/  FMNMX.FTZ R126, R92, R85, !PT ;  /* 0x000000555c7e7209 */ /* 0x000fc60007810000 */
[----:B------:R-:W0:Y:S01]  /*5ff0*/  MUFU.TANH R97, R97 ;  /* 0x0000006100617308 */ /* 0x000e220000002400 */
[----:B-1----:R-:W-:Y:S02]  /*6000*/  FSEL R93, R93, -INF , P3 ;  /* 0xff8000005d5d7808 */ /* 0x002fe40001800000 */
[----:B------:R-:W-:Y:S02]  /*6010*/  ISETP.GT.AND P3, PT, R103, 0x51, PT ;  /* 0x000000516700780c */ /* 0x000fe40003f64270 */
[----:B------:R-:W-:-:S03]  /*6020*/  FMNMX.FTZ R85, R93, R126, !PT ;  /* 0x0000007e5d557209 */ /* 0x000fc60007810000 */
[----:B------:R-:W1:Y:S01]  /*6030*/  MUFU.TANH R100, R100 ;  /* 0x0000006400647308 */ /* 0x000e620000002400 */
[----:B--2---:R-:W-:Y:S02]  /*6040*/  FSEL R96, R96, -INF , P2 ;  /* 0xff80000060607808 */ /* 0x004fe40001000000 */
[----:B------:R-:W-:Y:S01]  /*6050*/  ISETP.GT.AND P2, PT, R103, 0x58, PT ;  /* 0x000000586700780c */ /* 0x000fe20003f44270 */
[----:B------:R-:W-:Y:S02]  /*6060*/  WARPGROUP.DEPBAR.LE gsb0, 0x0 ;  /* 0x00008000000079c5 */ /* 0x000fe40000010000 */
[----:B------:R-:W-:Y:S01]  /*6070*/  FMNMX.FTZ R126, R96, R85, !PT ;  /* 0x00000055607e7209 */ /* 0x000fe20007810000 */
[----:B------:R-:W-:Y:S01]  /*6080*/  FMUL.FTZ R85, R0, R57 ;  /* 0x0000003900557220 */ /* 0x000fe20000410000 */
[----:B------:R-:W2:Y:S01]  /*6090*/  MUFU.TANH R101, R101 ;  /* 0x0000006500657308 */ /* 0x000ea20000002400 */
[----:B0-----:R-:W-:Y:S01]  /*60a0*/  FSEL R97, R97, -INF , P3 ;  /* 0xff80000061617808 */ /* 0x001fe20001800000 */
[----:B------:R-:W-:Y:S01]  /*60b0*/  WARPGROUP.ARRIVE ;  /* 0x00000000000079c5 */ /* 0x000fe20000000000 */
[----:B------:R-:W-:-:S02]  /*60c0*/  ISETP.GT.AND P3, PT, R103, 0x59, PT ;  /* 0x000000596700780c */ /* 0x000fc40003f64270 */
[----:B------:R-:W-:Y:S01]  /*60d0*/  FMNMX.FTZ R57, R97, R126, !PT ;  /* 0x0000007e61397209 */ /* 0x000fe20007810000 */
[----:B------:R-:W-:Y:S02]  /*60e0*/  FMUL.FTZ R126, R0, R60 ;  /* 0x0000003c007e7220 */ /* 0x000fe40000410000 */
[----:B------:R-:W0:Y:S01]  /*60f0*/  MUFU.TANH R72, R72 ;  /* 0x0000004800487308 */ /* 0x000e220000002400 */
[----:B-1----:R-:W-:Y:S01]  /*6100*/  FSEL R100, R100, -INF , P2 ;  /* 0xff80000064647808 */ /* 0x002fe20001000000 */
[----:B------:R-:W-:Y:S01]  /*6110*/  QGMMA.64x64x32.F32.E4M3.E4M3 R24, R144, gdesc[UR4], R24, gsb0 ;  /* 0x00e0000490187df3 */ /* 0x000fe20008000818 */
[----:B------:R-:W-:Y:S01]  /*6120*/  ISETP.GT.AND P2, PT, R103, 0x60, PT ;  /* 0x000000606700780c */ /* 0x000fe20003f44270 */
[----:B------:R-:W-:Y:S01]  /*6130*/  UIADD3 UR6, UR10, 0x180, URZ ;  /* 0x000001800a067890 */ /* 0x000fe2000fffe03f */
[----:B------:R-:W-:Y:S01]  /*6140*/  FMNMX.FTZ R128, R100, R57, !PT ;  /* 0x0000003964807209 */ /* 0x000fe20007810000 */
[----:B------:R-:W-:Y:S01]  /*6150*/  UMOV UR7, 0xc0000010 ;  /* 0xc000001000077882 */ /* 0x000fe20000000000 */
[----:B------:R-:W-:Y:S01]  /*6160*/  FSEL R7, R7, -INF , P2 ;  /* 0xff80000007077808 */ /* 0x000fe20001000000 */
[----:B------:R-:W1:Y:S01]  /*6170*/  MUFU.TANH R75, R75 ;  /* 0x0000004b004b7308 */ /* 0x000e620000002400 */
[----:B--2---:R-:W-:-:S02]  /*6180*/  FSEL R101, R101, -INF , P3 ;  /* 0xff80000065657808 */ /* 0x004fc40001800000 */
[----:B------:R-:W-:Y:S02]  /*6190*/  ISETP.GT.AND P3, PT, R103, 0x61, PT ;  /* 0x000000616700780c */ /* 0x000fe40003f64270 */
[----:B------:R-:W-:Y:S02]  /*61a0*/  FMNMX.FTZ R128, R101, R128, !PT ;  /* 0x0000008065807209 */ /* 0x000fe40007810000 */
[----:B------:R-:W-:Y:S01]  /*61b0*/  ISETP.GT.AND P2, PT, R103, 0x68, PT ;  /* 0x000000686700780c */ /* 0x000fe20003f44270 */
[----:B------:R-:W2:Y:S01]  /*61c0*/  MUFU.TANH R76, R76 ;  /* 0x0000004c004c7308 */ /* 0x000ea20000002400 */
[----:B0-----:R-:W-:Y:S02]  /*61d0*/  FSEL R72, R72, -INF , P3 ;  /* 0xff80000048487808 */ /* 0x001fe40001800000 */
[----:B------:R-:W-:Y:S01]  /*61e0*/  FMNMX.FTZ R57, R7, R128, !PT ;  /* 0x0000008007397209 */ /* 0x000fe20007810000 */
[----:B------:R-:W-:Y:S01]  /*61f0*/  FMUL.FTZ R128, R0, R61 ;  /* 0x0000003d00807220 */ /* 0x000fe20000410000 */
[----:B------:R-:W-:-:S02]  /*6200*/  ISETP.GT.AND P3, PT, R103, 0x69, PT ;  /* 0x000000696700780c */ /* 0x000fc40003f64270 */
[----:B------:R-:W-:Y:S01]  /*6210*/  FMNMX.FTZ R60, R72, R57, !PT ;  /* 0x00000039483c7209 */ /* 0x000fe20007810000 */
[----:B------:R-:W0:Y:S01]  /*6220*/  MUFU.TANH R77, R77 ;  /* 0x0000004d004d7308 */ /* 0x000e220000002400 */
[----:B-1----:R-:W-:Y:S02]  /*6230*/  FSEL R75, R75, -INF , P2 ;  /* 0xff8000004b4b7808 */ /* 0x002fe40001000000 */
[----:B------:R-:W-:Y:S02]  /*6240*/  ISETP.GT.AND P2, PT, R103, 0x70, PT ;  /* 0x000000706700780c */ /* 0x000fe40003f44270 */
[----:B------:R-:W-:-:S03]  /*6250*/  FMNMX.FTZ R57, R75, R60, !PT ;  /* 0x0000003c4b397209 */ /* 0x000fc60007810000 */
        /* <DEDUP_REMOVED lines=17> */
[----:B0-----:R-:W-:Y:S01]  /*6370*/  FSEL R57, R84, -INF , P3 ;  /* 0xff80000054397808 */ /* 0x001fe20001800000 */
[C---:B------:R-:W-:Y:S01]  /*6380*/  FMUL.FTZ R84, R0.reuse, R68 ;  /* 0x0000004400547220 */ /* 0x040fe20000410000 */
[----:B------:R-:W-:Y:S01]  /*6390*/  ISETP.GT.AND P3, PT, R103, 0x81, PT ;  /* 0x000000816700780c */ /* 0x000fe20003f64270 */
[----:B------:R-:W-:Y:S01]  /*63a0*/  FMUL.FTZ R68, R0, R78 ;  /* 0x0000004e00447220 */ /* 0x000fe20000410000 */
[----:B------:R-:W-:-:S03]  /*63b0*/  FMNMX.FTZ R65, R57, R64, !PT ;  /* 0x0000004039417209 */ /* 0x000fc60007810000 */
[----:B------:R-:W0:Y:S01]  /*63c0*/  MUFU.TANH R126, R126 ;  /* 0x0000007e007e7308 */ /* 0x000e220000002400 */
[----:B-1----:R-:W-:Y:S02]  /*63d0*/  FSEL R60, R56, -INF , P2 ;  /* 0xff800000383c7808 */ /* 0x002fe40001000000 */
[----:B------:R-:W-:Y:S02]  /*63e0*/  ISETP.GT.AND P2, PT, R103, 0x88, PT ;  /* 0x000000886700780c */ /* 0x000fe40003f44270 */
[----:B------:R-:W-:-:S03]  /*63f0*/  FMNMX.FTZ R56, R60, R65, !PT ;  /* 0x000000413c387209 */ /* 0x000fc60007810000 */
[----:B------:R-:W1:Y:S01]  /*6400*/  MUFU.TANH R128, R128 ;  /* 0x0000008000807308 */ /* 0x000e620000002400 */
[----:B--2---:R-:W-:Y:S01]  /*6410*/  FSEL R61, R85, -INF , P3 ;  /* 0xff800000553d7808 */ /* 0x004fe20001800000 */
[----:B------:R-:W-:Y:S01]  /*6420*/  FMUL.FTZ R85, R0, R69 ;  /* 0x0000004500557220 */ /* 0x000fe20000410000 */
[----:B------:R-:W-:Y:S01]  /*6430*/  ISETP.GT.AND P3, PT, R103, 0x89, PT ;  /* 0x000000896700780c */ /* 0x000fe20003f64270 */
[----:B------:R-:W-:Y:S02]  /*6440*/  WARPGROUP.DEPBAR.LE gsb0, 0x0 ;  /* 0x00008000000079c5 */ /* 0x000fe40000010000 */
[----:B------:R-:W-:Y:S01]  /*6450*/  FMNMX.FTZ R69, R61, R56, !PT ;  /* 0x000000383d457209 */ /* 0x000fe20007810000 */
[----:B------:R-:W-:Y:S01]  /*6460*/  WARPGROUP.ARRIVE ;  /* 0x00000000000079c5 */ /* 0x000fe20000000000 */
[----:B------:R-:W2:Y:S01]  /*6470*/  MUFU.TANH R129, R129 ;  /* 0x0000008100817308 */ /* 0x000ea20000002400 */
[----:B0-----:R-:W-:Y:S01]  /*6480*/  FSEL R64, R126, -INF , P2 ;  /* 0xff8000007e407808 */ /* 0x001fe20001000000 */
[----:B------:R-:W-:Y:S01]  /*6490*/  FMUL.FTZ R126, R0, R70 ;  /* 0x00000046007e7220 */ /* 0x000fe20000410000 */
[----:B------:R-:W-:-:S02]  /*64a0*/  ISETP.GT.AND P2, PT, R103, 0x90, PT ;  /* 0x000000906700780c */ /* 0x000fc40003f44270 */
[----:B------:R-:W-:Y:S01]  /*64b0*/  FMNMX.FTZ R56, R64, R69, !PT ;  /* 0x0000004540387209 */ /* 0x000fe20007810000 */
[----:B------:R-:W-:Y:S01]  /*64c0*/  QGMMA.64x64x32.F32.E4M3.E4M3 R24, R140, gdesc[UR4], R24, gsb0 ;  /* 0x00e000048c187df3 */ /* 0x000fe20008000818 */
[----:B------:R-:W-:Y:S01]  /*64d0*/  UIADD3 UR6, UR10, 0x200, URZ ;  /* 0x000002000a067890 */ /* 0x000fe2000fffe03f */
[----:B------:R-:W0:Y:S01]  /*64e0*/  MUFU.TANH R130, R130 ;  /* 0x0000008200827308 */ /* 0x000e220000002400 */
[----:B-1----:R-:W-:Y:S01]  /*64f0*/  FSEL R65, R128, -INF , P3 ;  /* 0xff80000080417808 */ /* 0x002fe20001800000 */
[----:B------:R-:W-:Y:S01]  /*6500*/  UMOV UR7, 0xc0000010 ;  /* 0xc000001000077882 */ /* 0x000fe20000000000 */
        /* <DEDUP_REMOVED lines=8> */
[C---:B------:R-:W-:Y:S01]  /*6590*/  ISETP.GT.AND P3, PT, R103.reuse, 0x99, PT ;  /* 0x000000996700780c */ /* 0x040fe20003f64270 */
[----:B------:R-:W-:Y:S01]  /*65a0*/  VIADD R103, R103, 0x8 ;  /* 0x0000000867677836 */ /* 0x000fe20000000000 */
[----:B------:R-:W-:-:S03]  /*65b0*/  FMNMX.FTZ R129, R78, R129, !PT ;  /* 0x000000814e817209 */ /* 0x000fc60007810000 */
[----:B------:R-:W-:Y:S01]  /*65c0*/  MUFU.TANH R9, R9 ;  /* 0x0000000900097308 */ /* 0x000fe20000002400 */
[----:B-1----:R-:W-:Y:S02]  /*65d0*/  FSEL R84, R84, -INF , P2 ;  /* 0xff80000054547808 */ /* 0x002fe40001000000 */
[----:B------:R-:W-:Y:S02]  /*65e0*/  ISETP.GT.AND P4, PT, R103, 0x1, PT ;  /* 0x000000016700780c */ /* 0x000fe40003f84270 */
[----:B------:R-:W-:-:S03]  /*65f0*/  FMNMX.FTZ R56, R84, R129, !PT ;  /* 0x0000008154387209 */ /* 0x000fc60007810000 */
[----:B------:R-:W0:Y:S01]  /*6600*/  MUFU.TANH R10, R10 ;  /* 0x0000000a000a7308 */ /* 0x000e220000002400 */
[----:B--2---:R-:W-:Y:S02]  /*6610*/  FSEL R85, R85, -INF , P3 ;  /* 0xff80000055557808 */ /* 0x004fe40001800000 */
[----:B------:R-:W-:Y:S02]  /*6620*/  ISETP.GT.AND P3, PT, R103, RZ, PT ;  /* 0x000000ff6700720c */ /* 0x000fe40003f64270 */
[----:B------:R-:W-:-:S03]  /*6630*/  FMNMX.FTZ R56, R85, R56, !PT ;  /* 0x0000003855387209 */ /* 0x000fc60007810000 */
[----:B------:R-:W1:Y:S02]  /*6640*/  MUFU.TANH R13, R13 ;  /* 0x0000000d000d7308 */ /* 0x000e640000002400 */
[----:B------:R-:W2:Y:S06]  /*6650*/  SHFL.BFLY PT, R129, R56, 0x2, 0x1f ;  /* 0x0c401f0038817f89 */ /* 0x000eac00000e0000 */
[----:B------:R-:W3:Y:S01]  /*6660*/  MUFU.TANH R14, R14 ;  /* 0x0000000e000e7308 */ /* 0x000ee20000002400 */
[----:B0-----:R-:W-:Y:S02]  /*6670*/  FSEL R10, R10, -INF , P4 ;  /* 0xff8000000a0a7808 */ /* 0x001fe40002000000 */
[----:B------:R-:W-:-:S05]  /*6680*/  ISETP.GT.AND P4, PT, R103, 0x9, PT ;  /* 0x000000096700780c */ /* 0x000fca0003f84270 */
[----:B------:R-:W0:Y:S08]  /*6690*/  MUFU.TANH R21, R21 ;  /* 0x0000001500157308 */ /* 0x000e300000002400 */
[----:B------:R-:W4:Y:S01]  /*66a0*/  MUFU.TANH R120, R120 ;  /* 0x0000007800787308 */ /* 0x000f220000002400 */
[----:B--2---:R-:W-:-:S05]  /*66b0*/  FMNMX.FTZ R129, R56, R129, !PT ;  /* 0x0000008138817209 */ /* 0x004fca0007810000 */
[----:B------:R-:W2:Y:S02]  /*66c0*/  SHFL.BFLY PT, R56, R129, 0x1, 0x1f ;  /* 0x0c201f0081387f89 */ /* 0x000ea400000e0000 */
[----:B------:R-:W5:Y:S01]  /*66d0*/  MUFU.TANH R123, R123 ;  /* 0x0000007b007b7308 */ /* 0x000f620000002400 */
[----:B------:R-:W-:Y:S02]  /*66e0*/  WARPGROUP.DEPBAR.LE gsb0, 0x0 ;  /* 0x00008000000079c5 */ /* 0x000fe40000010000 */
[----:B------:R-:W-:-:S05]  /*66f0*/  WARPGROUP.ARRIVE ;  /* 0x00000000000079c5 */ /* 0x000fca0000000000 */
[----:B------:R-:W5:Y:S01]  /*6700*/  MUFU.TANH R124, R124 ;  /* 0x0000007c007c7308 */ /* 0x000f620000002400 */
[----:B------:R-:W-:Y:S07]  /*6710*/  QGMMA.64x64x32.F32.E4M3.E4M3 R24, R136, gdesc[UR4], R24, gsb0 ;  /* 0x00e0000488187df3 */ /* 0x000fee0008000818 */
[----:B------:R-:W5:Y:S01]  /*6720*/  MUFU.TANH R106, R106 ;  /* 0x0000006a006a7308 */ /* 0x000f620000002400 */
[----:B--2---:R-:W-:Y:S01]  /*6730*/  FMNMX.FTZ R56, R129, R56, !PT ;  /* 0x0000003881387209 */ /* 0x004fe20007810000 */
[----:B------:R-:W-:-:S06]  /*6740*/  IMAD.U32 R129, RZ, RZ, UR20 ;  /* 0x00000014ff817e24 */ /* 0x000fcc000f8e00ff */
[----:B------:R-:W2:Y:S01]  /*6750*/  MUFU.TANH R107, R107 ;  /* 0x0000006b006b7308 */ /* 0x000ea20000002400 */
[C---:B------:R-:W-:Y:S01]  /*6760*/  FSETP.NEU.FTZ.AND P2, PT, R56.reuse, -INF , PT ;  /* 0xff8000003800780b */ /* 0x040fe20003f5d000 */
[----:B------:R-:W-:-:S05]  /*6770*/  FFMA.FTZ R70, R56, R129, -8 ;  /* 0xc100000038467423 */ /* 0x000fca0000010081 */
[----:B------:R-:W-:Y:S01]  /*6780*/  FSEL R70, R70, RZ, P2 ;  /* 0x000000ff46467208 */ /* 0x000fe20001000000 */
[----:B------:R-:W2:Y:S04]  /*6790*/  MUFU.TANH R110, R110 ;  /* 0x0000006e006e7308 */ /* 0x000ea80000002400 */
[----:B------:R-:W-:-:S01]  /*67a0*/  FFMA.FTZ R128, R127, UR20, -R70 ;  /* 0x000000147f807c23 */ /* 0x000fc20008010846 */
[--C-:B------:R-:W-:Y:S01]  /*67b0*/  FFMA.FTZ R127, R8, UR20, -R70.reuse ;  /* 0x00000014087f7c23 */ /* 0x100fe20008010846 */
[----:B------:R-:W-:-:S01]  /*67c0*/  FFMA.FTZ R8, R11, UR20, -R70 ;  /* 0x000000140b087c23 */ /* 0x000fc20008010846 */
[--C-:B------:R-:W-:Y:S01]  /*67d0*/  FFMA.FTZ R129, R122, UR20, -R70.reuse ;  /* 0x000000147a817c23 */ /* 0x100fe20008010846 */
[----:B------:R-:W-:-:S01]  /*67e0*/  FFMA.FTZ R11, R12, UR20, -R70 ;  /* 0x000000140c0b7c23 */ /* 0x000fc20008010846 */
[----:B------:R-:W-:Y:S01]  /*67f0*/  FSEL R122, R9, -INF , P3 ;  /* 0xff800000097a7808 */ /* 0x000fe20001800000 */
[----:B------:R-:W-:-:S01]  /*6800*/  FFMA.FTZ R12, R73, UR20, -R70 ;  /* 0x00000014490c7c23 */ /* 0x000fc20008010846 */
[--C-:B------:R-:W-:Y:S01]  /*6810*/  FFMA.FTZ R73, R20, UR20, -R70.reuse ;  /* 0x0000001414497c23 */ /* 0x100fe20008010846 */
[----:B------:R-:W-:-:S01]  /*6820*/  FFMA.FTZ R20, R121, UR20, -R70 ;  /* 0x0000001479147c23 */ /* 0x000fc20008010846 */
[----:B------:R-:W-:Y:S01]  /*6830*/  ISETP.GT.AND P3, PT, R103, 0x8, PT ;  /* 0x000000086700780c */ /* 0x000fe20003f64270 */
[----:B------:R-:W-:-:S01]  /*6840*/  FFMA.FTZ R131, R104, UR20, -R70 ;  /* 0x0000001468837c23 */ /* 0x000fc20008010846 */
[----:B------:R-:W-:Y:S01]  /*6850*/  FMNMX.FTZ R121, R122, R5, !PT ;  /* 0x000000057a797209 */ /* 0x000fe20007810000 */
[----:B------:R-:W2:Y:S01]  /*6860*/  MUFU.TANH R111, R111 ;  /* 0x0000006f006f7308 */ /* 0x000ea20000002400 */
[----:B-1----:R-:W-:Y:S01]  /*6870*/  FSEL R13, R13, -INF , P3 ;  /* 0xff8000000d0d7808 */ /* 0x002fe20001800000 */
[--C-:B------:R-:W-:Y:S01]  /*6880*/  FFMA.FTZ R105, R105, UR20, -R70.reuse ;  /* 0x0000001469697c23 */ /* 0x100fe20008010846 */
[----:B------:R-:W-:Y:S01]  /*6890*/  FMNMX.FTZ R130, R10, R121, !PT ;  /* 0x000000790a827209 */ /* 0x000fe20007810000 */
[--C-:B------:R-:W-:Y:S01]  /*68a0*/  FFMA.FTZ R108, R108, UR20, -R70.reuse ;  /* 0x000000146c6c7c23 */ /* 0x100fe20008010846 */
[----:B------:R-:W-:Y:S01]  /*68b0*/  ISETP.GT.AND P3, PT, R103, 0x10, PT ;  /* 0x000000106700780c */ /* 0x000fe20003f64270 */
[--C-:B------:R-:W-:Y:S01]  /*68c0*/  FFMA.FTZ R88, R88, UR20, -R70.reuse ;  /* 0x0000001458587c23 */ /* 0x100fe20008010846 */
[----:B---3--:R-:W-:Y:S01]  /*68d0*/  FSEL R104, R14, -INF , P4 ;  /* 0xff8000000e687808 */ /* 0x008fe20002000000 */
        /* <DEDUP_REMOVED lines=8> */
[----:B------:R0:W-:Y:S01]  /*6960*/  MUFU.EX2 R9, R129 ;  /* 0x0000008100097308 */ /* 0x0001e20000000800 */
[----:B------:R-:W-:Y:S01]  /*6970*/  ISETP.GT.AND P3, PT, R103, 0x18, PT ;  /* 0x000000186700780c */ /* 0x000fe20003f64270 */
[--C-:B------:R-:W-:Y:S01]  /*6980*/  FFMA.FTZ R7, R7, UR20, -R70.reuse ;  /* 0x0000001407077c23 */ /* 0x100fe20008010846 */
[----:B----4-:R-:W-:Y:S01]  /*6990*/  FSEL R120, R120, -INF , P4 ;  /* 0xff80000078787808 */ /* 0x010fe20002000000 */
[--C-:B------:R-:W-:Y:S01]  /*69a0*/  FFMA.FTZ R72, R72, UR20, -R70.reuse ;  /* 0x0000001448487c23 */ /* 0x100fe20008010846 */
[----:B------:R-:W-:Y:S01]  /*69b0*/  FMNMX.FTZ R121, R21, R130, !PT ;  /* 0x0000008215797209 */ /* 0x000fe20007810000 */
[--C-:B------:R-:W-:Y:S01]  /*69c0*/  FFMA.FTZ R75, R75, UR20, -R70.reuse ;  /* 0x000000144b4b7c23 */ /* 0x100fe20008010846 */
[----:B------:R-:W-:Y:S01]  /*69d0*/  ISETP.GT.AND P4, PT, R103, 0x19, PT ;  /* 0x000000196700780c */ /* 0x000fe20003f84270 */
[----:B------:R-:W3:Y:S01]  /*69e0*/  MUFU.TANH R115, R115 ;  /* 0x0000007300737308 */ /* 0x000ee20000002400 */
[----:B-----5:R-:W-:Y:S01]  /*69f0*/  FSEL R123, R123, -INF , P3 ;  /* 0xff8000007b7b7808 */ /* 0x020fe20001800000 */
[--C-:B0-----:R-:W-:Y:S01]  /*6a00*/  FFMA.FTZ R129, R109, UR20, -R70.reuse ;  /* 0x000000146d817c23 */ /* 0x101fe20008010846 */
[----:B------:R-:W-:Y:S01]  /*6a10*/  FMNMX.FTZ R130, R120, R121, !PT ;  /* 0x0000007978827209 */ /* 0x000fe20007810000 */
[--C-:B------:R-:W-:Y:S01]  /*6a20*/  FFMA.FTZ R76, R76, UR20, -R70.reuse ;  /* 0x000000144c4c7c23 */ /* 0x100fe20008010846 */
[----:B------:R-:W-:Y:S01]  /*6a30*/  ISETP.GT.AND P3, PT, R103, 0x20, PT ;  /* 0x000000206700780c */ /* 0x000fe20003f64270 */
[--C-:B------:R-:W-:Y:S01]  /*6a40*/  FFMA.FTZ R77, R77, UR20, -R70.reuse ;  /* 0x000000144d4d7c23 */ /* 0x100fe20008010846 */
[----:B------:R-:W-:Y:S01]  /*6a50*/  FSEL R124, R124, -INF , P4 ;  /* 0xff8000007c7c7808 */ /* 0x000fe20002000000 */
[----:B------:R-:W0:Y:S01]  /*6a60*/  MUFU.TANH R118, R118 ;  /* 0x0000007600767308 */ /* 0x000e220000002400 */
[----:B------:R-:W-:Y:S01]  /*6a70*/  FMNMX.FTZ R121, R123, R130, !PT ;  /* 0x000000827b797209 */ /* 0x000fe20007810000 */
[--C-:B------:R-:W-:Y:S01]  /*6a80*/  FFMA.FTZ R80, R80, UR20, -R70.reuse ;  /* 0x0000001450507c23 */ /* 0x100fe20008010846 */
[----:B------:R-:W-:Y:S01]  /*6a90*/  ISETP.GT.AND P4, PT, R103, 0x21, PT ;  /* 0x000000216700780c */ /* 0x000fe20003f84270 */
[--C-:B------:R-:W-:Y:S01]  /*6aa0*/  FFMA.FTZ R81, R81, UR20, -R70.reuse ;  /* 0x0000001451517c23 */ /* 0x100fe20008010846 */
[----:B------:R-:W-:Y:S01]  /*6ab0*/  FSEL R106, R106, -INF , P3 ;  /* 0xff8000006a6a7808 */ /* 0x000fe20001800000 */
[--C-:B------:R-:W-:Y:S01]  /*6ac0*/  FFMA.FTZ R60, R60, UR20, -R70.reuse ;  /* 0x000000143c3c7c23 */ /* 0x100fe20008010846 */
[----:B------:R-:W-:Y:S01]  /*6ad0*/  FMNMX.FTZ R121, R124, R121, !PT ;  /* 0x000000797c797209 */ /* 0x000fe20007810000 */
[----:B------:R4:W-:Y:S01]  /*6ae0*/  MUFU.EX2 R14, R131 ;  /* 0x00000083000e7308 */ /* 0x0009e20000000800 */
[----:B------:R-:W-:Y:S01]  /*6af0*/  ISETP.GT.AND P3, PT, R103, 0x28, PT ;  /* 0x000000286700780c */ /* 0x000fe20003f64270 */
[--C-:B------:R-:W-:Y:S01]  /*6b00*/  FFMA.FTZ R61, R61, UR20, -R70.reuse ;  /* 0x000000143d3d7c23 */ /* 0x100fe20008010846 */
[----:B--2---:R-:W-:Y:S01]  /*6b10*/  FSEL R109, R107, -INF , P4 ;  /* 0xff8000006b6d7808 */ /* 0x004fe20002000000 */
[--C-:B------:R-:W-:Y:S01]  /*6b20*/  FFMA.FTZ R64, R64, UR20, -R70.reuse ;  /* 0x0000001440407c23 */ /* 0x100fe20008010846 */
[----:B------:R-:W-:Y:S01]  /*6b30*/  FMNMX.FTZ R130, R106, R121, !PT ;  /* 0x000000796a827209 */ /* 0x000fe20007810000 */
[--C-:B------:R-:W-:Y:S01]  /*6b40*/  FFMA.FTZ R65, R65, UR20, -R70.reuse ;  /* 0x0000001441417c23 */ /* 0x100fe20008010846 */
[----:B------:R-:W-:Y:S01]  /*6b50*/  ISETP.GT.AND P4, PT, R103, 0x29, PT ;  /* 0x000000296700780c */ /* 0x000fe20003f84270 */
[----:B------:R-:W2:Y:S01]  /*6b60*/  MUFU.TANH R119, R119 ;  /* 0x0000007700777308 */ /* 0x000ea20000002400 */
[----:B------:R-:W-:Y:S01]  /*6b70*/  FSEL R110, R110, -INF , P3 ;  /* 0xff8000006e6e7808 */ /* 0x000fe20001800000 */
[--C-:B----4-:R-:W-:Y:S01]  /*6b80*/  FFMA.FTZ R131, R112, UR20, -R70.reuse ;  /* 0x0000001470837c23 */ /* 0x110fe20008010846 */
[----:B------:R-:W-:Y:S01]  /*6b90*/  FMNMX.FTZ R121, R109, R130, !PT ;  /* 0x000000826d797209 */ /* 0x000fe20007810000 */
[--C-:B------:R-:W-:Y:S01]  /*6ba0*/  FFMA.FTZ R130, R113, UR20, -R70.reuse ;  /* 0x0000001471827c23 */ /* 0x100fe20008010846 */
[----:B------:R-:W-:Y:S01]  /*6bb0*/  ISETP.GT.AND P3, PT, R103, 0x30, PT ;  /* 0x000000306700780c */ /* 0x000fe20003f64270 */
[--C-:B------:R-:W-:Y:S01]  /*6bc0*/  FFMA.FTZ R113, R116, UR20, -R70.reuse ;  /* 0x0000001474717c23 */ /* 0x100fe20008010846 */
[----:B------:R-:W-:Y:S01]  /*6bd0*/  FSEL R112, R111, -INF , P4 ;  /* 0xff8000006f707808 */ /* 0x000fe20002000000 */
[----:B------:R-:W4:Y:S01]  /*6be0*/  MUFU.TANH R90, R90 ;  /* 0x0000005a005a7308 */ /* 0x000f220000002400 */
[----:B------:R-:W-:Y:S01]  /*6bf0*/  FMNMX.FTZ R121, R110, R121, !PT ;  /* 0x000000796e797209 */ /* 0x000fe20007810000 */
[--C-:B------:R-:W-:Y:S01]  /*6c00*/  FFMA.FTZ R69, R69, UR20, -R70.reuse ;  /* 0x0000001445457c23 */ /* 0x100fe20008010846 */
[C---:B------:R-:W-:Y:S01]  /*6c10*/  ISETP.GT.AND P4, PT, R103.reuse, 0x31, PT ;  /* 0x000000316700780c */ /* 0x040fe20003f84270 */
[--C-:B------:R-:W-:Y:S01]  /*6c20*/  FFMA.FTZ R78, R78, UR20, -R70.reuse ;  /* 0x000000144e4e7c23 */ /* 0x100fe20008010846 */
[----:B-1----:R-:W-:Y:S01]  /*6c30*/  FSEL R114, R114, -INF , P3 ;  /* 0xff80000072727808 */ /* 0x002fe20001800000 */
[----:B------:R-:W-:Y:S01]  /*6c40*/  FFMA.FTZ R84, R84, UR20, -R70 ;  /* 0x0000001454547c23 */ /* 0x000fe20008010846 */
[----:B------:R-:W-:Y:S01]  /*6c50*/  FMNMX.FTZ R121, R112, R121, !PT ;  /* 0x0000007970797209 */ /* 0x000fe20007810000 */
[----:B------:R-:W1:Y:S01]  /*6c60*/  MUFU.TANH R91, R91 ;  /* 0x0000005b005b7308 */ /* 0x000e620000002400 */
[----:B------:R-:W-:Y:S01]  /*6c70*/  ISETP.GT.AND P3, PT, R103, 0x38, PT ;  /* 0x000000386700780c */ /* 0x000fe20003f64270 */
[----:B------:R-:W-:-:S02]  /*6c80*/  WARPGROUP.DEPBAR.LE gsb0, 0x0 ;  /* 0x00008000000079c5 */ /* 0x000fc40000010000 */
[----:B---3--:R-:W-:Y:S02]  /*6c90*/  FSEL R115, R115, -INF , P4 ;  /* 0xff80000073737808 */ /* 0x008fe40002000000 */
[----:B------:R-:W-:Y:S02]  /*6ca0*/  FMNMX.FTZ R132, R114, R121, !PT ;  /* 0x0000007972847209 */ /* 0x000fe40007810000 */
[----:B------:R-:W3:Y:S01]  /*6cb0*/  MUFU.TANH R94, R94 ;  /* 0x0000005e005e7308 */ /* 0x000ee20000002400 */
[----:B------:R-:W-:Y:S02]  /*6cc0*/  ISETP.GT.AND P4, PT, R103, 0x39, PT ;  /* 0x000000396700780c */ /* 0x000fe40003f84270 */
[----:B0-----:R-:W-:Y:S02]  /*6cd0*/  FSEL R118, R118, -INF , P3 ;  /* 0xff80000076767808 */ /* 0x001fe40001800000 */
[----:B------:R-:W-:Y:S02]  /*6ce0*/  FMNMX.FTZ R121, R115, R132, !PT ;  /* 0x0000008473797209 */ /* 0x000fe40007810000 */
[----:B------:R-:W-:Y:S01]  /*6cf0*/  ISETP.GT.AND P3, PT, R103, 0x40, PT ;  /* 0x000000406700780c */ /* 0x000fe20003f64270 */
[----:B------:R-:W0:Y:S01]  /*6d00*/  MUFU.TANH R95, R95 ;  /* 0x0000005f005f7308 */ /* 0x000e220000002400 */
[----:B--2---:R-:W-:-:S02]  /*6d10*/  FSEL R119, R119, -INF , P4 ;  /* 0xff80000077777808 */ /* 0x004fc40002000000 */
[----:B------:R-:W-:Y:S01]  /*6d20*/  FMNMX.FTZ R116, R118, R121, !PT ;  /* 0x0000007976747209 */ /* 0x000fe20007810000 */
[----:B------:R-:W-:-:S01]  /*6d30*/  FFMA.FTZ R121, R117, UR20, -R70 ;  /* 0x0000001475797c23 */ /* 0x000fc20008010846 */
[----:B------:R-:W-:Y:S02]  /*6d40*/  ISETP.GT.AND P4, PT, R103, 0x41, PT ;  /* 0x000000416700780c */ /* 0x000fe40003f84270 */
[----:B----4-:R-:W-:Y:S01]  /*6d50*/  FSEL R90, R90, -INF , P3 ;  /* 0xff8000005a5a7808 */ /* 0x010fe20001800000 */
[----:B------:R-:W2:Y:S01]  /*6d60*/  MUFU.TANH R98, R98 ;  /* 0x0000006200627308 */ /* 0x000ea20000002400 */
[----:B------:R-:W-:Y:S02]  /*6d70*/  FMNMX.FTZ R117, R119, R116, !PT ;  /* 0x0000007477757209 */ /* 0x000fe40007810000 */
[----:B------:R-:W-:Y:S02]  /*6d80*/  ISETP.GT.AND P3, PT, R103, 0x48, PT ;  /* 0x000000486700780c */ /* 0x000fe40003f64270 */
[----:B-1----:R-:W-:-:S02]  /*6d90*/  FSEL R91, R91, -INF , P4 ;  /* 0xff8000005b5b7808 */ /* 0x002fc40002000000 */
[----:B------:R-:W-:Y:S01]  /*6da0*/  FMNMX.FTZ R132, R90, R117, !PT ;  /* 0x000000755a847209 */ /* 0x000fe20007810000 */
[----:B------:R-:W1:Y:S01]  /*6db0*/  MUFU.TANH R99, R99 ;  /* 0x0000006300637308 */ /* 0x000e620000002400 */
[----:B------:R-:W-:Y:S02]  /*6dc0*/  ISETP.GT.AND P4, PT, R103, 0x49, PT ;  /* 0x000000496700780c */ /* 0x000fe40003f84270 */
[----:B---3--:R-:W-:Y:S02]  /*6dd0*/  FSEL R94, R94, -INF , P3 ;  /* 0xff8000005e5e7808 */ /* 0x008fe40001800000 */
[----:B------:R-:W-:Y:S02]  /*6de0*/  FMNMX.FTZ R117, R91, R132, !PT ;  /* 0x000000845b757209 */ /* 0x000fe40007810000 */
[----:B------:R-:W-:Y:S01]  /*6df0*/  ISETP.GT.AND P3, PT, R103, 0x50, PT ;  /* 0x000000506700780c */ /* 0x000fe20003f64270 */
[----:B------:R-:W3:Y:S01]  /*6e00*/  MUFU.TANH R102, R102 ;  /* 0x0000006600667308 */ /* 0x000ee20000002400 */
[----:B0-----:R-:W-:-:S02]  /*6e10*/  FSEL R95, R95, -INF , P4 ;  /* 0xff8000005f5f7808 */ /* 0x001fc40002000000 */
[----:B------:R-:W-:Y:S02]  /*6e20*/  FMNMX.FTZ R132, R94, R117, !PT ;  /* 0x000000755e847209 */ /* 0x000fe40007810000 */
[----:B------:R-:W-:Y:S02]  /*6e30*/  ISETP.GT.AND P4, PT, R103, 0x51, PT ;  /* 0x000000516700780c */ /* 0x000fe40003f84270 */
[----:B--2---:R-:W-:Y:S01]  /*6e40*/  FSEL R98, R98, -INF , P3 ;  /* 0xff80000062627808 */ /* 0x004fe20001800000 */
[----:B------:R-:W0:Y:S01]  /*6e50*/  MUFU.TANH R125, R125 ;  /* 0x0000007d007d7308 */ /* 0x000e220000002400 */
        /* <DEDUP_REMOVED lines=9> */
[----:B------:R-:W2:Y:S01]  /*6ef0*/  MUFU.TANH R68, R68 ;  /* 0x0000004400447308 */ /* 0x000ea20000002400 */
[----:B0-----:R-:W-:-:S02]  /*6f00*/  FSEL R125, R125, -INF , P4 ;  /* 0xff8000007d7d7808 */ /* 0x001fc40002000000 */
[----:B------:R-:W-:Y:S02]  /*6f10*/  FMNMX.FTZ R132, R102, R117, !PT ;  /* 0x0000007566847209 */ /* 0x000fe40007810000 */
[----:B------:R-:W-:Y:S02]  /*6f20*/  ISETP.GT.AND P4, PT, R103, 0x61, PT ;  /* 0x000000616700780c */ /* 0x000fe40003f84270 */
[----:B------:R-:W-:Y:S01]  /*6f30*/  FSEL R15, R15, -INF , P3 ;  /* 0xff8000000f0f7808 */ /* 0x000fe20001800000 */
[----:B------:R-:W-:Y:S01]  /*6f40*/  MUFU.TANH R79, R79 ;  /* 0x0000004f004f7308 */ /* 0x000fe20000002400 */
[----:B------:R-:W-:Y:S02]  /*6f50*/  FMNMX.FTZ R132, R125, R132, !PT ;  /* 0x000000847d847209 */ /* 0x000fe40007810000 */
[----:B------:R-:W-:Y:S02]  /*6f60*/  ISETP.GT.AND P3, PT, R103, 0x68, PT ;  /* 0x000000686700780c */ /* 0x000fe40003f64270 */
[----:B-1----:R-:W-:-:S02]  /*6f70*/  FSEL R74, R74, -INF , P4 ;  /* 0xff8000004a4a7808 */ /* 0x002fc40002000000 */
[----:B------:R-:W-:Y:S01]  /*6f80*/  FMNMX.FTZ R117, R15, R132, !PT ;  /* 0x000000840f757209 */ /* 0x000fe20007810000 */
[----:B------:R-:W0:Y:S01]  /*6f90*/  MUFU.TANH R82, R82 ;  /* 0x0000005200527308 */ /* 0x000e220000002400 */
[----:B------:R-:W-:Y:S01]  /*6fa0*/  ISETP.GT.AND P4, PT, R103, 0x69, PT ;  /* 0x000000696700780c */ /* 0x000fe20003f84270 */
[----:B------:R-:W-:Y:S01]  /*6fb0*/  FFMA.FTZ R132, R97, UR20, -R70 ;  /* 0x0000001461847c23 */ /* 0x000fe20008010846 */
[----:B--2---:R-:W-:Y:S02]  /*6fc0*/  FSEL R68, R68, -INF , P3 ;  /* 0xff80000044447808 */ /* 0x004fe40001800000 */
[----:B------:R-:W-:Y:S02]  /*6fd0*/  FMNMX.FTZ R117, R74, R117, !PT ;  /* 0x000000754a757209 */ /* 0x000fe40007810000 */
[----:B------:R-:W-:Y:S01]  /*6fe0*/  ISETP.GT.AND P3, PT, R103, 0x70, PT ;  /* 0x000000706700780c */ /* 0x000fe20003f64270 */
[----:B------:R-:W1:Y:S01]  /*6ff0*/  MUFU.TANH R83, R83 ;  /* 0x0000005300537308 */ /* 0x000e620000002400 */
[----:B------:R-:W-:-:S07]  /*7000*/  FMNMX.FTZ R117, R68, R117, !PT ;  /* 0x0000007544757209 */ /* 0x000fce0007810000 */
[----:B------:R-:W2:Y:S01]  /*7010*/  MUFU.TANH R86, R86 ;  /* 0x0000005600567308 */ /* 0x000ea20000002400 */
[----:B0-----:R-:W-:Y:S02]  /*7020*/  FSEL R82, R82, -INF , P3 ;  /* 0xff80000052527808 */ /* 0x001fe40001800000 */
[----:B------:R-:W-:-:S05]  /*7030*/  ISETP.GT.AND P3, PT, R103, 0x78, PT ;  /* 0x000000786700780c */ /* 0x000fca0003f64270 */
[----:B------:R0:W-:Y:S08]  /*7040*/  MUFU.EX2 R116, R121 ;  /* 0x0000007900747308 */ /* 0x0001f00000000800 */
[----:B------:R-:W3:Y:S01]  /*7050*/  MUFU.TANH R87, R87 ;  /* 0x0000005700577308 */ /* 0x000ee20000002400 */
[----:B0-----:R-:W-:-:S01]  /*7060*/  FFMA.FTZ R121, R96, UR20, -R70 ;  /* 0x0000001460797c23 */ /* 0x001fc20008010846 */
[----:B------:R-:W-:-:S02]  /*7070*/  FSEL R96, R79, -INF , P4 ;  /* 0xff8000004f607808 */ /* 0x000fc40002000000 */
[----:B------:R-:W-:Y:S02]  /*7080*/  ISETP.GT.AND P4, PT, R103, 0x71, PT ;  /* 0x000000716700780c */ /* 0x000fe40003f84270 */
[----:B------:R-:W-:Y:S02]  /*7090*/  FMNMX.FTZ R117, R96, R117, !PT ;  /* 0x0000007560757209 */ /* 0x000fe40007810000 */
[----:B------:R-:W0:Y:S01]  /*70a0*/  MUFU.TANH R58, R58 ;  /* 0x0000003a003a7308 */ /* 0x000e220000002400 */
[----:B-1----:R-:W-:Y:S02]  /*70b0*/  FSEL R83, R83, -INF , P4 ;  /* 0xff80000053537808 */ /* 0x002fe40002000000 */
[----:B------:R-:W-:Y:S02]  /*70c0*/  FMNMX.FTZ R134, R82, R117, !PT ;  /* 0x0000007552867209 */ /* 0x000fe40007810000 */
[----:B------:R-:W-:Y:S02]  /*70d0*/  ISETP.GT.AND P4, PT, R103, 0x79, PT ;  /* 0x000000796700780c */ /* 0x000fe40003f84270 */
[----:B--2---:R-:W-:Y:S01]  /*70e0*/  FSEL R86, R86, -INF , P3 ;  /* 0xff80000056567808 */ /* 0x004fe20001800000 */
[----:B------:R-:W1:Y:S01]  /*70f0*/  MUFU.TANH R59, R59 ;  /* 0x0000003b003b7308 */ /* 0x000e620000002400 */
[----:B------:R-:W-:-:S02]  /*7100*/  FMNMX.FTZ R117, R83, R134, !PT ;  /* 0x0000008653757209 */ /* 0x000fc40007810000 */
[----:B------:R-:W-:Y:S02]  /*7110*/  ISETP.GT.AND P3, PT, R103, 0x80, PT ;  /* 0x000000806700780c */ /* 0x000fe40003f64270 */
[----:B---3--:R-:W-:Y:S02]  /*7120*/  FSEL R97, R87, -INF , P4 ;  /* 0xff80000057617808 */ /* 0x008fe40002000000 */
[C---:B------:R-:W-:Y:S01]  /*7130*/  ISETP.GT.AND P4, PT, R103.reuse, 0x81, PT ;  /* 0x000000816700780c */ /* 0x040fe20003f84270 */
[----:B------:R-:W2:Y:S01]  /*7140*/  MUFU.TANH R62, R62 ;  /* 0x0000003e003e7308 */ /* 0x000ea20000002400 */
[----:B0-----:R-:W-:Y:S02]  /*7150*/  FSEL R58, R58, -INF , P3 ;  /* 0xff8000003a3a7808 */ /* 0x001fe40001800000 */
[----:B------:R-:W-:-:S05]  /*7160*/  ISETP.GT.AND P3, PT, R103, 0x88, PT ;  /* 0x000000886700780c */ /* 0x000fca0003f64270 */
[----:B------:R0:W-:Y:S01]  /*7170*/  MUFU.EX2 R79, R121 ;  /* 0x00000079004f7308 */ /* 0x0001e20000000800 */
[----:B-1----:R-:W-:Y:S02]  /*7180*/  FSEL R59, R59, -INF , P4 ;  /* 0xff8000003b3b7808 */ /* 0x002fe40002000000 */
[----:B------:R-:W-:-:S05]  /*7190*/  ISETP.GT.AND P4, PT, R103, 0x89, PT ;  /* 0x000000896700780c */ /* 0x000fca0003f84270 */
[----:B------:R-:W1:Y:S01]  /*71a0*/  MUFU.TANH R63, R63 ;  /* 0x0000003f003f7308 */ /* 0x000e620000002400 */
[----:B0-----:R-:W-:-:S01]  /*71b0*/  FFMA.FTZ R121, R100, UR20, -R70 ;  /* 0x0000001464797c23 */ /* 0x001fc20008010846 */
[----:B------:R-:W-:Y:S01]  /*71c0*/  FMNMX.FTZ R100, R86, R117, !PT ;  /* 0x0000007556647209 */ /* 0x000fe20007810000 */
[----:B------:R-:W-:-:S01]  /*71d0*/  FFMA.FTZ R117, R101, UR20, -R70 ;  /* 0x0000001465757c23 */ /* 0x000fc20008010846 */
[----:B--2---:R-:W-:Y:S02]  /*71e0*/  FSEL R62, R62, -INF , P3 ;  /* 0xff8000003e3e7808 */ /* 0x004fe40001800000 */
[----:B------:R-:W-:Y:S02]  /*71f0*/  FMNMX.FTZ R101, R97, R100, !PT ;  /* 0x0000006461657209 */ /* 0x000fe40007810000 */
[----:B------:R-:W0:Y:S01]  /*7200*/  MUFU.TANH R66, R66 ;  /* 0x0000004200427308 */ /* 0x000e220000002400 */
[----:B------:R-:W-:Y:S02]  /*7210*/  ISETP.GT.AND P3, PT, R103, 0x90, PT ;  /* 0x000000906700780c */ /* 0x000fe40003f64270 */
[----:B------:R-:W-:-:S04]  /*7220*/  FMNMX.FTZ R134, R58, R101, !PT ;  /* 0x000000653a867209 */ /* 0x000fc80007810000 */
[----:B------:R-:W-:Y:S01]  /*7230*/  FMNMX.FTZ R101, R59, R134, !PT ;  /* 0x000000863b657209 */ /* 0x000fe20007810000 */
[----:B------:R-:W2:Y:S01]  /*7240*/  MUFU.TANH R67, R67 ;  /* 0x0000004300437308 */ /* 0x000ea20000002400 */
[----:B-1----:R-:W-:Y:S02]  /*7250*/  FSEL R63, R63, -INF , P4 ;  /* 0xff8000003f3f7808 */ /* 0x002fe40002000000 */
[----:B------:R-:W-:Y:S02]  /*7260*/  FMNMX.FTZ R134, R62, R101, !PT ;  /* 0x000000653e867209 */ /* 0x000fe40007810000 */
[----:B------:R-:W-:Y:S02]  /*7270*/  ISETP.GT.AND P4, PT, R103, 0x91, PT ;  /* 0x000000916700780c */ /* 0x000fe40003f84270 */
[----:B------:R-:W-:Y:S01]  /*7280*/  FMNMX.FTZ R101, R63, R134, !PT ;  /* 0x000000863f657209 */ /* 0x000fe20007810000 */
[----:B------:R-:W1:Y:S01]  /*7290*/  MUFU.TANH R126, R126 ;  /* 0x0000007e007e7308 */ /* 0x000e620000002400 */
[----:B0-----:R-:W-:-:S02]  /*72a0*/  FSEL R66, R66, -INF , P3 ;  /* 0xff80000042427808 */ /* 0x001fc40001800000 */
[----:B------:R-:W-:Y:S02]  /*72b0*/  ISETP.GT.AND P3, PT, R103, 0x98, PT ;  /* 0x000000986700780c */ /* 0x000fe40003f64270 */
[----:B------:R-:W-:-:S03]  /*72c0*/  FMNMX.FTZ R134, R66, R101, !PT ;  /* 0x0000006542867209 */ /* 0x000fc60007810000 */
[----:B------:R-:W0:Y:S01]  /*72d0*/  MUFU.TANH R71, R71 ;  /* 0x0000004700477308 */ /* 0x000e220000002400 */
[----:B--2---:R-:W-:Y:S02]  /*72e0*/  FSEL R67, R67, -INF , P4 ;  /* 0xff80000043437808 */ /* 0x004fe40002000000 */
[----:B------:R-:W-:Y:S02]  /*72f0*/  ISETP.GT.AND P4, PT, R103, 0x99, PT ;  /* 0x000000996700780c */ /* 0x000fe40003f84270 */
[----:B------:R-:W-:-:S03]  /*7300*/  FMNMX.FTZ R101, R67, R134, !PT ;  /* 0x0000008643657209 */ /* 0x000fc60007810000 */
[----:B------:R-:W-:Y:S01]  /*7310*/  MUFU.EX2 R100, R117 ;  /* 0x0000007500647308 */ /* 0x000fe20000000800 */
[----:B-1----:R-:W-:-:S04]  /*7320*/  FSEL R126, R126, -INF , P3 ;  /* 0xff8000007e7e7808 */ /* 0x002fc80001800000 */
[----:B------:R-:W-:-:S03]  /*7330*/  FMNMX.FTZ R134, R126, R101, !PT ;  /* 0x000000657e867209 */ /* 0x000fc60007810000 */
[----:B------:R-:W-:Y:S01]  /*7340*/  MUFU.EX2 R128, R128 ;  /* 0x0000008000807308 */ /* 0x000fe20000000800 */
[----:B0-----:R-:W-:-:S04]  /*7350*/  FSEL R71, R71, -INF , P4 ;  /* 0xff80000047477808 */ /* 0x001fc80002000000 */
[----:B------:R-:W-:Y:S01]  /*7360*/  FMNMX.FTZ R101, R71, R134, !PT ;  /* 0x0000008647657209 */ /* 0x000fe20007810000 */
[----:B------:R-:W-:-:S01]  /*7370*/  FFMA.FTZ R134, R57, UR20, -R70 ;  /* 0x0000001439867c23 */ /* 0x000fc20008010846 */
[----:B------:R-:W-:Y:S01]  /*7380*/  FFMA.FTZ R70, R85, UR20, -R70 ;  /* 0x0000001455467c23 */ /* 0x000fe20008010846 */
[----:B------:R-:W-:Y:S02]  /*7390*/  MUFU.EX2 R127, R127 ;  /* 0x0000007f007f7308 */ /* 0x000fe40000000800 */
[----:B------:R-:W0:Y:S06]  /*73a0*/  SHFL.BFLY PT, R148, R101, 0x2, 0x1f ;  /* 0x0c401f0065947f89 */ /* 0x000e2c00000e0000 */
[----:B------:R-:W-:Y:S08]  /*73b0*/  MUFU.EX2 R8, R8 ;  /* 0x0000000800087308 */ /* 0x000ff00000000800 */
[----:B------:R-:W-:Y:S08]  /*73c0*/  MUFU.EX2 R11, R11 ;  /* 0x0000000b000b7308 */ /* 0x000ff00000000800 */
[----:B------:R-:W-:Y:S01]  /*73d0*/  MUFU.EX2 R12, R12 ;  /* 0x0000000c000c7308 */ /* 0x000fe20000000800 */
[----:B0-----:R-:W-:-:S02]  /*73e0*/  FMNMX.FTZ R148, R101, R148, !PT ;  /* 0x0000009465947209 */ /* 0x001fc40007810000 */
[----:B------:R-:W-:-:S03]  /*73f0*/  FSEL R101, R56, RZ, P2 ;  /* 0x000000ff38657208 */ /* 0x000fc60001000000 */
[----:B------:R-:W0:Y:S02]  /*7400*/  SHFL.BFLY PT, R57, R148, 0x1, 0x1f ;  /* 0x0c201f0094397f89 */ /* 0x000e2400000e0000 */
[----:B------:R-:W-:Y:S01]  /*7410*/  MUFU.EX2 R73, R73 ;  /* 0x0000004900497308 */ /* 0x000fe20000000800 */
[----:B------:R-:W-:-:S04]  /*7420*/  FADD.FTZ R6, -R101, R6 ;  /* 0x0000000665067221 */ /* 0x000fc80000010100 */
[----:B------:R-:W-:-:S03]  /*7430*/  FMUL.FTZ R85, R6, UR20 ;  /* 0x0000001406557c20 */ /* 0x000fc60008410000 */
[----:B------:R1:W-:Y:S08]  /*7440*/  MUFU.EX2 R101, R70 ;  /* 0x0000004600657308 */ /* 0x0003f00000000800 */
[----:B------:R-:W2:Y:S01]  /*7450*/  MUFU.EX2 R85, R85 ;  /* 0x0000005500557308 */ /* 0x000ea20000000800 */
[----:B0-----:R-:W-:Y:S01]  /*7460*/  FMNMX.FTZ R57, R148, R57, !PT ;  /* 0x0000003994397209 */ /* 0x001fe20007810000 */
[----:B------:R-:W-:-:S06]  /*7470*/  IMAD.U32 R148, RZ, RZ, UR20 ;  /* 0x00000014ff947e24 */ /* 0x000fcc000f8e00ff */
[----:B------:R-:W-:Y:S01]  /*7480*/  MUFU.EX2 R107, R129 ;  /* 0x00000081006b7308 */ /* 0x000fe20000000800 */
[C---:B------:R-:W-:Y:S01]  /*7490*/  FSETP.NEU.FTZ.AND P2, PT, R57.reuse, -INF , PT ;  /* 0xff8000003900780b */ /* 0x040fe20003f5d000 */
[----:B------:R-:W-:-:S05]  /*74a0*/  FFMA.FTZ R103, R57, R148, -8 ;  /* 0xc100000039677423 */ /* 0x000fca0000010094 */
[----:B------:R-:W-:Y:S01]  /*74b0*/  FSEL R103, R103, RZ, P2 ;  /* 0x000000ff67677208 */ /* 0x000fe20001000000 */
[----:B------:R0:W-:Y:S04]  /*74c0*/  MUFU.EX2 R87, R121 ;  /* 0x0000007900577308 */ /* 0x0001e80000000800 */
        /* <DEDUP_REMOVED lines=8> */
[----:B-1----:R-:W-:-:S01]  /*7550*/  FFMA.FTZ R70, R120, UR20, -R103 ;  /* 0x0000001478467c23 */ /* 0x002fc20008010867 */
[--C-:B------:R-:W-:Y:S01]  /*7560*/  FFMA.FTZ R120, R94, UR20, -R103.reuse ;  /* 0x000000145e787c23 */ /* 0x100fe20008010867 */
[----:B------:R-:W-:-:S01]  /*7570*/  FFMA.FTZ R117, R122, UR20, -R103 ;  /* 0x000000147a757c23 */ /* 0x000fc20008010867 */
[----:B------:R-:W-:Y:S01]  /*7580*/  MUFU.EX2 R6, R6 ;  /* 0x0000000600067308 */ /* 0x000fe20000000800 */
[----:B------:R-:W-:-:S01]  /*7590*/  FADD.FTZ R118, -R118, R5 ;  /* 0x0000000576767221 */ /* 0x000fc20000010100 */
[--C-:B------:R-:W-:Y:S01]  /*75a0*/  FFMA.FTZ R21, R21, UR20, -R103.reuse ;  /* 0x0000001415157c23 */ /* 0x100fe20008010867 */
[----:B0-----:R-:W-:-:S01]  /*75b0*/  FFMA.FTZ R121, R124, UR20, -R103 ;  /* 0x000000147c797c23 */ /* 0x001fc20008010867 */
[--C-:B------:R-:W-:Y:S01]  /*75c0*/  FFMA.FTZ R106, R106, UR20, -R103.reuse ;  /* 0x000000146a6a7c23 */ /* 0x100fe20008010867 */
[----:B------:R-:W-:Y:S01]  /*75d0*/  FMUL.FTZ R94, R118, UR20 ;  /* 0x00000014765e7c20 */ /* 0x000fe20008410000 */
[--C-:B------:R-:W-:Y:S01]  /*75e0*/  FFMA.FTZ R118, R95, UR20, -R103.reuse ;  /* 0x000000145f767c23 */ /* 0x100fe20008010867 */
[----:B------:R-:W-:-:S01]  /*75f0*/  FFMA.FTZ R95, R98, UR20, -R103 ;  /* 0x00000014625f7c23 */ /* 0x000fc20008010867 */
[----:B------:R-:W-:Y:S01]  /*7600*/  MUFU.EX2 R117, R117 ;  /* 0x0000007500757308 */ /* 0x000fe20000000800 */
[----:B------:R-:W-:-:S01]  /*7610*/  FFMA.FTZ R98, R99, UR20, -R103 ;  /* 0x0000001463627c23 */ /* 0x000fc20008010867 */
[----:B------:R-:W-:Y:S01]  /*7620*/  FFMA.FTZ R99, R102, UR20, -R103 ;  /* 0x0000001466637c23 */ /* 0x000fe20008010867 */
[----:B--2---:R-:W-:-:S01]  /*7630*/  FFMA.FTZ R102, R85, R3, R128 ;  /* 0x0000000355667223 */ /* 0x004fc20000010080 */
[--C-:B------:R-:W-:Y:S01]  /*7640*/  FFMA.FTZ R109, R109, UR20, -R103.reuse ;  /* 0x000000146d6d7c23 */ /* 0x100fe20008010867 */
[----:B------:R-:W-:-:S01]  /*7650*/  FFMA.FTZ R110, R110, UR20, -R103 ;  /* 0x000000146e6e7c23 */ /* 0x000fc20008010867 */
[----:B------:R-:W-:Y:S01]  /*7660*/  FFMA.FTZ R115, R115, UR20, -R103 ;  /* 0x0000001473737c23 */ /* 0x000fe20008010867 */
[----:B------:R-:W-:-:S01]  /*7670*/  FADD.FTZ R129, R127, R102 ;  /* 0x000000667f817221 */ /* 0x000fc20000010000 */
        /* <DEDUP_REMOVED lines=17> */
[----:B0-----:R-:W-:-:S01]  /*7790*/  FFMA.FTZ R3, R94, R2, R117 ;  /* 0x000000025e037223 */ /* 0x001fc20000010075 */
[----:B------:R-:W-:Y:S01]  /*77a0*/  FADD.FTZ R2, R8, R129 ;  /* 0x0000008108027221 */ /* 0x000fe20000010000 */
[----:B------:R-:W-:-:S01]  /*77b0*/  FFMA.FTZ R63, R63, UR20, -R103 ;  /* 0x000000143f3f7c23 */ /* 0x000fc20008010867 */
[----:B------:R-:W-:Y:S01]  /*77c0*/  FFMA.FTZ R66, R66, UR20, -R103 ;  /* 0x0000001442427c23 */ /* 0x000fe20008010867 */
[----:B------:R-:W-:-:S01]  /*77d0*/  FADD.FTZ R3, R6, R3 ;  /* 0x0000000306037221 */ /* 0x000fc20000010000 */
[--C-:B------:R-:W-:Y:S01]  /*77e0*/  FFMA.FTZ R67, R67, UR20, -R103.reuse ;  /* 0x0000001443437c23 */ /* 0x100fe20008010867 */
[----:B------:R-:W-:-:S01]  /*77f0*/  FFMA.FTZ R71, R71, UR20, -R103 ;  /* 0x0000001447477c23 */ /* 0x000fc20008010867 */
[----:B------:R-:W0:Y:S08]  /*7800*/  MUFU.EX2 R21, R21 ;  /* 0x0000001500157308 */ /* 0x000e300000000800 */
[----:B------:R-:W3:Y:S08]  /*7810*/  MUFU.EX2 R70, R70 ;  /* 0x0000004600467308 */ /* 0x000ef00000000800 */
[----:B------:R-:W4:Y:S08]  /*7820*/  MUFU.EX2 R20, R20 ;  /* 0x0000001400147308 */ /* 0x000f300000000800 */
[----:B------:R-:W5:Y:S08]  /*7830*/  MUFU.EX2 R104, R104 ;  /* 0x0000006800687308 */ /* 0x000f700000000800 */
[----:B------:R1:W-:Y:S08]  /*7840*/  MUFU.EX2 R5, R120 ;  /* 0x0000007800057308 */ /* 0x0003f00000000800 */
[----:B------:R-:W5:Y:S01]  /*7850*/  MUFU.EX2 R121, R121 ;  /* 0x0000007900797308 */ /* 0x000f620000000800 */
[----:B-1----:R-:W-:-:S01]  /*7860*/  FADD.FTZ R120, R10, R3 ;  /* 0x000000030a787221 */ /* 0x002fc20000010000 */
[----:B------:R-:W-:-:S03]  /*7870*/  FADD.FTZ R3, R11, R2 ;  /* 0x000000020b037221 */ /* 0x000fc60000010000 */
[----:B--2---:R-:W-:Y:S01]  /*7880*/  FADD.FTZ R120, R13, R120 ;  /* 0x000000780d787221 */ /* 0x004fe20000010000 */
[----:B------:R-:W-:-:S02]  /*7890*/  FADD.FTZ R2, R12, R3 ;  /* 0x000000030c027221 */ /* 0x000fc40000010000 */
[----:B------:R-:W1:Y:S01]  /*78a0*/  MUFU.EX2 R106, R106 ;  /* 0x0000006a006a7308 */ /* 0x000e620000000800 */
[----:B0-----:R-:W-:-:S01]  /*78b0*/  FADD.FTZ R3, R21, R120 ;  /* 0x0000007815037221 */ /* 0x001fc20000010000 */
[----:B------:R-:W-:-:S03]  /*78c0*/  FADD.FTZ R125, R73, R2 ;  /* 0x00000002497d7221 */ /* 0x000fc60000010000 */
[----:B---3--:R-:W-:Y:S01]  /*78d0*/  FADD.FTZ R3, R70, R3 ;  /* 0x0000000346037221 */ /* 0x008fe20000010000 */
[----:B----4-:R-:W-:-:S02]  /*78e0*/  FADD.FTZ R2, R20, R125 ;  /* 0x0000007d14027221 */ /* 0x010fc40000010000 */
[----:B------:R-:W0:Y:S01]  /*78f0*/  MUFU.EX2 R105, R105 ;  /* 0x0000006900697308 */ /* 0x000e220000000800 */
[----:B-----5:R-:W-:-:S01]  /*7900*/  FADD.FTZ R120, R104, R3 ;  /* 0x0000000368787221 */ /* 0x020fc20000010000 */
[----:B------:R-:W-:-:S03]  /*7910*/  FADD.FTZ R3, R9, R2 ;  /* 0x0000000209037221 */ /* 0x000fc60000010000 */
[----:B------:R-:W-:Y:S01]  /*7920*/  FADD.FTZ R125, R121, R120 ;  /* 0x00000078797d7221 */ /* 0x000fe20000010000 */
[----:B------:R-:W-:-:S02]  /*7930*/  FADD.FTZ R2, R14, R3 ;  /* 0x000000030e027221 */ /* 0x000fc40000010000 */
[----:B------:R-:W2:Y:S01]  /*7940*/  MUFU.EX2 R109, R109 ;  /* 0x0000006d006d7308 */ /* 0x000ea20000000800 */
[----:B-1----:R-:W-:-:S01]  /*7950*/  FADD.FTZ R120, R106, R125 ;  /* 0x0000007d6a787221 */ /* 0x002fc20000010000 */
[----:B------:R-:W-:-:S06]  /*7960*/  FFMA.FTZ R125, R96, UR20, -R103 ;  /* 0x00000014607d7c23 */ /* 0x000fcc0008010867 */
[----:B------:R-:W1:Y:S01]  /*7970*/  MUFU.EX2 R108, R108 ;  /* 0x0000006c006c7308 */ /* 0x000e620000000800 */
[----:B0-----:R-:W-:-:S07]  /*7980*/  FADD.FTZ R3, R105, R2 ;  /* 0x0000000269037221 */ /* 0x001fce0000010000 */
[----:B------:R-:W0:Y:S01]  /*7990*/  MUFU.EX2 R110, R110 ;  /* 0x0000006e006e7308 */ /* 0x000e220000000800 */
[----:B--2---:R-:W-:-:S07]  /*79a0*/  FADD.FTZ R129, R109, R120 ;  /* 0x000000786d817221 */ /* 0x004fce0000010000 */
[----:B------:R-:W2:Y:S01]  /*79b0*/  MUFU.EX2 R123, R123 ;  /* 0x0000007b007b7308 */ /* 0x000ea20000000800 */
[----:B-1----:R-:W-:-:S04]  /*79c0*/  FADD.FTZ R2, R108, R3 ;  /* 0x000000036c027221 */ /* 0x002fc80000010000 */
[----:B------:R-:W-:-:S03]  /*79d0*/  FADD.FTZ R2, R107, R2 ;  /* 0x000000026b027221 */ /* 0x000fc60000010000 */
        /* <DEDUP_REMOVED lines=13> */
[----:B0-----:R-:W-:-:S04]  /*7ab0*/  FADD.FTZ R129, R113, R96 ;  /* 0x0000006071817221 */ /* 0x001fc80000010000 */
[----:B------:R-:W-:-:S03]  /*7ac0*/  FADD.FTZ R129, R116, R129 ;  /* 0x0000008174817221 */ /* 0x000fc60000010000 */
        /* <DEDUP_REMOVED lines=13> */
[----:B--2---:R-:W-:-:S01]  /*7ba0*/  FADD.FTZ R2, R92, R3 ;  /* 0x000000035c027221 */ /* 0x004fc20000010000 */
[----:B------:R-:W-:-:S06]  /*7bb0*/  FADD.FTZ R3, R5, R96 ;  /* 0x0000006005037221 */ /* 0x000fcc0000010000 */
[----:B------:R-:W2:Y:S01]  /*7bc0*/  MUFU.EX2 R95, R95 ;  /* 0x0000005f005f7308 */ /* 0x000ea20000000800 */
[----:B-1----:R-:W-:-:S07]  /*7bd0*/  FADD.FTZ R2, R93, R2 ;  /* 0x000000025d027221 */ /* 0x002fce0000010000 */
[----:B------:R-:W1:Y:S01]  /*7be0*/  MUFU.EX2 R132, R132 ;  /* 0x0000008400847308 */ /* 0x000e620000000800 */
[----:B0-----:R-:W-:-:S01]  /*7bf0*/  FADD.FTZ R96, R118, R3 ;  /* 0x0000000376607221 */ /* 0x001fc20000010000 */
[----:B------:R-:W-:-:S06]  /*7c00*/  FADD.FTZ R3, R79, R2 ;  /* 0x000000024f037221 */ /* 0x000fcc0000010000 */
[----:B------:R-:W0:Y:S01]  /*7c10*/  MUFU.EX2 R98, R98 ;  /* 0x0000006200627308 */ /* 0x000e220000000800 */
[----:B--2---:R-:W-:-:S07]  /*7c20*/  FADD.FTZ R129, R95, R96 ;  /* 0x000000605f817221 */ /* 0x004fce0000010000 */
[----:B------:R-:W2:Y:S01]  /*7c30*/  MUFU.EX2 R99, R99 ;  /* 0x0000006300637308 */ /* 0x000ea20000000800 */
[----:B-1----:R-:W-:-:S04]  /*7c40*/  FADD.FTZ R2, R132, R3 ;  /* 0x0000000384027221 */ /* 0x002fc80000010000 */
[----:B------:R-:W-:-:S03]  /*7c50*/  FADD.FTZ R3, R87, R2 ;  /* 0x0000000257037221 */ /* 0x000fc60000010000 */
[----:B------:R-:W1:Y:S01]  /*7c60*/  MUFU.EX2 R102, R102 ;  /* 0x0000006600667308 */ /* 0x000e620000000800 */
[----:B0-----:R-:W-:-:S01]  /*7c70*/  FADD.FTZ R96, R98, R129 ;  /* 0x0000008162607221 */ /* 0x001fc20000010000 */
[----:B------:R-:W-:-:S06]  /*7c80*/  FADD.FTZ R2, R100, R3 ;  /* 0x0000000364027221 */ /* 0x000fcc0000010000 */
        /* <DEDUP_REMOVED lines=30> */
[----:B------:R-:W-:-:S06]  /*7e70*/  FFMA.FTZ R96, R126, UR20, -R103 ;  /* 0x000000147e607c23 */ /* 0x000fcc0008010867 */
[----:B------:R-:W0:Y:S01]  /*7e80*/  MUFU.EX2 R97, R97 ;  /* 0x0000006100617308 */ /* 0x000e220000000800 */
[----:B--2---:R-:W-:-:S07]  /*7e90*/  FADD.FTZ R2, R86, R3 ;  /* 0x0000000356027221 */ /* 0x004fce0000010000 */
[----:B------:R-:W2:Y:S01]  /*7ea0*/  MUFU.EX2 R60, R60 ;  /* 0x0000003c003c7308 */ /* 0x000ea20000000800 */
[----:B-1----:R-:W-:-:S07]  /*7eb0*/  FADD.FTZ R129, R134, R129 ;  /* 0x0000008186817221 */ /* 0x002fce0000010000 */
[----:B------:R-:W1:Y:S01]  /*7ec0*/  MUFU.EX2 R58, R58 ;  /* 0x0000003a003a7308 */ /* 0x000e620000000800 */
[----:B0-----:R-:W-:-:S01]  /*7ed0*/  FADD.FTZ R3, R97, R2 ;  /* 0x0000000261037221 */ /* 0x001fc20000010000 */
[----:B------:R-:W-:-:S04]  /*7ee0*/  IMAD.U32 R2, RZ, RZ, UR21 ;  /* 0x00000015ff027e24 */ /* 0x000fc8000f8e00ff */
[----:B------:R-:W-:Y:S02]  /*7ef0*/  @!P1 VIADD R2, R2, 0x13240 ;  /* 0x0001324002029836 */ /* 0x000fe40000000000 */
[----:B------:R-:W0:Y:S01]  /*7f00*/  MUFU.EX2 R61, R61 ;  /* 0x0000003d003d7308 */ /* 0x000e220000000800 */
[----:B--2---:R-:W-:-:S02]  /*7f10*/  FADD.FTZ R120, R60, R129 ;  /* 0x000000813c787221 */ /* 0x004fc40000010000 */
[----:B------:R-:W-:-:S04]  /*7f20*/  @!P1 PRMT R2, RZ, 0x654, R2 ;  /* 0x00000654ff029816 */ /* 0x000fc80000000002 */
[----:B------:R2:W-:Y:S01]  /*7f30*/  @!P1 SYNCS.ARRIVE.TRANS64.RED.A1T0 RZ, [R2+URZ], RZ ;  /* 0x000000ff02ff99a7 */ /* 0x0005e2000810043f */
[----:B------:R-:W3:Y:S01]  /*7f40*/  MUFU.EX2 R59, R59 ;  /* 0x0000003b003b7308 */ /* 0x000ee20000000800 */
[----:B-1----:R-:W-:-:S07]  /*7f50*/  FADD.FTZ R122, R58, R3 ;  /* 0x000000033a7a7221 */ /* 0x002fce0000010000 */
[----:B------:R-:W1:Y:S01]  /*7f60*/  MUFU.EX2 R64, R64 ;  /* 0x0000004000407308 */ /* 0x000e620000000800 */
[----:B0-----:R-:W-:-:S07]  /*7f70*/  FADD.FTZ R3, R61, R120 ;  /* 0x000000783d037221 */ /* 0x001fce0000010000 */
[----:B------:R-:W0:Y:S01]  /*7f80*/  MUFU.EX2 R62, R62 ;  /* 0x0000003e003e7308 */ /* 0x000e220000000800 */
[----:B---3--:R-:W-:-:S07]  /*7f90*/  FADD.FTZ R129, R59, R122 ;  /* 0x0000007a3b817221 */ /* 0x008fce0000010000 */
[----:B------:R-:W3:Y:S01]  /*7fa0*/  MUFU.EX2 R65, R65 ;  /* 0x0000004100417308 */ /* 0x000ee20000000800 */
[----:B-1----:R-:W-:-:S07]  /*7fb0*/  FADD.FTZ R120, R64, R3 ;  /* 0x0000000340787221 */ /* 0x002fce0000010000 */
        /* <DEDUP_REMOVED lines=16> */
[----:B-1----:R-:W-:-:S03]  /*80c0*/  FADD.FTZ R120, R96, R3 ;  /* 0x0000000360787221 */ /* 0x002fc60000010000 */
[----:B------:R-:W-:Y:S01]  /*80d0*/  FADD.FTZ R3, R101, R2 ;  /* 0x0000000265037221 */ /* 0x000fe20000010000 */
[----:B0-----:R-:W-:-:S01]  /*80e0*/  FADD.FTZ R2, R71, R120 ;  /* 0x0000007847027221 */ /* 0x001fc20000010000 */
[----:B------:R-:W-:Y:S06]  /*80f0*/  @!P0 BRA `(.L_x_1661) ;  /* 0x0000000000048947 */ /* 0x000fec0003800000 */
[----:B------:R-:W-:Y:S01]  /*8100*/  BPT.TRAP 0x1 ;  /* 0x000000040000795c */ /* 0x000fe20000300000 */
.L_x_1661:
[----:B------:R-:W-:Y:S01]  /*8110*/  UISETP.GT.AND UP0, UPT, UR23, UR22, UPT ;  /* 0x000000161700728c */ /* 0x000fe2000bf04270 */
[----:B------:R-:W-:Y:S01]  /*8120*/  F2FP.SATFINITE.E4M3.F32.PACK_AB_MERGE_C R10, R13, R10, RZ ;  /* 0x0000000a0d0a723e */ /* 0x000fe200048070ff */
[----:B------:R-:W-:Y:S01]  /*8130*/  UIADD3 UR6, UR11, 0x13260, URZ ;  /* 0x000132600b067890 */ /* 0x000fe2000fffe03f */
[----:B------:R-:W-:Y:S01]  /*8140*/  F2FP.SATFINITE.E4M3.F32.PACK_AB_MERGE_C R5, R118, R5, RZ ;  /* 0x000000057605723e */ /* 0x000fe200048070ff */
[----:B------:R-:W-:Y:S01]  /*8150*/  UIADD3 UR23, UR23, -0x1, URZ ;  /* 0xffffffff17177890 */ /* 0x000fe2000fffe03f */
[----:B------:R-:W-:Y:S01]  /*8160*/  F2FP.SATFINITE.E4M3.F32.PACK_AB_MERGE_C R8, R11, R8, RZ ;  /* 0x000000080b08723e */ /* 0x000fe200048070ff */
[----:B------:R-:W-:Y:S01]  /*8170*/  UPRMT UR6, UR44, 0x654, UR6 ;  /* 0x000006542c067896 */ /* 0x000fe20008000006 */
[----:B------:R-:W-:Y:S01]  /*8180*/  PLOP3.LUT P2, PT, PT, PT, UP0, 0x80, 0x0 ;  /* 0x000000000000781c */ /* 0x000fe20003f4f008 */
[----:B------:R-:W-:Y:S01]  /*8190*/  UMOV UR25, UR36 ;  /* 0x0000002400197c82 */ /* 0x000fe20008000000 */
[----:B------:R-:W-:Y:S01]  /*81a0*/  F2FP.SATFINITE.E4M3.F32.PACK_AB_MERGE_C R9, R9, R20, RZ ;  /* 0x000000140909723e */ /* 0x000fe200048070ff */
[----:B------:R-:W-:Y:S01]  /*81b0*/  UMOV UR24, UR37 ;  /* 0x0000002500187c82 */ /* 0x000fe20008000000 */
[----:B------:R-:W-:Y:S01]  /*81c0*/  F2FP.SATFINITE.E4M3.F32.PACK_AB_MERGE_C R104, R121, R104, RZ ;  /* 0x000000687968723e */ /* 0x000fe200048070ff */
[-C--:B------:R-:W-:Y:S01]  /*81d0*/  FMUL.FTZ R24, R24, R85.reuse ;  /* 0x0000005518187220 */ /* 0x080fe20000410000 */
[----:B------:R-:W-:Y:S01]  /*81e0*/  F2FP.SATFINITE.E4M3.F32.PACK_AB_MERGE_C R107, R107, R108, RZ ;  /* 0x0000006c6b6b723e */ /* 0x000fe200048070ff */
[----:B------:R-:W-:Y:S01]  /*81f0*/  FMUL.FTZ R25, R25, R85 ;  /* 0x0000005519197220 */ /* 0x000fe20000410000 */
[----:B------:R-:W-:Y:S01]  /*8200*/  F2FP.SATFINITE.E4M3.F32.PACK_AB_MERGE_C R110, R123, R110, RZ ;  /* 0x0000006e7b6e723e */ /* 0x000fe200048070ff */
[----:B------:R-:W-:Y:S01]  /*8210*/  SYNCS.ARRIVE.TRANS64.RED.A1T0 RZ, [UR6], RZ ;  /* 0x000000ffffff79a7 */ /* 0x000fe20008100406 */
        /* <DEDUP_REMOVED lines=62> */
[----:B------:R-:W-:-:S02]  /*8600*/  F2FP.SATFINITE.E4M3.F32.PACK_AB_MERGE_C R138, R78, R69, R84 ;  /* 0x000000454e8a723e */ /* 0x000fc40004807054 */
[----:B------:R-:W-:Y:S02]  /*8610*/  F2FP.SATFINITE.E4M3.F32.PACK_AB_MERGE_C R139, R67, R66, R71 ;  /* 0x00000042438b723e */ /* 0x000fe40004807047 */
[----:B------:R-:W-:Y:S01]  /*8620*/  MOV R6, R56 ;  /* 0x0000003800067202 */ /* 0x000fe20000000f00 */
[----:B------:R-:W-:Y:S06]  /*8630*/  @P2 BRA `(.L_x_1662) ;  /* 0xffffffc8003c2947 */ /* 0x000fec000383ffff */
.L_x_1652:
[----:B------:R-:W-:-:S13]  /*8640*/  ISETP.LE.AND P2, PT, RZ, UR23, PT ;  /* 0x00000017ff007c0c */ /* 0x000fda000bf43270 */
[----:B------:R-:W-:Y:S05]  /*8650*/  @!P2 BRA `(.L_x_1663) ;  /* 0x0000002c0020a947 */ /* 0x000fea0003800000 */
[----:B------:R-:W-:Y:S01]  /*8660*/  IMAD.MOV.U32 R6, RZ, RZ, R57 ;  /* 0x000000ffff067224 */ /* 0x000fe200078e0039 */
[----:B------:R-:W-:Y:S01]  /*8670*/  UMOV UR22, UR36 ;  /* 0x0000002400167c82 */ /* 0x000fe20008000000 */
[----:B------:R-:W-:Y:S01]  /*8680*/  IMAD.MOV.U32 R5, RZ, RZ, R56 ;  /* 0x000000ffff057224 */ /* 0x000fe200078e0038 */
[----:B------:R-:W-:Y:S01]  /*8690*/  UMOV UR21, UR37 ;  /* 0x0000002500157c82 */ /* 0x000fe20008000000 */
[----:B------:R-:W-:-:S05]  /*86a0*/  ULDC UR20, c[0x0][0x988] ;  /* 0x0002620000147ab9 */ /* 0x000fca0000000800 */
.L_x_1673:
[----:B------:R-:W-:-:S04]  /*86b0*/  UIADD3 UR37, UR21, 0x1, URZ ;  /* 0x0000000115257890 */ /* 0x000fc8000fffe03f */
[----:B------:R-:W-:-:S04]  /*86c0*/  UISETP.NE.AND UP0, UPT, UR37, 0x2, UPT ;  /* 0x000000022500788c */ /* 0x000fc8000bf05270 */
[----:B------:R-:W-:Y:S02]  /*86d0*/  USEL UR36, URZ, 0x1, UP0 ;  /* 0x000000013f247887 */ /* 0x000fe40008000000 */
[----:B------:R-:W-:Y:S02]  /*86e0*/  USEL UR37, UR37, URZ, UP0 ;  /* 0x0000003f25257287 */ /* 0x000fe40008000000 */
[----:B------:R-:W-:Y:S01]  /*86f0*/  ULOP3.LUT UR36, UR22, UR36, URZ, 0x3c, !UPT ;  /* 0x0000002416247292 */ /* 0x000fe2000f8e3c3f */
[----:B------:R-:W-:Y:S11]  /*8700*/  @!P0 BRA `(.L_x_1664) ;  /* 0x0000000000048947 */ /* 0x000ff60003800000 */
[----:B------:R-:W-:Y:S01]  /*8710*/  BPT.TRAP 0x1 ;  /* 0x000000040000795c */ /* 0x000fe20000300000 */
.L_x_1664:
[----:B------:R-:W-:Y:S01]  /*8720*/  ULEA UR6, UR37, UR45, 0x3 ;  /* 0x0000002d25067291 */ /* 0x000fe2000f8e183f */
[----:B------:R-:W-:-:S05]  /*8730*/  IMAD.U32 R7, RZ, RZ, UR36 ;  /* 0x00000024ff077e24 */ /* 0x000fca000f8e00ff */
[----:B------:R-:W-:-:S04]  /*8740*/  SHF.L.U32 R7, R7, 0x1f, RZ ;  /* 0x0000001f07077819 */ /* 0x000fc800000006ff */
[----:B------:R0:W1:Y:S01]  /*8750*/  SYNCS.PHASECHK.TRANS64.TRYWAIT P2, [UR6+0x13230], R7 ;  /* 0x01323007ff0075a7 */ /* 0x0000620008040146 */
[----:B------:R-:W-:Y:S05]  /*8760*/  @!P0 BRA `(.L_x_1665) ;  /* 0x0000000000048947 */ /* 0x000fea0003800000 */
[----:B------:R-:W-:Y:S01]  /*8770*/  BPT.TRAP 0x1 ;  /* 0x000000040000795c */ /* 0x000fe20000300000 */
.L_x_1665:
[----:B-1----:R-:W-:Y:S05]  /*8780*/  @P2 BRA `(.L_x_1666) ;  /* 0x0000000000082947 */ /* 0x002fea0003800000 */
[----:B------:R-:W1:Y:S02]  /*8790*/  SYNCS.PHASECHK.TRANS64.TRYWAIT P2, [UR6+0x13230], R7 ;  /* 0x01323007ff0075a7 */ /* 0x000e640008040146 */
[----:B-1----:R-:W-:Y:S05]  /*87a0*/  @!P2 BRA `(.L_x_1667) ;  /* 0x0000009400a8a947 */ /* 0x002fea0003800000 */
.L_x_1666:
        /* <DEDUP_REMOVED lines=64> */
.L_x_1668:
[----:B------:R-:W-:Y:S01]  /*8bb0*/  ULEA UR11, UR21, UR45, 0x3 ;  /* 0x0000002d150b7291 */ /* 0x000fe2000f8e183f */
[----:B01----:R-:W-:-:S05]  /*8bc0*/  IMAD.U32 R7, RZ, RZ, UR22 ;  /* 0x00000016ff077e24 */ /* 0x003fca000f8e00ff */
[----:B------:R-:W-:-:S04]  /*8bd0*/  SHF.L.U32 R7, R7, 0x1f, RZ ;  /* 0x0000001f07077819 */ /* 0x000fc800000006ff */
[----:B------:R0:W1:Y:S01]  /*8be0*/  SYNCS.PHASECHK.TRANS64.TRYWAIT P2, [UR11+0x13250], R7 ;  /* 0x01325007ff0075a7 */ /* 0x000062000804014b */
[----:B------:R-:W-:Y:S05]  /*8bf0*/  @!P0 BRA `(.L_x_1669) ;  /* 0x0000000000048947 */ /* 0x000fea0003800000 */
[----:B------:R-:W-:Y:S01]  /*8c00*/  BPT.TRAP 0x1 ;  /* 0x000000040000795c */ /* 0x000fe20000300000 */
.L_x_1669:
[----:B-1----:R-:W-:Y:S05]  /*8c10*/  @P2 BRA `(.L_x_1670) ;  /* 0x0000000000082947 */ /* 0x002fea0003800000 */
[----:B------:R-:W1:Y:S02]  /*8c20*/  SYNCS.PHASECHK.TRANS64.TRYWAIT P2, [UR11+0x13250], R7 ;  /* 0x01325007ff0075a7 */ /* 0x000e64000804014b */
[----:B-1----:R-:W-:Y:S05]  /*8c30*/  @!P2 BRA `(.L_x_1671) ;  /* 0x00000090009ca947 */ /* 0x002fea0003800000 */
.L_x_1670:
[C---:B-1----:R-:W-:Y:S01]  /*8c40*/  FMUL.FTZ R8, R0.reuse, R120 ;  /* 0x0000007800087220 */ /* 0x042fe20000410000 */
[C---:B------:R-:W-:Y:S01]  /*8c50*/  FMUL.FTZ R9, R0.reuse, R122 ;  /* 0x0000007a00097220 */ /* 0x040fe20000410000 */
[C---:B0-----:R-:W-:Y:S01]  /*8c60*/  FMUL.FTZ R7, R0.reuse, R121 ;  /* 0x0000007900077220 */ /* 0x041fe20000410000 */
        /* <DEDUP_REMOVED lines=25> */
[----:B------:R-:W-:Y:S01]  /*8e00*/  USHF.R.U32.HI UR6, URZ, 0x4, UR6 ;  /* 0x000000043f067899 */ /* 0x000fe20008011606 */
[C---:B------:R-:W-:Y:S01]  /*8e10*/  FMUL.FTZ R111, R0.reuse, R111 ;  /* 0x0000006f006f7220 */ /* 0x040fe20000410000 */
[----:B------:R-:W0:Y:S01]  /*8e20*/  MUFU.TANH R10, R10 ;  /* 0x0000000a000a7308 */ /* 0x000e220000002400 */
[----:B-1----:R-:W-:Y:S01]  /*8e30*/  FMNMX.FTZ R125, R9, R6, !PT ;  /* 0x00000006097d7209 */ /* 0x002fe20007810000 */
[----:B------:R-:W-:Y:S01]  /*8e40*/  ULOP3.LUT UR6, UR6, 0x3fff, URZ, 0xc0, !UPT ;  /* 0x00003fff06067892 */ /* 0x000fe2000f8ec03f */
[C---:B------:R-:W-:Y:S01]  /*8e50*/  FMUL.FTZ R112, R0.reuse, R112 ;  /* 0x0000007000707220 */ /* 0x040fe20000410000 */
[C---:B------:R-:W-:Y:S01]  /*8e60*/  FMUL.FTZ R114, R0.reuse, R114 ;  /* 0x0000007200727220 */ /* 0x040fe20000410000 */
[C---:B------:R-:W-:Y:S01]  /*8e70*/  FMUL.FTZ R113, R0.reuse, R113 ;  /* 0x0000007100717220 */ /* 0x040fe20000410000 */
[----:B------:R-:W-:Y:S01]  /*8e80*/  ULOP3.LUT UR6, UR6, 0x10000, URZ, 0xfc, !UPT ;  /* 0x0001000006067892 */ /* 0x000fe2000f8efc3f */
[C---:B------:R-:W-:Y:S01]  /*8e90*/  FMUL.FTZ R115, R0.reuse, R115 ;  /* 0x0000007300737220 */ /* 0x040fe20000410000 */
[----:B------:R-:W1:Y:S01]  /*8ea0*/  MUFU.TANH R11, R11 ;  /* 0x0000000b000b7308 */ /* 0x000e620000002400 */
[----:B--2---:R-:W-:Y:S01]  /*8eb0*/  FMNMX.FTZ R126, R7, R126, !PT ;  /* 0x0000007e077e7209 */ /* 0x004fe20007810000 */
[----:B------:R-:W-:Y:S01]  /*8ec0*/  UIMAD UR10, UR21, 0x280, UR6 ;  /* 0x00000280150a78a4 */ /* 0x000fe2000f8e0206 */
[C---:B------:R-:W-:Y:S01]  /*8ed0*/  FMUL.FTZ R116, R0.reuse, R116 ;  /* 0x0000007400747220 */ /* 0x040fe20000410000 */
[----:B------:R-:W-:Y:S01]  /*8ee0*/  WARPGROUP.ARRIVE ;  /* 0x00000000000079c5 */ /* 0x000fe20000000000 */
[C---:B------:R-:W-:Y:S01]  /*8ef0*/  FMUL.FTZ R118, R0.reuse, R118 ;  /* 0x0000007600767220 */ /* 0x040fe20000410000 */
[----:B------:R-:W-:Y:S01]  /*8f00*/  FMUL.FTZ R117, R0, R117 ;  /* 0x0000007500757220 */ /* 0x000fe20000410000 */
[----:B------:R-:W-:Y:S01]  /*8f10*/  UMOV UR7, 0xc0000010 ;  /* 0xc000001000077882 */ /* 0x000fe20000000000 */
[----:B------:R-:W2:Y:S01]  /*8f20*/  MUFU.TANH R13, R13 ;  /* 0x0000000d000d7308 */ /* 0x000ea20000002400 */
[----:B0-----:R-:W-:Y:S01]  /*8f30*/  FMNMX.FTZ R128, R10, R125, !PT ;  /* 0x0000007d0a807209 */ /* 0x001fe20007810000 */
[----:B------:R-:W-:Y:S01]  /*8f40*/  UMOV UR6, UR10 ;  /* 0x0000000a00067c82 */ /* 0x000fe20008000000 */
[C---:B------:R-:W-:Y:S01]  /*8f50*/  FMUL.FTZ R119, R0.reuse, R119 ;  /* 0x0000007700777220 */ /* 0x040fe20000410000 */
[C---:B------:R-:W-:Y:S01]  /*8f60*/  FMUL.FTZ R88, R0.reuse, R88 ;  /* 0x0000005800587220 */ /* 0x040fe20000410000 */
[----:B------:R-:W-:Y:S01]  /*8f70*/  QGMMA.64x64x32.F32.E4M3.E4M3 R24, R152, gdesc[UR4], R24, gsb0 ;  /* 0x00e0000498187df3 */ /* 0x000fe20008000818 */
        /* <DEDUP_REMOVED lines=45> */
[----:B------:R-:W-:Y:S01]  /*9250*/  UIADD3 UR6, UR10, 0x80, URZ ;  /* 0x000000800a067890 */ /* 0x000fe2000fffe03f */
[C---:B------:R-:W-:Y:S01]  /*9260*/  FMUL.FTZ R58, R0.reuse, R58 ;  /* 0x0000003a003a7220 */ /* 0x040fe20000410000 */
[C---:B------:R-:W-:Y:S01]  /*9270*/  FMUL.FTZ R59, R0.reuse, R59 ;  /* 0x0000003b003b7220 */ /* 0x040fe20000410000 */
[----:B------:R-:W-:Y:S01]  /*9280*/  FMUL.FTZ R60, R0, R60 ;  /* 0x0000003c003c7220 */ /* 0x000fe20000410000 */
[----:B------:R-:W-:Y:S01]  /*9290*/  UMOV UR7, 0xc0000010 ;  /* 0xc000001000077882 */ /* 0x000fe20000000000 */
        /* <DEDUP_REMOVED lines=14> */
[----:B------:R-:W-:-:S02]  /*9380*/  FMUL.FTZ R71, R0, R71 ;  /* 0x0000004700477220 */ /* 0x000fc40000410000 */
        /* <DEDUP_REMOVED lines=62> */
[----:B------:R-:W-:Y:S01]  /*9770*/  QGMMA.64x64x32.F32.E4M3.E4M3 R24, R140, gdesc[UR4], R24, gsb0 ;  /* 0x00e000048c187df3 */ /* 0x000fe20008000818 */
[----:B------:R-:W-:Y:S01]  /*9780*/  UIADD3 UR6, UR10, 0x200, URZ ;  /* 0x000002000a067890 */ /* 0x000fe2000fffe03f */
[----:B------:R-:W-:-:S04]  /*9790*/  UMOV UR7, 0xc0000010 ;  /* 0xc000001000077882 */ /* 0x000fc80000000000 */
        /* <DEDUP_REMOVED lines=24> */
[----:B------:R-:W-:Y:S06]  /*9920*/  QGMMA.64x64x32.F32.E4M3.E4M3 R24, R136, gdesc[UR4], R24, gsb0 ;  /* 0x00e0000488187df3 */ /* 0x000fec0008000818 */
        /* <DEDUP_REMOVED lines=20> */
[----:B------:R-:W-:-:S06]  /*9a70*/  WARPGROUP.DEPBAR.LE gsb0, 0x0 ;  /* 0x00008000000079c5 */ /* 0x000fcc0000010000 */
        /* <DEDUP_REMOVED lines=40> */
[----:B0-----:R-:W-:-:S05]  /*9d00*/  FMNMX.FTZ R127, R69, R56, !PT ;  /* 0x00000038457f7209 */ /* 0x001fca0007810000 */
[----:B------:R-:W0:Y:S01]  /*9d10*/  SHFL.BFLY PT, R56, R127, 0x2, 0x1f ;  /* 0x0c401f007f387f89 */ /* 0x000e2200000e0000 */
[----:B-1----:R-:W-:-:S05]  /*9d20*/  FMNMX.FTZ R128, R71, R128, !PT ;  /* 0x0000008047807209 */ /* 0x002fca0007810000 */
[----:B------:R-:W1:Y:S01]  /*9d30*/  SHFL.BFLY PT, R57, R128, 0x2, 0x1f ;  /* 0x0c401f0080397f89 */ /* 0x000e6200000e0000 */
[----:B0-----:R-:W-:Y:S01]  /*9d40*/  FMNMX.FTZ R129, R127, R56, !PT ;  /* 0x000000387f817209 */ /* 0x001fe20007810000 */
[----:B------:R-:W-:-:S04]  /*9d50*/  IMAD.U32 R127, RZ, RZ, UR20 ;  /* 0x00000014ff7f7e24 */ /* 0x000fc8000f8e00ff */
[----:B------:R-:W0:Y:S01]  /*9d60*/  SHFL.BFLY PT, R56, R129, 0x1, 0x1f ;  /* 0x0c201f0081387f89 */ /* 0x000e2200000e0000 */
[----:B-1----:R-:W-:-:S05]  /*9d70*/  FMNMX.FTZ R130, R128, R57, !PT ;  /* 0x0000003980827209 */ /* 0x002fca0007810000 */
[----:B------:R-:W1:Y:S01]  /*9d80*/  SHFL.BFLY PT, R57, R130, 0x1, 0x1f ;  /* 0x0c201f0082397f89 */ /* 0x000e6200000e0000 */
[----:B0-----:R-:W-:-:S05]  /*9d90*/  FMNMX.FTZ R56, R129, R56, !PT ;  /* 0x0000003881387209 */ /* 0x001fca0007810000 */
[C---:B------:R-:W-:Y:S01]  /*9da0*/  FADD.FTZ R5, -R56.reuse, R5 ;  /* 0x0000000538057221 */ /* 0x040fe20000010100 */
[----:B------:R-:W-:-:S01]  /*9db0*/  FFMA.FTZ R127, R56, R127, -8 ;  /* 0xc1000000387f7423 */ /* 0x000fc2000001007f */
[----:B-1----:R-:W-:Y:S02]  /*9dc0*/  FMNMX.FTZ R57, R130, R57, !PT ;  /* 0x0000003982397209 */ /* 0x002fe40007810000 */
[----:B------:R-:W-:Y:S01]  /*9dd0*/  FMUL.FTZ R128, R5, UR20 ;  /* 0x0000001405807c20 */ /* 0x000fe20008410000 */
[--C-:B------:R-:W-:Y:S01]  /*9de0*/  FFMA.FTZ R129, R8, UR20, -R127.reuse ;  /* 0x0000001408817c23 */ /* 0x100fe2000801087f */
[----:B------:R-:W-:-:S01]  /*9df0*/  FFMA.FTZ R8, R7, UR20, -R127 ;  /* 0x0000001407087c23 */ /* 0x000fc2000801087f */
[----:B------:R-:W-:Y:S01]  /*9e00*/  FFMA.FTZ R7, R11, UR20, -R127 ;  /* 0x000000140b077c23 */ /* 0x000fe2000801087f */
[----:B------:R-:W-:-:S01]  /*9e10*/  FADD.FTZ R5, -R57, R6 ;  /* 0x0000000639057221 */ /* 0x000fc20000010100 */
[--C-:B------:R-:W-:Y:S01]  /*9e20*/  FFMA.FTZ R11, R15, UR20, -R127.reuse ;  /* 0x000000140f0b7c23 */ /* 0x100fe2000801087f */
[----:B------:R0:W-:Y:S01]  /*9e30*/  MUFU.EX2 R6, R128 ;  /* 0x0000008000067308 */ /* 0x0001e20000000800 */
[----:B------:R-:W-:-:S01]  /*9e40*/  FFMA.FTZ R15, R121, UR20, -R127 ;  /* 0x00000014790f7c23 */ /* 0x000fc2000801087f */
[--C-:B------:R-:W-:Y:S01]  /*9e50*/  FFMA.FTZ R121, R125, UR20, -R127.reuse ;  /* 0x000000147d797c23 */ /* 0x100fe2000801087f */
[----:B------:R-:W-:Y:S01]  /*9e60*/  FMUL.FTZ R5, R5, UR20 ;  /* 0x0000001405057c20 */ /* 0x000fe20008410000 */
[--C-:B------:R-:W-:Y:S01]  /*9e70*/  FFMA.FTZ R12, R12, UR20, -R127.reuse ;  /* 0x000000140c0c7c23 */ /* 0x100fe2000801087f */
[----:B------:R-:W-:-:S01]  /*9e80*/  FFMA.FTZ R20, R20, UR20, -R127 ;  /* 0x0000001414147c23 */ /* 0x000fc2000801087f */
[--C-:B------:R-:W-:Y:S01]  /*9e90*/  FFMA.FTZ R122, R122, UR20, -R127.reuse ;  /* 0x000000147a7a7c23 */ /* 0x100fe2000801087f */
[----:B------:R-:W-:-:S01]  /*9ea0*/  FFMA.FTZ R104, R104, UR20, -R127 ;  /* 0x0000001468687c23 */ /* 0x000fc2000801087f */
[----:B------:R-:W1:Y:S01]  /*9eb0*/  MUFU.EX2 R129, R129 ;  /* 0x0000008100817308 */ /* 0x000e620000000800 */
[----:B0-----:R-:W-:-:S02]  /*9ec0*/  IMAD.U32 R128, RZ, RZ, UR20 ;  /* 0x00000014ff807e24 */ /* 0x001fc4000f8e00ff */
[--C-:B------:R-:W-:Y:S01]  /*9ed0*/  FFMA.FTZ R105, R105, UR20, -R127.reuse ;  /* 0x0000001469697c23 */ /* 0x100fe2000801087f */
[----:B------:R-:W-:-:S01]  /*9ee0*/  FFMA.FTZ R108, R108, UR20, -R127 ;  /* 0x000000146c6c7c23 */ /* 0x000fc2000801087f */
[----:B------:R-:W-:Y:S01]  /*9ef0*/  FFMA.FTZ R109, R109, UR20, -R127 ;  /* 0x000000146d6d7c23 */ /* 0x000fe2000801087f */
[----:B------:R-:W-:-:S01]  /*9f00*/  FFMA.FTZ R125, R57, R128, -8 ;  /* 0xc1000000397d7423 */ /* 0x000fc20000010080 */
        /* <DEDUP_REMOVED lines=11> */
[----:B-1----:R-:W-:-:S01]  /*9fc0*/  FFMA.FTZ R3, R6, R3, R129 ;  /* 0x0000000306037223 */ /* 0x002fc20000010081 */
[----:B------:R-:W-:Y:S01]  /*9fd0*/  FFMA.FTZ R123, R124, UR20, -R125 ;  /* 0x000000147c7b7c23 */ /* 0x000fe2000801087d */
        /* <DEDUP_REMOVED lines=31> */
[----:B------:R-:W-:Y:S01]  /*a1d0*/  FFMA.FTZ R69, R69, UR20, -R127 ;  /* 0x0000001445457c23 */ /* 0x000fe2000801087f */
        /* <DEDUP_REMOVED lines=41> */
[----:B------:R-:W-:-:S04]  /*a470*/  FFMA.FTZ R71, R71, UR20, -R125 ;  /* 0x0000001447477c23 */ /* 0x000fc8000801087d */
        /* <DEDUP_REMOVED lines=106> */
[----:B------:R-:W-:-:S06]  /*ab20*/  IMAD.U32 R127, RZ, RZ, UR37 ;  /* 0x00000025ff7f7e24 */ /* 0x000fcc000f8e00ff */
[----:B------:R-:W0:Y:S01]  /*ab30*/  MUFU.EX2 R121, R121 ;  /* 0x0000007900797308 */ /* 0x000e220000000800 */
[----:B-1----:R-:W-:-:S01]  /*ab40*/  FADD.FTZ R130, R85, R2 ;  /* 0x0000000255827221 */ /* 0x002fc20000010000 */
[----:B------:R-:W-:-:S05]  /*ab50*/  @!P1 LEA R2, R127, UR45, 0x3 ;  /* 0x0000002d7f029c11 */ /* 0x000fca000f8e18ff */
[----:B------:R-:W-:Y:S01]  /*ab60*/  @!P1 VIADD R2, R2, 0x13240 ;  /* 0x0001324002029836 */ /* 0x000fe20000000000 */
[----:B------:R-:W1:Y:S01]  /*ab70*/  MUFU.EX2 R58, R58 ;  /* 0x0000003a003a7308 */ /* 0x000e620000000800 */
[----:B--2---:R-:W-:-:S03]  /*ab80*/  FADD.FTZ R3, R87, R124 ;  /* 0x0000007c57037221 */ /* 0x004fc60000010000 */
[----:B------:R-:W-:-:S04]  /*ab90*/  @!P1 PRMT R2, RZ, 0x654, R2 ;  /* 0x00000654ff029816 */ /* 0x000fc80000000002 */
[----:B------:R-:W2:Y:S01]  /*aba0*/  MUFU.EX2 R126, R126 ;  /* 0x0000007e007e7308 */ /* 0x000ea20000000800 */
[----:B0-----:R-:W-:-:S01]  /*abb0*/  FADD.FTZ R127, R121, R130 ;  /* 0x00000082797f7221 */ /* 0x001fc20000010000 */
[----:B------:R0:W-:Y:S06]  /*abc0*/  @!P1 SYNCS.ARRIVE.TRANS64.RED.A1T0 RZ, [R2+URZ], RZ ;  /* 0x000000ff02ff99a7 */ /* 0x0001ec000810043f */
        /* <DEDUP_REMOVED lines=25> */
[----:B-1----:R-:W-:-:S01]  /*ad60*/  FADD.FTZ R124, R70, R125 ;  /* 0x0000007d467c7221 */ /* 0x002fc20000010000 */
[----:B0-----:R-:W-:-:S03]  /*ad70*/  FADD.FTZ R3, R69, R2 ;  /* 0x0000000245037221 */ /* 0x001fc60000010000 */
[----:B--2---:R-:W-:Y:S01]  /*ad80*/  FADD.FTZ R2, R71, R124 ;  /* 0x0000007c47027221 */ /* 0x004fe20000010000 */
[----:B------:R-:W-:Y:S06]  /*ad90*/  @!P0 BRA `(.L_x_1672) ;  /* 0x0000000000048947 */ /* 0x000fec0003800000 */
[----:B------:R-:W-:Y:S01]  /*ada0*/  BPT.TRAP 0x1 ;  /* 0x000000040000795c */ /* 0x000fe20000300000 */
.L_x_1672:
        /* <DEDUP_REMOVED lines=83> */
.L_x_1663:
[----:B------:R-:W-:Y:S06]  /*b2e0*/  BAR.ARV 0x8, 0x1a0 ;  /* 0x0206800000007b1d */ /* 0x000fec0000002000 */
[----:B------:R-:W-:Y:S05]  /*b2f0*/  @!P0 BRA `(.L_x_1674) ;  /* 0x0000000000048947 */ /* 0x000fea0003800000 */
[----:B------:R-:W-:Y:S01]  /*b300*/  BPT.TRAP 0x1 ;  /* 0x000000040000795c */ /* 0x000fe20000300000 */
.L_x_1674:
[----:B------:R-:W-:Y:S01]  /*b310*/  ULEA UR14, UR37, UR45, 0x3 ;  /* 0x0000002d250e7291 */ /* 0x000fe2000f8e183f */
[----:B------:R-:W-:-:S04]  /*b320*/  MOV R0, UR36 ;  /* 0x0000002400007c02 */ /* 0x000fc80008000f00 */
[----:B------:R-:W-:-:S04]  /*b330*/  SHF.L.U32 R0, R0, 0x1f, RZ ;  /* 0x0000001f00007819 */ /* 0x000fc800000006ff */
[----:B------:R0:W1:Y:S01]  /*b340*/  SYNCS.PHASECHK.TRANS64.TRYWAIT P1, [UR14+0x13250], R0 ;  /* 0x01325000ff0075a7 */ /* 0x000062000802014e */
[----:B------:R-:W-:Y:S05]  /*b350*/  @!P0 BRA `(.L_x_1675) ;  /* 0x0000000000048947 */ /* 0x000fea0003800000 */
[----:B------:R-:W-:Y:S01]  /*b360*/  BPT.TRAP 0x1 ;  /* 0x000000040000795c */ /* 0x000fe20000300000 */
.L_x_1675:
[----:B-1----:R-:W-:Y:S05]  /*b370*/  @P1 BRA `(.L_x_1676) ;  /* 0x0000000000081947 */ /* 0x002fea0003800000 */
[----:B------:R-:W1:Y:S02]  /*b380*/  SYNCS.PHASECHK.TRANS64.TRYWAIT P1, [UR14+0x13250], R0 ;  /* 0x01325000ff0075a7 */ /* 0x000e64000802014e */
[----:B-1----:R-:W-:Y:S05]  /*b390*/  @!P1 BRA `(.L_x_1677) ;  /* 0x0000006800dc9947 */ /* 0x002fea0003800000 */
.L_x_1676:
        /* <DEDUP_REMOVED lines=10> */
[----:B------:R-:W-:Y:S01]  /*b440*/  @UP0 ULDC.64 UR10, c[0x0][0x9c8] ;  /* 0x00027200000a0ab9 */ /* 0x000fe20000000a00 */
[----:B------:R-:W-:Y:S02]  /*b450*/  @UP0 USHF.R.S32.HI UR7, URZ, 0x1f, UR43 ;  /* 0x0000001f3f070899 */ /* 0x000fe4000801142b */
[----:B------:R-:W-:Y:S01]  /*b460*/  @UP0 UIMAD UR6, UR39, UR10, URZ ;  /* 0x0000000a270602a4 */ /* 0x000fe2000f8e023f */
[----:B------:R-:W-:Y:S01]  /*b470*/  @UP0 ULDC.64 UR12, c[0x0][0x9d0] ;  /* 0x00027400000c0ab9 */ /* 0x000fe20000000a00 */
[----:B------:R-:W-:Y:S02]  /*b480*/  @UP0 UIMAD.WIDE.U32 UR8, UR38, UR10, URZ ;  /* 0x0000000a260802a5 */ /* 0x000fe4000f8e003f */
[----:B------:R-:W-:Y:S02]  /*b490*/  @UP0 UIMAD UR6, UR38, UR11, UR6 ;  /* 0x0000000b260602a4 */ /* 0x000fe4000f8e0206 */
[----:B------:R-:W-:Y:S02]  /*b4a0*/  UIMAD UR10, UR37, 0x280, UR45 ;  /* 0x00000280250a78a4 */ /* 0x000fe4000f8e022d */
[----:B------:R-:W-:-:S02]  /*b4b0*/  @UP0 UIMAD UR7, UR7, UR12, URZ ;  /* 0x0000000c070702a4 */ /* 0x000fc4000f8e023f */
[----:B------:R-:W-:Y:S02]  /*b4c0*/  @UP0 UIADD3 UR9, UR9, UR6, URZ ;  /* 0x0000000609090290 */ /* 0x000fe4000fffe03f */
[----:B------:R-:W-:Y:S01]  /*b4d0*/  @UP0 UIMAD UR11, UR43, UR13, UR7 ;  /* 0x0000000d2b0b02a4 */ /* 0x000fe2000f8e0207 */
[----:B------:R-:W-:Y:S02]  /*b4e0*/  UMOV UR6, UR10 ;  /* 0x0000000a00067c82 */ /* 0x000fe40008000000 */
[----:B------:R-:W-:Y:S02]  /*b4f0*/  UMOV UR7, 0xc0000010 ;  /* 0xc000001000077882 */ /* 0x000fe40000000000 */
[----:B------:R-:W-:Y:S01]  /*b500*/  QGMMA.64x64x32.F32.E4M3.E4M3 R24, R152, gdesc[UR4], R24, gsb0 ;  /* 0x00e0000498187df3 */ /* 0x000fe20008000818 */
[----:B------:R-:W-:-:S04]  /*b510*/  @UP0 UIMAD.WIDE.U32 UR6, UR43, UR12, UR8 ;  /* 0x0000000c2b0602a5 */ /* 0x000fc8000f8e0008 */
[----:B------:R-:W-:Y:S02]  /*b520*/  @UP0 UIADD3 UR7, UR7, UR11, URZ ;  /* 0x0000000b07070290 */ /* 0x000fe4000fffe03f */
[----:B------:R-:W-:-:S04]  /*b530*/  @UP0 ULEA UR4, UP1, UR6, UR4, 0x2 ;  /* 0x0000000406040291 */ /* 0x000fc8000f82103f */
[----:B------:R-:W-:Y:S02]  /*b540*/  @UP0 ULEA.HI.X UR5, UR6, UR5, UR7, 0x2, UP1 ;  /* 0x0000000506050291 */ /* 0x000fe400088f1407 */
[----:B------:R-:W-:-:S04]  /*b550*/  IMAD.U32 R4, RZ, RZ, UR4 ;  /* 0x00000004ff047e24 */ /* 0x000fc8000f8e00ff */
[----:B-1----:R-:W-:Y:S01]  /*b560*/  IMAD.U32 R5, RZ, RZ, UR5 ;  /* 0x00000005ff057e24 */ /* 0x002fe2000f8e00ff */
[----:B------:R-:W-:-:S04]  /*b570*/  UIADD3 UR4, UR10, 0x80, URZ ;  /* 0x000000800a047890 */ /* 0x000fc8000fffe03f */
[----:B------:R1:W2:Y:S01]  /*b580*/  @P1 LDG.E R6, desc[UR52][R4.64] ;  /* 0x0000003404061981 */ /* 0x0002a2000c1e1900 */
        /* <DEDUP_REMOVED lines=14> */
[----:B0-----:R-:W0:Y:S04]  /*b670*/  SHFL.BFLY PT, R0, R3, 0x2, 0x1f ;  /* 0x0c401f0003007f89 */ /* 0x001e2800000e0000 */
[----:B------:R-:W3:Y:S01]  /*b680*/  SHFL.BFLY PT, R7, R2, 0x2, 0x1f ;  /* 0x0c401f0002077f89 */ /* 0x000ee200000e0000 */
[----:B------:R-:W-:Y:S02]  /*b690*/  WARPGROUP.DEPBAR.LE gsb0, 0x0 ;  /* 0x00008000000079c5 */ /* 0x000fe40000010000 */
[----:B------:R-:W-:-:S06]  /*b6a0*/  WARPGROUP.ARRIVE ;  /* 0x00000000000079c5 */ /* 0x000fcc0000000000 */
[----:B------:R-:W-:Y:S01]  /*b6b0*/  QGMMA.64x64x32.F32.E4M3.E4M3 R24, R140, gdesc[UR4], R24, gsb0 ;  /* 0x00e000048c187df3 */ /* 0x000fe20008000818 */
[----:B0-----:R-:W-:-:S01]  /*b6c0*/  FADD.FTZ R0, R0, R3 ;  /* 0x0000000300007221 */ /* 0x001fc20000010000 */
[----:B------:R-:W-:Y:S01]  /*b6d0*/  UIADD3 UR10, UR10, 0x200, URZ ;  /* 0x000002000a0a7890 */ /* 0x000fe2000fffe03f */
[----:B---3--:R-:W-:-:S01]  /*b6e0*/  FADD.FTZ R7, R7, R2 ;  /* 0x0000000207077221 */ /* 0x008fc20000010000 */
[----:B------:R-:W-:Y:S02]  /*b6f0*/  UMOV UR11, 0xc0000010 ;  /* 0xc0000010000b7882 */ /* 0x000fe40000000000 */
[----:B-1----:R-:W0:Y:S04]  /*b700*/  SHFL.BFLY PT, R5, R0, 0x1, 0x1f ;  /* 0x0c201f0000057f89 */ /* 0x002e2800000e0000 */
        /* <DEDUP_REMOVED lines=17> */
[----:B------:R-:W3:Y:S01]  /*b820*/  @P1 MUFU.RCP R7, R9 ;  /* 0x0000000900071308 */ /* 0x000ee20000001000 */
        /* <DEDUP_REMOVED lines=10> */
[-C--:B--2---:R-:W-:Y:S01]  /*b8d0*/  FMUL.FTZ R3, R3, R6.reuse ;  /* 0x0000000603037220 */ /* 0x084fe20000410000 */
[----:B---3--:R-:W-:Y:S01]  /*b8e0*/  FMUL.FTZ R4, R7, R6 ;  /* 0x0000000607047220 */ /* 0x008fe20000410000 */
[----:B------:R-:W-:-:S02]  /*b8f0*/  WARPGROUP.DEPBAR.LE gsb0, 0x0 ;  /* 0x00008000000079c5 */ /* 0x000fc40000010000 */
[----:B------:R-:W-:Y:S05]  /*b900*/  @!P0 BRA `(.L_x_1678) ;  /* 0x0000000000048947 */ /* 0x000fea0003800000 */
[----:B------:R-:W-:Y:S01]  /*b910*/  BPT.TRAP 0x1 ;  /* 0x000000040000795c */ /* 0x000fe20000300000 */
.L_x_1678:
        /* <DEDUP_REMOVED lines=42> */
.L_x_1645:
[----:B------:R-:W0:Y:S01]  /*bbc0*/  S2R R4, SR_CgaCtaId ;  /* 0x0000000000047919 */ /* 0x000e220000008800 */
[----:B------:R-:W-:Y:S01]  /*bbd0*/  MOV R3, 0x400 ;  /* 0x0000040000037802 */ /* 0x000fe20000000f00 */
[----:B------:R-:W-:Y:S01]  /*bbe0*/  BSSY B0, `(.L_x_1679) ;  /* 0x00001c8000007945 */ /* 0x000fe20003800000 */
[----:B------:R-:W-:Y:S02]  /*bbf0*/  BAR.SYNC.DEFER_BLOCKING 0x5, 0x200 ;  /* 0x0148000000007b1d */ /* 0x000fe40000010000 */
[----:B0-----:R-:W-:-:S05]  /*bc00*/  LEA R3, R4, R3, 0x18 ;  /* 0x0000000304037211 */ /* 0x001fca00078ec0ff */
[----:B------:R-:W0:Y:S02]  /*bc10*/  LDS.128 R28, [R3+0x132d0] ;  /* 0x0132d000031c7984 */ /* 0x000e240000000c00 */
[----:B0-----:R-:W-:Y:S02]  /*bc20*/  R2UR UR50, R29 ;  /* 0x000000001d3272ca */ /* 0x001fe400000e0000 */
[----:B------:R-:W-:Y:S01]  /*bc30*/  R2UR UR43, R30 ;  /* 0x000000001e2b72ca */ /* 0x000fe200000e0000 */
[----:B------:R-:W-:Y:S06]  /*bc40*/  BAR.ARV 0x4, 0x200 ;  /* 0x0108000000007b1d */ /* 0x000fec0000002000 */
[----:B------:R-:W-:Y:S08]  /*bc50*/  @P0 BRA `(.L_x_1680) ;  /* 0x00000010008c0947 */ /* 0x000ff00003800000 */
[----:B------:R-:W0:Y:S01]  /*bc60*/  S2R R35, SR_TID.X ;  /* 0x0000000000237919 */ /* 0x000e220000002100 */
[----:B------:R-:W-:Y:S01]  /*bc70*/  ULDC.64 UR4, c[0x4][0x38] ;  /* 0x01000e0000047ab9 */ /* 0x000fe20000000a00 */
[----:B------:R-:W1:Y:S01]  /*bc80*/  S2R R30, SR_SWINHI ;  /* 0x00000000001e7919 */ /* 0x000e620000002f00 */
[----:B------:R-:W-:Y:S01]  /*bc90*/  F2FP.BF16.F32.PACK_AB R9, R9, R10 ;  /* 0x0000000a0909723e */ /* 0x000fe200000010ff */
[----:B------:R-:W-:Y:S01]  /*bca0*/  ULDC.64 UR6, c[0x0][0xbe0] ;  /* 0x0002f80000067ab9 */ /* 0x000fe20000000a00 */
[----:B0-----:R-:W-:-:S05]  /*bcb0*/  IMAD.SHL.U32 R4, R35, 0x4, RZ ;  /* 0x0000000423047824 */ /* 0x001fca00078e00ff */
[----:B------:R-:W-:-:S04]  /*bcc0*/  LOP3.LUT R4, R4, 0xc, RZ, 0xc0, !PT ;  /* 0x0000000c04047812 */ /* 0x000fc800078ec0ff */
[----:B------:R-:W-:-:S04]  /*bcd0*/  IADD3 R4, P0, R4, UR4, RZ ;  /* 0x0000000404047c10 */ /* 0x000fc8000ff1e0ff */
[----:B------:R-:W-:Y:S02]  /*bce0*/  IADD3.X R5, RZ, UR5, RZ, P0, !PT ;  /* 0x00000005ff057c10 */ /* 0x000fe400087fe4ff */
[----:B------:R-:W-:Y:S02]  /*bcf0*/  F2FP.BF16.F32.PACK_AB R8, R7, R8 ;  /* 0x000000080708723e */ /* 0x000fe400000010ff */
[----:B------:R-:W-:Y:S01]  /*bd00*/  F2FP.BF16.F32.PACK_AB R10, R55, R6 ;  /* 0x00000006370a723e */ /* 0x000fe200000010ff */
[----:B------:R0:W2:Y:S01]  /*bd10*/  LDG.E.CONSTANT R28, desc[UR52][R4.64] ;  /* 0x00000034041c7981 */ /* 0x0000a2000c1e9900 */
[----:B------:R-:W-:Y:S01]  /*bd20*/  F2FP.BF16.F32.PACK_AB R14, R13, R14 ;  /* 0x0000000e0d0e723e */ /* 0x000fe200000010ff */
[----:B------:R-:W-:Y:S01]  /*bd30*/  UISETP.NE.U32.AND UP1, UPT, UR6, URZ, UPT ;  /* 0x0000003f0600728c */ /* 0x000fe2000bf25070 */
[----:B------:R-:W-:Y:S01]  /*bd40*/  F2FP.BF16.F32.PACK_AB R21, R21, R24 ;  /* 0x000000181515723e */ /* 0x000fe200000010ff */
[----:B------:R-:W-:Y:S01]  /*bd50*/  ULDC.64 UR4, c[0x0][0xbd8] ;  /* 0x0002f60000047ab9 */ /* 0x000fe20000000a00 */
[----:B------:R-:W-:Y:S01]  /*bd60*/  F2FP.BF16.F32.PACK_AB R36, R36, R57 ;  /* 0x000000392424723e */ /* 0x000fe200000010ff */
[----:B------:R-:W-:Y:S01]  /*bd70*/  UISETP.NE.AND.EX UP1, UPT, UR7, URZ, UPT, UP1 ;  /* 0x0000003f0700728c */ /* 0x000fe2000bf25310 */
[----:B------:R-:W-:Y:S01]  /*bd80*/  F2FP.BF16.F32.PACK_AB R11, R11, R12 ;  /* 0x0000000c0b0b723e */ /* 0x000fe200000010ff */
[----:B------:R-:W-:Y:S01]  /*bd90*/  UISETP.NE.U32.AND UP0, UPT, UR4, URZ, UPT ;  /* 0x0000003f0400728c */ /* 0x000fe2000bf05070 */
[----:B------:R-:W-:Y:S01]  /*bda0*/  F2FP.BF16.F32.PACK_AB R34, R34, R37 ;  /* 0x000000252222723e */ /* 0x000fe200000010ff */
[----:B------:R-:W-:Y:S01]  /*bdb0*/  ULEA UR4, UP2, UR38, UR4, 0x2 ;  /* 0x0000000426047291 */ /* 0x000fe2000f84103f */
[----:B0-----:R-:W-:Y:S01]  /*bdc0*/  LOP3.LUT P0, R4, R35, 0x3, RZ, 0xc0, !PT ;  /* 0x0000000323047812 */ /* 0x001fe2000780c0ff */
[----:B------:R-:W-:Y:S01]  /*bdd0*/  UISETP.NE.AND.EX UP0, UPT, UR5, URZ, UPT, UP0 ;  /* 0x0000003f0500728c */ /* 0x000fe2000bf05300 */
[----:B------:R-:W-:Y:S01]  /*bde0*/  F2FP.BF16.F32.PACK_AB R60, R60, R61 ;  /* 0x0000003d3c3c723e */ /* 0x000fe200000010ff */
[----:B------:R-:W-:Y:S01]  /*bdf0*/  ULEA.HI.X UR6, UR38, UR5, UR39, 0x2, UP2 ;  /* 0x0000000526067291 */ /* 0x000fe200090f1427 */
[----:B------:R-:W-:-:S02]  /*be00*/  ISETP.EQ.OR P0, PT, R4, 0x3, !P0 ;  /* 0x000000030400780c */ /* 0x000fc40004702670 */
[----:B------:R-:W-:Y:S02]  /*be10*/  MOV R4, R3 ;  /* 0x0000000300047202 */ /* 0x000fe40000000f00 */
[----:B-1----:R-:W-:Y:S02]  /*be20*/  MOV R5, R30 ;  /* 0x0000001e00057202 */ /* 0x002fe40000000f00 */
[----:B------:R-:W-:Y:S02]  /*be30*/  SEL R47, R21, R14, P0 ;  /* 0x0000000e152f7207 */ /* 0x000fe40000000000 */
[----:B------:R-:W-:Y:S01]  /*be40*/  SEL R37, R11, R8, P0 ;  /* 0x000000080b257207 */ /* 0x000fe20000000000 */
[----:B------:R-:W-:Y:S01]  /*be50*/  IMAD.WIDE R6, R157, 0x2, R4 ;  /* 0x000000029d067825 */ /* 0x000fe200078e0204 */
[----:B------:R-:W-:Y:S02]  /*be60*/  SEL R39, R8, R11, P0 ;  /* 0x0000000b08277207 */ /* 0x000fe40000000000 */
[----:B------:R-:W-:-:S02]  /*be70*/  SEL R21, R14, R21, P0 ;  /* 0x000000150e157207 */ /* 0x000fc40000000000 */
[C---:B------:R-:W-:Y:S02]  /*be80*/  LOP3.LUT R13, R6.reuse, 0x380, RZ, 0xc0, !PT ;  /* 0x00000380060d7812 */ /* 0x040fe400078ec0ff */
[C---:B------:R-:W-:Y:S02]  /*be90*/  IADD3 R57, P1, R6.reuse, 0x60, RZ ;  /* 0x0000006006397810 */ /* 0x040fe40007f3e0ff */
[C---:B------:R-:W-:Y:S02]  /*bea0*/  IADD3 R53, P3, R6.reuse, 0x20, RZ ;  /* 0x0000002006357810 */ /* 0x040fe40007f7e0ff */
[----:B------:R-:W-:Y:S02]  /*beb0*/  SHF.R.U64 R13, R13, 0x3, RZ ;  /* 0x000000030d0d7819 */ /* 0x000fe400000012ff */
[----:B------:R-:W-:Y:S02]  /*bec0*/  IADD3 R55, P2, R6, 0x40, RZ ;  /* 0x0000004006377810 */ /* 0x000fe40007f5e0ff */
[----:B------:R-:W-:-:S02]  /*bed0*/  F2FP.BF16.F32.PACK_AB R44, R44, R45 ;  /* 0x0000002d2c2c723e */ /* 0x000fc400000010ff */
[----:B------:R-:W-:Y:S01]  /*bee0*/  F2FP.BF16.F32.PACK_AB R59, R58, R59 ;  /* 0x0000003b3a3b723e */ /* 0x000fe200000010ff */
[--C-:B------:R-:W-:Y:S01]  /*bef0*/  IMAD.X R11, RZ, RZ, R7.reuse, P2 ;  /* 0x000000ffff0b7224 */ /* 0x100fe200010e0607 */
[----:B------:R-:W-:Y:S02]  /*bf00*/  F2FP.BF16.F32.PACK_AB R41, R40, R41 ;  /* 0x000000292829723e */ /* 0x000fe400000010ff */
[----:B------:R-:W-:Y:S02]  /*bf10*/  LOP3.LUT R8, R53, 0x380, RZ, 0xc0, !PT ;  /* 0x0000038035087812 */ /* 0x000fe400078ec0ff */
[----:B------:R-:W-:Y:S02]  /*bf20*/  LOP3.LUT R14, R57, 0x380, RZ, 0xc0, !PT ;  /* 0x00000380390e7812 */ /* 0x000fe400078ec0ff */
[----:B------:R-:W-:Y:S01]  /*bf30*/  LOP3.LUT R6, R13, R6, RZ, 0x3c, !PT ;  /* 0x000000060d067212 */ /* 0x000fe200078e3cff */
[----:B------:R-:W-:Y:S01]  /*bf40*/  IMAD.X R13, RZ, RZ, R7, P3 ;  /* 0x000000ffff0d7224 */ /* 0x000fe200018e0607 */
[----:B------:R-:W-:-:S02]  /*bf50*/  F2FP.BF16.F32.PACK_AB R33, R33, R56 ;  /* 0x000000382121723e */ /* 0x000fc400000010ff */
[----:B------:R-:W-:Y:S02]  /*bf60*/  F2FP.BF16.F32.PACK_AB R27, R26, R27 ;  /* 0x0000001b1a1b723e */ /* 0x000fe400000010ff */
[----:B------:R-:W-:Y:S02]  /*bf70*/  F2FP.BF16.F32.PACK_AB R25, R25, R32 ;  /* 0x000000201919723e */ /* 0x000fe400000010ff */
[----:B------:R-:W-:Y:S02]  /*bf80*/  F2FP.BF16.F32.PACK_AB R20, R15, R20 ;  /* 0x000000140f14723e */ /* 0x000fe400000010ff */
[----:B------:R-:W-:Y:S02]  /*bf90*/  SEL R15, R60, R59, P0 ;  /* 0x0000003b3c0f7207 */ /* 0x000fe40000000000 */
[----:B------:R-:W-:Y:S02]  /*bfa0*/  SEL R43, R44, R41, P0 ;  /* 0x000000292c2b7207 */ /* 0x000fe40000000000 */
[----:B------:R-:W-:-:S02]  /*bfb0*/  SHF.R.U64 R8, R8, 0x3, RZ ;  /* 0x0000000308087819 */ /* 0x000fc400000012ff */
[----:B------:R-:W-:Y:S02]  /*bfc0*/  SHF.R.U64 R14, R14, 0x3, RZ ;  /* 0x000000030e0e7819 */ /* 0x000fe400000012ff */
[----:B------:R-:W-:Y:S02]  /*bfd0*/  MOV R52, R6 ;  /* 0x0000000600347202 */ /* 0x000fe40000000f00 */
        /* <DEDUP_REMOVED lines=10> */
[----:B------:R-:W-:Y:S01]  /*c080*/  IMAD.X R9, RZ, RZ, R7, P1 ;  /* 0x000000ffff097224 */ /* 0x000fe200008e0607 */
[----:B------:R-:W-:Y:S01]  /*c090*/  LOP3.LUT R12, R8, R53, RZ, 0x3c, !PT ;  /* 0x00000035080c7212 */ /* 0x000fe200078e3cff */
[----:B------:R-:W-:Y:S01]  /*c0a0*/  IMAD.U32 R7, RZ, RZ, UR6 ;  /* 0x00000006ff077e24 */ /* 0x000fe2000f8e00ff */
[----:B------:R-:W-:-:S02]  /*c0b0*/  LOP3.LUT R8, R14, R57, RZ, 0x3c, !PT ;  /* 0x000000390e087212 */ /* 0x000fc400078e3cff */
[----:B------:R-:W-:Y:S02]  /*c0c0*/  LOP3.LUT R10, R55, 0x380, RZ, 0xc0, !PT ;  /* 0x00000380370a7812 */ /* 0x000fe400078ec0ff */
[----:B------:R-:W-:Y:S02]  /*c0d0*/  MOV R50, R12 ;  /* 0x0000000c00327202 */ /* 0x000fe40000000f00 */
[----:B------:R-:W-:Y:S02]  /*c0e0*/  SHF.R.U64 R10, R10, 0x3, RZ ;  /* 0x000000030a0a7819 */ /* 0x000fe400000012ff */
[----:B------:R-:W-:Y:S02]  /*c0f0*/  PLOP3.LUT P1, PT, PT, PT, UP1, 0x80, 0x0 ;  /* 0x000000000000781c */ /* 0x000fe40003f2f018 */
[----:B------:R-:W-:Y:S02]  /*c100*/  LOP3.LUT R10, R10, R55, RZ, 0x3c, !PT ;  /* 0x000000370a0a7212 */ /* 0x000fe400078e3cff */
[----:B--2---:R-:W-:Y:S01]  /*c110*/  LOP3.LUT R6, R28, 0x2, RZ, 0x3c, !PT ;  /* 0x000000021c067812 */ /* 0x004fe200078e3cff */
[----:B------:R-:W-:Y:S04]  /*c120*/  SHFL.IDX PT, R15, R15, R28, 0x1c1f ;  /* 0x001c1f1c0f0f7589 */ /* 0x000fe800000e0000 */
[----:B------:R-:W-:Y:S04]  /*c130*/  SHFL.IDX PT, R43, R43, R28, 0x1c1f ;  /* 0x001c1f1c2b2b7589 */ /* 0x000fe800000e0000 */
[----:B------:R-:W-:Y:S04]  /*c140*/  SHFL.IDX PT, R14, R59, R6, 0x1c1f ;  /* 0x001c1f063b0e7589 */ /* 0x000fe800000e0000 */
[----:B------:R-:W-:Y:S04]  /*c150*/  SHFL.IDX PT, R38, R41, R6, 0x1c1f ;  /* 0x001c1f0629267589 */ /* 0x000fe800000e0000 */
[----:B------:R-:W-:Y:S04]  /*c160*/  SHFL.IDX PT, R29, R29, R28, 0x1c1f ;  /* 0x001c1f1c1d1d7589 */ /* 0x000fe800000e0000 */
[----:B------:R-:W-:Y:S04]  /*c170*/  SHFL.IDX PT, R35, R35, R28, 0x1c1f ;  /* 0x001c1f1c23237589 */ /* 0x000fe800000e0000 */
[----:B------:R-:W-:Y:S04]  /*c180*/  SHFL.IDX PT, R45, R45, R28, 0x1c1f ;  /* 0x001c1f1c2d2d7589 */ /* 0x000fe800000e0000 */
[----:B------:R-:W0:Y:S04]  /*c190*/  SHFL.IDX PT, R20, R33, R6, 0x1c1f ;  /* 0x001c1f0621147589 */ /* 0x000e2800000e0000 */
[----:B------:R-:W1:Y:S04]  /*c1a0*/  SHFL.IDX PT, R30, R25, R6, 0x1c1f ;  /* 0x001c1f06191e7589 */ /* 0x000e6800000e0000 */
[----:B------:R-:W2:Y:S04]  /*c1b0*/  SHFL.IDX PT, R44, R27, R6, 0x1c1f ;  /* 0x001c1f061b2c7589 */ /* 0x000ea800000e0000 */
[----:B------:R-:W-:Y:S04]  /*c1c0*/  SHFL.IDX PT, R47, R47, R28, 0x1c1f ;  /* 0x001c1f1c2f2f7589 */ /* 0x000fe800000e0000 */
[----:B------:R-:W3:Y:S04]  /*c1d0*/  SHFL.IDX PT, R46, R21, R6, 0x1c1f ;  /* 0x001c1f06152e7589 */ /* 0x000ee800000e0000 */
[----:B------:R-:W-:Y:S04]  /*c1e0*/  SHFL.IDX PT, R37, R37, R28, 0x1c1f ;  /* 0x001c1f1c25257589 */ /* 0x000fe800000e0000 */
[----:B------:R4:W-:Y:S01]  /*c1f0*/  SHFL.IDX PT, R49, R49, R28, 0x1c1f ;  /* 0x001c1f1c31317589 */ /* 0x0009e200000e0000 */
[----:B0-----:R-:W-:-:S02]  /*c200*/  SEL R24, R29, R20, P0 ;  /* 0x000000141d187207 */ /* 0x001fc40000000000 */
[----:B------:R-:W-:Y:S01]  /*c210*/  SEL R26, R20, R29, P0 ;  /* 0x0000001d141a7207 */ /* 0x000fe20000000000 */
[----:B------:R0:W5:Y:S01]  /*c220*/  SHFL.IDX PT, R36, R39, R6, 0x1c1f ;  /* 0x001c1f0627247589 */ /* 0x00016200000e0000 */
[----:B-1----:R-:W-:Y:S02]  /*c230*/  SEL R32, R35, R30, P0 ;  /* 0x0000001e23207207 */ /* 0x002fe40000000000 */
[----:B------:R-:W-:Y:S01]  /*c240*/  SEL R34, R30, R35, P0 ;  /* 0x000000231e227207 */ /* 0x000fe20000000000 */
[----:B------:R1:W5:Y:S01]  /*c250*/  SHFL.IDX PT, R48, R51, R6, 0x1c1f ;  /* 0x001c1f0633307589 */ /* 0x00036200000e0000 */
[----:B--2---:R-:W-:Y:S02]  /*c260*/  SEL R25, R45, R44, P0 ;  /* 0x0000002c2d197207 */ /* 0x004fe40000000000 */
[----:B----4-:R-:W-:Y:S02]  /*c270*/  MOV R28, R8 ;  /* 0x00000008001c7202 */ /* 0x010fe40000000f00 */
[----:B------:R-:W-:-:S02]  /*c280*/  SEL R8, R15, R14, P0 ;  /* 0x0000000e0f087207 */ /* 0x000fc40000000000 */
[----:B0-----:R-:W-:Y:S02]  /*c290*/  MOV R39, R10 ;  /* 0x0000000a00277202 */ /* 0x001fe40000000f00 */
[----:B------:R-:W-:Y:S01]  /*c2a0*/  SEL R10, R14, R15, P0 ;  /* 0x0000000f0e0a7207 */ /* 0x000fe20000000000 */
[----:B-1----:R-:W-:Y:S01]  /*c2b0*/  IMAD.U32 R6, RZ, RZ, UR4 ;  /* 0x00000004ff067e24 */ /* 0x002fe2000f8e00ff */
[----:B------:R-:W-:Y:S01]  /*c2c0*/  SEL R9, R43, R38, P0 ;  /* 0x000000262b097207 */ /* 0x000fe20000000000 */
[----:B------:R-:W-:Y:S01]  /*c2d0*/  @UP1 ULDC.64 UR4, c[0x0][0xbe0] ;  /* 0x0002f80000041ab9 */ /* 0x000fe20000000a00 */
[----:B------:R-:W-:Y:S01]  /*c2e0*/  SEL R11, R38, R43, P0 ;  /* 0x0000002b260b7207 */ /* 0x000fe20000000000 */
[----:B------:R-:W-:Y:S01]  /*c2f0*/  BAR.SYNC.DEFER_BLOCKING 0x1, 0x180 ;  /* 0x0046000000007b1d */ /* 0x000fe20000010000 */
[----:B------:R-:W-:Y:S01]  /*c300*/  SEL R27, R44, R45, P0 ;  /* 0x0000002d2c1b7207 */ /* 0x000fe20000000000 */
[----:B------:R-:W-:Y:S01]  /*c310*/  @UP1 UIMAD.WIDE UR4, UR38, 0x4, UR4 ;  /* 0x00000004260418a5 */ /* 0x000fe2000f8e0204 */
[----:B---3--:R-:W-:-:S02]  /*c320*/  SEL R33, R47, R46, P0 ;  /* 0x0000002e2f217207 */ /* 0x008fc40000000000 */
[----:B------:R-:W-:Y:S02]  /*c330*/  SEL R35, R46, R47, P0 ;  /* 0x0000002f2e237207 */ /* 0x000fe40000000000 */
[----:B-----5:R-:W-:Y:S01]  /*c340*/  SEL R40, R37, R36, P0 ;  /* 0x0000002425287207 */ /* 0x020fe20000000000 */
[----:B------:R-:W-:Y:S01]  /*c350*/  IMAD.U32 R12, RZ, RZ, UR4 ;  /* 0x00000004ff0c7e24 */ /* 0x000fe2000f8e00ff */
[----:B------:R-:W-:Y:S01]  /*c360*/  SEL R42, R36, R37, P0 ;  /* 0x00000025242a7207 */ /* 0x000fe20000000000 */
[----:B------:R-:W-:Y:S01]  /*c370*/  IMAD.U32 R13, RZ, RZ, UR5 ;  /* 0x00000005ff0d7e24 */ /* 0x000fe2000f8e00ff */
[----:B------:R-:W-:Y:S02]  /*c380*/  SEL R41, R49, R48, P0 ;  /* 0x0000003031297207 */ /* 0x000fe40000000000 */
[----:B------:R-:W-:Y:S02]  /*c390*/  SEL R43, R48, R49, P0 ;  /* 0x00000031302b7207 */ /* 0x000fe40000000000 */
[----:B------:R-:W-:Y:S01]  /*c3a0*/  PLOP3.LUT P0, PT, PT, PT, UP0, 0x80, 0x0 ;  /* 0x000000000000781c */ /* 0x000fe20003f0f008 */
[----:B------:R0:W-:Y:S04]  /*c3b0*/  STSM.16.M88.4 [R52], R8 ;  /* 0x0000000834007844 */ /* 0x0001e80000000200 */
[----:B------:R0:W-:Y:S04]  /*c3c0*/  STSM.16.M88.4 [R50], R24 ;  /* 0x0000001832007844 */ /* 0x0001e80000000200 */
[----:B------:R0:W-:Y:S04]  /*c3d0*/  STSM.16.M88.4 [R39], R32 ;  /* 0x0000002027007844 */ /* 0x0001e80000000200 */
[----:B------:R0:W-:Y:S01]  /*c3e0*/  STSM.16.M88.4 [R28], R40 ;  /* 0x000000281c007844 */ /* 0x0001e20000000200 */
[----:B------:R-:W-:Y:S06]  /*c3f0*/  BAR.SYNC.DEFER_BLOCKING 0x1, 0x180 ;  /* 0x0046000000007b1d */ /* 0x000fec0000010000 */
[----:B------:R-:W2:Y:S04]  /*c400*/  @P0 LDG.E R14, desc[UR52][R6.64] ;  /* 0x00000034060e0981 */ /* 0x000ea8000c1e1900 */
[----:B------:R-:W3:Y:S01]  /*c410*/  @P1 LDG.E R12, desc[UR52][R12.64] ;  /* 0x000000340c0c1981 */ /* 0x000ee2000c1e1900 */
[----:B------:R-:W-:Y:S01]  /*c420*/  UMOV UR4, URZ ;  /* 0x0000003f00047c82 */ /* 0x000fe20008000000 */
[----:B------:R-:W-:Y:S01]  /*c430*/  ULDC UR8, c[0x0][0xa88] ;  /* 0x0002a20000087ab9 */ /* 0x000fe20000000800 */
[----:B--2---:R-:W-:-:S02]  /*c440*/  @P0 R2UR UR4, R14 ;  /* 0x000000000e0402ca */ /* 0x004fc400000e0000 */
[----:B---3--:R-:W-:Y:S01]  /*c450*/  @P1 R2UR UR8, R12 ;  /* 0x000000000c0812ca */ /* 0x008fe200000e0000 */
[----:B0-----:R-:W-:-:S14]  /*c460*/  @P1 BRA `(.L_x_1681) ;  /* 0x0000000000181947 */ /* 0x001fdc0003800000 */
[----:B------:R-:W-:Y:S05]  /*c470*/  @!P0 BRA `(.L_x_1681) ;  /* 0x0000000000148947 */ /* 0x000fea0003800000 */
[----:B------:R-:W2:Y:S04]  /*c480*/  LDG.E R9, desc[UR52][R6.64] ;  /* 0x0000003406097981 */ /* 0x000ea8000c1e1900 */
[----:B------:R-:W3:Y:S01]  /*c490*/  LDG.E R8, desc[UR52][R6.64+0x4] ;  /* 0x0000043406087981 */ /* 0x000ee2000c1e1900 */
[----:B--2---:R-:W-:Y:S02]  /*c4a0*/  R2UR UR5, R9 ;  /* 0x00000000090572ca */ /* 0x004fe400000e0000 */
[----:B---3--:R-:W-:-:S13]  /*c4b0*/  R2UR UR8, R8 ;  /* 0x00000000080872ca */ /* 0x008fda00000e0000 */
[----:B------:R-:W-:-:S12]  /*c4c0*/  UIADD3 UR8, -UR5, UR8, URZ ;  /* 0x0000000805087290 */ /* 0x000fd8000fffe13f */
.L_x_1681:
[----:B------:R-:W-:Y:S01]  /*c4d0*/  USHF.R.S32.HI UR12, URZ, 0x1f, UR42 ;  /* 0x0000001f3f0c7899 */ /* 0x000fe2000801142a */
[----:B------:R-:W-:Y:S01]  /*c4e0*/  IMAD.U32 R6, RZ, RZ, UR41 ;  /* 0x00000029ff067e24 */ /* 0x000fe2000f8e00ff */
[----:B------:R-:W-:Y:S01]  /*c4f0*/  ULDC.64 UR10, c[0x0][0xb70] ;  /* 0x0002dc00000a7ab9 */ /* 0x000fe20000000a00 */
[----:B------:R-:W-:Y:S01]  /*c500*/  USHF.R.S32.HI UR5, URZ, 0x1f, UR4 ;  /* 0x0000001f3f057899 */ /* 0x000fe20008011404 */
[----:B------:R-:W-:Y:S01]  /*c510*/  IMAD R7, R16, 0x40, R22 ;  /* 0x0000004010077824 */ /* 0x000fe200078e0216 */
[----:B------:R-:W-:Y:S01]  /*c520*/  UIMAD UR9, UR12, UR10, URZ ;  /* 0x0000000a0c0972a4 */ /* 0x000fe2000f8e023f */
[----:B------:R-:W-:Y:S01]  /*c530*/  IMAD R9, R6, 0xc0, R19 ;  /* 0x000000c006097824 */ /* 0x000fe200078e0213 */
[----:B------:R-:W-:Y:S01]  /*c540*/  UIMAD.WIDE.U32 UR6, UR42, UR10, UR4 ;  /* 0x0000000a2a0672a5 */ /* 0x000fe2000f8e0004 */
[----:B------:R-:W-:Y:S01]  /*c550*/  IMAD.WIDE R4, R7, 0x2, R4 ;  /* 0x0000000207047825 */ /* 0x000fe200078e0204 */
[----:B------:R-:W-:Y:S01]  /*c560*/  UIMAD UR9, UR42, UR11, UR9 ;  /* 0x0000000b2a0972a4 */ /* 0x000fe2000f8e0209 */
[----:B------:R-:W-:Y:S01]  /*c570*/  LOP3.LUT P0, RZ, R23, 0x3, RZ, 0xc0, !PT ;  /* 0x0000000317ff7812 */ /* 0x000fe2000780c0ff */
[----:B------:R-:W-:Y:S01]  /*c580*/  USEL UR39, UR39, URZ, !UP0 ;  /* 0x0000003f27277287 */ /* 0x000fe2000c000000 */
[----:B------:R-:W-:Y:S01]  /*c590*/  SHF.R.S32.HI R6, RZ, 0x1f, R9 ;  /* 0x0000001fff067819 */ /* 0x000fe20000011409 */
[----:B------:R-:W-:Y:S01]  /*c5a0*/  ULDC.64 UR10, c[0x0][0xb78] ;  /* 0x0002de00000a7ab9 */ /* 0x000fe20000000a00 */
[----:B------:R-:W-:Y:S01]  /*c5b0*/  UIADD3 UR7, UR7, UR9, URZ ;  /* 0x0000000907077290 */ /* 0x000fe2000fffe03f */
[C---:B------:R-:W-:Y:S01]  /*c5c0*/  LOP3.LUT R25, R4.reuse, 0x380, RZ, 0xc0, !PT ;  /* 0x0000038004197812 */ /* 0x040fe200078ec0ff */
[----:B------:R-:W-:Y:S01]  /*c5d0*/  USEL UR38, UR38, URZ, !UP0 ;  /* 0x0000003f26267287 */ /* 0x000fe2000c000000 */
        /* <DEDUP_REMOVED lines=8> */
[----:B------:R-:W-:-:S05]  /*c660*/  IMAD.U32 R11, RZ, RZ, UR9 ;  /* 0x00000009ff0b7e24 */ /* 0x000fca000f8e00ff */
[----:B------:R-:W-:Y:S01]  /*c670*/  IADD3.X R7, R6, UR7, R11, P1, !PT ;  /* 0x0000000706077c10 */ /* 0x000fe20008ffe40b */
[----:B------:R-:W-:Y:S01]  /*c680*/  ULDC.64 UR6, c[0x0][0xb40] ;  /* 0x0002d00000067ab9 */ /* 0x000fe20000000a00 */
[C---:B------:R-:W-:Y:S02]  /*c690*/  IADD3 R6, R9.reuse, 0x8, RZ ;  /* 0x0000000809067810 */ /* 0x040fe40007ffe0ff */
[----:B------:R-:W-:Y:S02]  /*c6a0*/  LEA R28, P2, R8, UR6, 0x2 ;  /* 0x00000006081c7c11 */ /* 0x000fe4000f8410ff */
[----:B------:R-:W-:Y:S02]  /*c6b0*/  IADD3 R11, P4, R4, 0x4800, RZ ;  /* 0x00004800040b7810 */ /* 0x000fe40007f9e0ff */
[----:B------:R-:W-:Y:S01]  /*c6c0*/  LEA.HI.X R29, R8, UR7, R7, 0x2, P2 ;  /* 0x00000007081d7c11 */ /* 0x000fe200090f1407 */
[----:B------:R-:W-:Y:S01]  /*c6d0*/  ULDC.64 UR6, c[0x0][0xaa0] ;  /* 0x0002a80000067ab9 */ /* 0x000fe20000000a00 */
[----:B------:R-:W-:Y:S01]  /*c6e0*/  IADD3 R17, P2, R4, 0x1800, RZ ;  /* 0x0000180004117810 */ /* 0x000fe20007f5e0ff */
[----:B------:R-:W-:Y:S01]  /*c6f0*/  IMAD.X R7, RZ, RZ, R5, P4 ;  /* 0x000000ffff077224 */ /* 0x000fe200020e0605 */
[----:B------:R-:W-:-:S02]  /*c700*/  ISETP.GE.OR P1, PT, R9, UR8, P0 ;  /* 0x0000000809007c0c */ /* 0x000fc40008726670 */
[----:B------:R-:W-:Y:S01]  /*c710*/  LOP3.LUT R8, R15, 0x380, RZ, 0xc0, !PT ;  /* 0x000003800f087812 */ /* 0x000fe200078ec0ff */
[----:B------:R-:W-:Y:S01]  /*c720*/  UIMAD UR5, UR5, UR6, URZ ;  /* 0x00000006050572a4 */ /* 0x000fe2000f8e023f */
[----:B------:R-:W-:Y:S01]  /*c730*/  ISETP.GE.OR P0, PT, R6, UR8, P0 ;  /* 0x0000000806007c0c */ /* 0x000fe20008706670 */
[--C-:B------:R-:W-:Y:S01]  /*c740*/  IMAD.X R13, RZ, RZ, R5.reuse, P2 ;  /* 0x000000ffff0d7224 */ /* 0x100fe200010e0605 */
[----:B------:R-:W-:Y:S01]  /*c750*/  LOP3.LUT R10, R17, 0x380, RZ, 0xc0, !PT ;  /* 0x00000380110a7812 */ /* 0x000fe200078ec0ff */
[----:B------:R-:W-:Y:S01]  /*c760*/  IMAD.X R9, RZ, RZ, R5, P3 ;  /* 0x000000ffff097224 */ /* 0x000fe200018e0605 */
[----:B------:R-:W-:Y:S02]  /*c770*/  LOP3.LUT R6, R11, 0x380, RZ, 0xc0, !PT ;  /* 0x000003800b067812 */ /* 0x000fe400078ec0ff */
[----:B------:R-:W-:Y:S02]  /*c780*/  SHF.R.U64 R10, R10, 0x3, RZ ;  /* 0x000000030a0a7819 */ /* 0x000fe400000012ff */
[----:B------:R-:W-:Y:S01]  /*c790*/  SHF.R.U64 R8, R8, 0x3, RZ ;  /* 0x0000000308087819 */ /* 0x000fe200000012ff */
[----:B------:R-:W-:Y:S01]  /*c7a0*/  IMAD.MOV.U32 R20, RZ, RZ, R22 ;  /* 0x000000ffff147224 */ /* 0x000fe200078e0016 */
[----:B------:R-:W-:Y:S01]  /*c7b0*/  SHF.R.U64 R4, R6, 0x3, RZ ;  /* 0x0000000306047819 */ /* 0x000fe200000012ff */
[----:B------:R-:W-:Y:S01]  /*c7c0*/  @!P1 STG.E desc[UR52][R28.64], R2 ;  /* 0x000000021c009986 */ /* 0x000fe2000c101934 */
[----:B------:R-:W-:Y:S01]  /*c7d0*/  LOP3.LUT R12, R10, R17, RZ, 0x3c, !PT ;  /* 0x000000110a0c7212 */ /* 0x000fe200078e3cff */
[----:B------:R-:W-:Y:S01]  /*c7e0*/  IMAD.U32 R17, RZ, RZ, UR6 ;  /* 0x00000006ff117e24 */ /* 0x000fe2000f8e00ff */
[----:B------:R-:W-:-:S02]  /*c7f0*/  LOP3.LUT R8, R8, R15, RZ, 0x3c, !PT ;  /* 0x0000000f08087212 */ /* 0x000fc400078e3cff */
[----:B------:R-:W-:Y:S01]  /*c800*/  SHF.R.S32.HI R21, RZ, 0x1f, R22 ;  /* 0x0000001fff157819 */ /* 0x000fe20000011416 */
[----:B------:R-:W-:Y:S01]  /*c810*/  UIMAD UR5, UR4, UR7, UR5 ;  /* 0x00000007040572a4 */ /* 0x000fe2000f8e0205 */
[----:B------:R-:W-:Y:S01]  /*c820*/  LOP3.LUT R6, R4, R11, RZ, 0x3c, !PT ;  /* 0x0000000b04067212 */ /* 0x000fe200078e3cff */
[----:B------:R0:W-:Y:S01]  /*c830*/  @!P0 STG.E desc[UR52][R28.64+0x20], R0 ;  /* 0x000020001c008986 */ /* 0x0001e2000c101934 */
[----:B------:R-:W-:Y:S01]  /*c840*/  ULDC.64 UR6, c[0x0][0xae0] ;  /* 0x0002b80000067ab9 */ /* 0x000fe20000000a00 */
[----:B------:R-:W-:Y:S01]  /*c850*/  IMAD.WIDE.U32 R20, R17, UR4, R20 ;  /* 0x0000000411147c25 */ /* 0x000fe2000f8e0014 */
[----:B------:R-:W-:Y:S01]  /*c860*/  UIMAD UR4, UR12, UR6, URZ ;  /* 0x000000060c0472a4 */ /* 0x000fe2000f8e023f */
[----:B------:R-:W5:Y:S04]  /*c870*/  LD.E.128 R24, desc[UR52][R24.64] ;  /* 0x0000003418187980 */ /* 0x000f68000c101d00 */
[----:B------:R-:W5:Y:S01]  /*c880*/  LD.E.128 R12, desc[UR52][R12.64] ;  /* 0x000000340c0c7980 */ /* 0x000f62000c101d00 */
[----:B------:R-:W-:-:S03]  /*c890*/  VIADD R21, R21, UR5 ;  /* 0x0000000515157c36 */ /* 0x000fc60008000000 */
[----:B------:R-:W5:Y:S01]  /*c8a0*/  LD.E.128 R8, desc[UR52][R8.64] ;  /* 0x0000003408087980 */ /* 0x000f62000c101d00 */
[----:B------:R-:W-:-:S03]  /*c8b0*/  IMAD.U32 R17, RZ, RZ, UR6 ;  /* 0x00000006ff117e24 */ /* 0x000fc6000f8e00ff */
[----:B------:R-:W5:Y:S01]  /*c8c0*/  LD.E.128 R4, desc[UR52][R6.64] ;  /* 0x0000003406047980 */ /* 0x000f62000c101d00 */
[----:B------:R-:W-:Y:S02]  /*c8d0*/  UIMAD UR4, UR42, UR7, UR4 ;  /* 0x000000072a0472a4 */ /* 0x000fe4000f8e0204 */
[----:B------:R-:W-:Y:S01]  /*c8e0*/  IMAD.WIDE.U32 R20, R17, UR42, R20 ;  /* 0x0000002a11147c25 */ /* 0x000fe2000f8e0014 */
[----:B------:R-:W-:Y:S01]  /*c8f0*/  ULDC UR5, c[0x0][0xa8c] ;  /* 0x0002a30000057ab9 */ /* 0x000fe20000000800 */
[----:B------:R-:W-:Y:S01]  /*c900*/  @!PT LDS RZ, [RZ] ;  /* 0x00000000fffff984 */ /* 0x000fe20000000800 */
[----:B------:R-:W-:Y:S01]  /*c910*/  @!PT LDS RZ, [RZ] ;  /* 0x00000000fffff984 */ /* 0x000fe20000000800 */
[----:B------:R-:W-:Y:S01]  /*c920*/  @!PT LDS RZ, [RZ] ;  /* 0x00000000fffff984 */ /* 0x000fe20000000800 */
[----:B------:R-:W-:Y:S01]  /*c930*/  @!PT LDS RZ, [RZ] ;  /* 0x00000000fffff984 */ /* 0x000fe20000000800 */
[----:B------:R1:W-:Y:S06]  /*c940*/  MEMBAR.ALL.CTA ;  /* 0x0000000000007992 */ /* 0x0003ec0000008000 */
[----:B-1----:R-:W1:Y:S01]  /*c950*/  FENCE.VIEW.ASYNC.S ;  /* 0x00000000000073c6 */ /* 0x002e620000000000 */
[----:B------:R-:W-:Y:S01]  /*c960*/  UIMAD UR8, UR41, -0xc0, UR8 ;  /* 0xffffff40290878a4 */ /* 0x000fe2000f8e0208 */
[----:B0-----:R-:W-:Y:S01]  /*c970*/  VIADD R0, R16, 0x30 ;  /* 0x0000003010007836 */ /* 0x001fe20000000000 */
[----:B------:R-:W-:Y:S01]  /*c980*/  ISETP.GE.AND P0, PT, R22, UR5, PT ;  /* 0x0000000516007c0c */ /* 0x000fe2000bf06270 */
[C---:B------:R-:W-:Y:S01]  /*c990*/  VIADD R2, R16.reuse, 0x60 ;  /* 0x0000006010027836 */ /* 0x040fe20000000000 */
[----:B------:R-:W-:Y:S01]  /*c9a0*/  IADD3 R17, R16, 0x90, RZ ;  /* 0x0000009010117810 */ /* 0x000fe20007ffe0ff */
[----:B------:R-:W-:Y:S01]  /*c9b0*/  VIADD R21, R21, UR4 ;  /* 0x0000000415157c36 */ /* 0x000fe20008000000 */
[----:B------:R-:W-:Y:S01]  /*c9c0*/  ISETP.GE.OR P3, PT, R0, UR8, P0 ;  /* 0x0000000800007c0c */ /* 0x000fe20008766670 */
[----:B------:R-:W-:Y:S01]  /*c9d0*/  ULDC.64 UR4, c[0x0][0xae8] ;  /* 0x0002ba0000047ab9 */ /* 0x000fe20000000a00 */
[----:B------:R-:W-:Y:S01]  /*c9e0*/  ISETP.GE.OR P1, PT, R2, UR8, P0 ;  /* 0x0000000802007c0c */ /* 0x000fe20008726670 */
[----:B------:R-:W-:Y:S01]  /*c9f0*/  IMAD.U32 R33, RZ, RZ, UR4 ;  /* 0x00000004ff217e24 */ /* 0x000fe2000f8e00ff */
[----:B------:R-:W-:Y:S01]  /*ca00*/  ISETP.GE.OR P2, PT, R17, UR8, P0 ;  /* 0x0000000811007c0c */ /* 0x000fe20008746670 */
[----:B------:R-:W-:Y:S01]  /*ca10*/  UIMAD UR4, UR39, UR4, URZ ;  /* 0x00000004270472a4 */ /* 0x000fe2000f8e023f */
[----:B------:R-:W-:Y:S01]  /*ca20*/  ISETP.GE.OR P0, PT, R16, UR8, P0 ;  /* 0x0000000810007c0c */ /* 0x000fe20008706670 */
[----:B------:R-:W-:Y:S01]  /*ca30*/  VIADD R3, R3, 0x13220 ;  /* 0x0001322003037836 */ /* 0x000fe20000000000 */
[----:B------:R-:W-:Y:S01]  /*ca40*/  SHF.R.S32.HI R17, RZ, 0x1f, R16 ;  /* 0x0000001fff117819 */ /* 0x000fe20000011410 */
[----:B------:R-:W-:-:S02]  /*ca50*/  UIMAD UR4, UR38, UR5, UR4 ;  /* 0x00000005260472a4 */ /* 0x000fc4000f8e0204 */
[----:B------:R-:W-:Y:S01]  /*ca60*/  IMAD.WIDE.U32 R32, R33, UR38, R20 ;  /* 0x0000002621207c25 */ /* 0x000fe2000f8e0014 */
[----:B------:R-:W-:Y:S01]  /*ca70*/  BSSY B1, `(.L_x_1682) ;  /* 0x0000012000017945 */ /* 0x000fe20003800000 */
[----:B------:R-:W-:Y:S02]  /*ca80*/  PRMT R3, RZ, 0x654, R3 ;  /* 0x00000654ff037816 */ /* 0x000fe40000000003 */
[----:B------:R-:W-:Y:S02]  /*ca90*/  IMAD.U32 R29, RZ, RZ, UR41 ;  /* 0x00000029ff1d7e24 */ /* 0x000fe4000f8e00ff */
[----:B------:R-:W-:Y:S01]  /*caa0*/  VIADD R35, R33, UR4 ;  /* 0x0000000421237c36 */ /* 0x000fe20008000000 */
[----:B-1----:R0:W-:Y:S01]  /*cab0*/  SYNCS.ARRIVE.TRANS64.RED.A1T0 RZ, [R3+URZ], RZ ;  /* 0x000000ff03ff79a7 */ /* 0x0021e2000810043f */
[----:B------:R-:W-:Y:S01]  /*cac0*/  IMAD.WIDE R28, R29, 0xc0, R16 ;  /* 0x000000c01d1c7825 */ /* 0x000fe200078e0210 */
[----:B------:R-:W-:Y:S06]  /*cad0*/  @P0 BRA `(.L_x_1683) ;  /* 0x00000000002c0947 */ /* 0x000fec0003800000 */
        /* <DEDUP_REMOVED lines=11> */
.L_x_1683:
[----:B------:R-:W-:Y:S05]  /*cb90*/  BSYNC B1 ;  /* 0x0000000000017941 */ /* 0x000fea0003800000 */
.L_x_1682:
[----:B------:R-:W-:Y:S04]  /*cba0*/  BSSY B1, `(.L_x_1684) ;  /* 0x000000f000017945 */ /* 0x000fe80003800000 */
[----:B------:R-:W-:Y:S05]  /*cbb0*/  @P3 BRA `(.L_x_1685) ;  /* 0x0000000000343947 */ /* 0x000fea0003800000 */
[----:B-1----:R-:W-:Y:S01]  /*cbc0*/  IADD3 R21, P0, R28, 0x30, RZ ;  /* 0x000000301c157810 */ /* 0x002fe20007f1e0ff */
[----:B------:R-:W-:Y:S01]  /*cbd0*/  ULDC.64 UR4, c[0x0][0xad8] ;  /* 0x0002b60000047ab9 */ /* 0x000fe20000000a00 */
[----:B0-----:R-:W-:Y:S01]  /*cbe0*/  MOV R3, R35 ;  /* 0x0000002300037202 */ /* 0x001fe20000000f00 */
        /* <DEDUP_REMOVED lines=9> */
[----:B-----5:R2:W-:Y:S02]  /*cc80*/  STG.E.128 desc[UR52][R20.64], R12 ;  /* 0x0000000c14007986 */ /* 0x0205e4000c101d34 */
.L_x_1685:
[----:B------:R-:W-:Y:S05]  /*cc90*/  BSYNC B1 ;  /* 0x0000000000017941 */ /* 0x000fea0003800000 */
.L_x_1684:
        /* <DEDUP_REMOVED lines=15> */
.L_x_1687:
[----:B------:R-:W-:Y:S05]  /*cd90*/  BSYNC B1 ;  /* 0x0000000000017941 */ /* 0x000fea0003800000 */
.L_x_1686:
[----:B------:R-:W-:Y:S05]  /*cda0*/  @P2 BRA `(.L_x_1688) ;  /* 0x0000000800ac2947 */ /* 0x000fea0003800000 */
[----:B---3-5:R-:W-:Y:S01]  /*cdb0*/  IADD3 R9, P0, R28, 0x90, RZ ;  /* 0x000000901c097810 */ /* 0x028fe20007f1e0ff */
        /* <DEDUP_REMOVED lines=13> */
.L_x_1680:
[----:B------:R-:W-:Y:S01]  /*ce90*/  ULDC.64 UR4, c[0x0][0xbe0] ;  /* 0x0002f80000047ab9 */ /* 0x000fe20000000a00 */
[----:B------:R-:W-:Y:S01]  /*cea0*/  ULDC.64 UR6, c[0x0][0xbd8] ;  /* 0x0002f60000067ab9 */ /* 0x000fe20000000a00 */
[----:B------:R-:W-:Y:S01]  /*ceb0*/  UISETP.NE.U32.AND UP0, UPT, UR4, URZ, UPT ;  /* 0x0000003f0400728c */ /* 0x000fe2000bf05070 */
[----:B------:R-:W0:Y:S03]  /*cec0*/  S2R R0, SR_TID.X ;  /* 0x0000000000007919 */ /* 0x000e260000002100 */
[----:B------:R-:W-:Y:S02]  /*ced0*/  UISETP.NE.AND.EX UP1, UPT, UR5, URZ, UPT, UP0 ;  /* 0x0000003f0500728c */ /* 0x000fe4000bf25300 */
[----:B------:R-:W-:-:S04]  /*cee0*/  UISETP.NE.U32.AND UP0, UPT, UR6, URZ, UPT ;  /* 0x0000003f0600728c */ /* 0x000fc8000bf05070 */
[----:B------:R-:W-:Y:S01]  /*cef0*/  PLOP3.LUT P2, PT, PT, PT, UP1, 0x80, 0x0 ;  /* 0x000000000000781c */ /* 0x000fe20003f4f018 */
[----:B------:R-:W-:-:S04]  /*cf00*/  UISETP.NE.AND.EX UP0, UPT, UR7, URZ, UPT, UP0 ;  /* 0x0000003f0700728c */ /* 0x000fc8000bf05300 */
[----:B------:R-:W-:Y:S02]  /*cf10*/  @UP1 ULDC.64 UR4, c[0x0][0xbe0] ;  /* 0x0002f80000041ab9 */ /* 0x000fe40000000a00 */
[----:B------:R-:W-:Y:S01]  /*cf20*/  @UP1 UIMAD.WIDE UR4, UR38, 0x4, UR4 ;  /* 0x00000004260418a5 */ /* 0x000fe2000f8e0204 */
[----:B------:R-:W-:Y:S01]  /*cf30*/  PLOP3.LUT P1, PT, PT, PT, UP0, 0x80, 0x0 ;  /* 0x000000000000781c */ /* 0x000fe20003f2f008 */
[----:B------:R-:W-:-:S04]  /*cf40*/  ULEA UR6, UP1, UR38, UR6, 0x2 ;  /* 0x0000000626067291 */ /* 0x000fc8000f82103f */
[----:B------:R-:W-:Y:S01]  /*cf50*/  IMAD.U32 R4, RZ, RZ, UR4 ;  /* 0x00000004ff047e24 */ /* 0x000fe2000f8e00ff */
[----:B------:R-:W-:Y:S01]  /*cf60*/  MOV R5, UR5 ;  /* 0x0000000500057c02 */ /* 0x000fe20008000f00 */
[----:B------:R-:W-:Y:S01]  /*cf70*/  ULEA.HI.X UR7, UR38, UR7, UR39, 0x2, UP1 ;  /* 0x0000000726077291 */ /* 0x000fe200088f1427 */
[----:B------:R-:W-:-:S03]  /*cf80*/  IMAD.MOV.U32 R7, RZ, RZ, RZ ;  /* 0x000000ffff077224 */ /* 0x000fc600078e00ff */
[----:B------:R-:W2:Y:S01]  /*cf90*/  @P2 LDG.E R4, desc[UR52][R4.64] ;  /* 0x0000003404042981 */ /* 0x000ea2000c1e1900 */
[----:B------:R-:W-:Y:S02]  /*cfa0*/  IMAD.U32 R2, RZ, RZ, UR6 ;  /* 0x00000006ff027e24 */ /* 0x000fe4000f8e00ff */
[----:B------:R-:W-:Y:S02]  /*cfb0*/  IMAD.U32 R3, RZ, RZ, UR7 ;  /* 0x00000007ff037e24 */ /* 0x000fe4000f8e00ff */
[----:B0-----:R-:W-:-:S03]  /*cfc0*/  VIADD R0, R0, 0xffffff80 ;  /* 0xffffff8000007836 */ /* 0x001fc60000000000 */
[----:B------:R0:W5:Y:S01]  /*cfd0*/  @P1 LDG.E R7, desc[UR52][R2.64] ;  /* 0x0000003402071981 */ /* 0x000162000c1e1900 */
[----:B------:R-:W-:Y:S01]  /*cfe0*/  ULDC UR4, c[0x0][0xa88] ;  /* 0x0002a20000047ab9 */ /* 0x000fe20000000800 */
[----:B------:R-:W-:Y:S02]  /*cff0*/  ISETP.GT.AND P0, PT, R0, 0xbf, PT ;  /* 0x000000bf0000780c */ /* 0x000fe40003f04270 */
[----:B--2---:R-:W-:Y:S01]  /*d000*/  @P2 R2UR UR4, R4 ;  /* 0x00000000040422ca */ /* 0x004fe200000e0000 */
[----:B0-----:R-:W-:-:S14]  /*d010*/  @P2 BRA `(.L_x_1689) ;  /* 0x0000000000182947 */ /* 0x001fdc0003800000 */
[----:B------:R-:W-:Y:S05]  /*d020*/  @!P1 BRA `(.L_x_1689) ;  /* 0x0000000000149947 */ /* 0x000fea0003800000 */
[----:B------:R-:W2:Y:S04]  /*d030*/  LDG.E R4, desc[UR52][R2.64] ;  /* 0x0000003402047981 */ /* 0x000ea8000c1e1900 */
[----:B------:R-:W3:Y:S01]  /*d040*/  LDG.E R0, desc[UR52][R2.64+0x4] ;  /* 0x0000043402007981 */ /* 0x000ee2000c1e1900 */
[----:B--2---:R-:W-:Y:S02]  /*d050*/  R2UR UR5, R4 ;  /* 0x00000000040572ca */ /* 0x004fe400000e0000 */
[----:B---3--:R-:W-:-:S13]  /*d060*/  R2UR UR4, R0 ;  /* 0x00000000000472ca */ /* 0x008fda00000e0000 */
[----:B------:R-:W-:-:S12]  /*d070*/  UIADD3 UR4, -UR5, UR4, URZ ;  /* 0x0000000405047290 */ /* 0x000fd8000fffe13f */
.L_x_1689:
[----:B------:R-:W-:Y:S01]  /*d080*/  USHF.R.S32.HI UR7, URZ, 0x1f, UR42 ;  /* 0x0000001f3f077899 */ /* 0x000fe2000801142a */
[----:B------:R-:W-:Y:S01]  /*d090*/  BSSY B1, `(.L_x_1690) ;  /* 0x000001f000017945 */ /* 0x000fe20003800000 */
[----:B------:R-:W-:Y:S01]  /*d0a0*/  USEL UR38, UR38, URZ, !UP0 ;  /* 0x0000003f26267287 */ /* 0x000fe2000c000000 */
[----:B------:R-:W-:Y:S01]  /*d0b0*/  SHF.R.S32.HI R9, RZ, 0x1f, R22 ;  /* 0x0000001fff097819 */ /* 0x000fe20000011416 */
[----:B------:R-:W-:Y:S01]  /*d0c0*/  USEL UR39, UR39, URZ, !UP0 ;  /* 0x0000003f27277287 */ /* 0x000fe2000c000000 */
[----:B-----5:R-:W-:Y:S01]  /*d0d0*/  SHF.R.S32.HI R6, RZ, 0x1f, R7 ;  /* 0x0000001fff067819 */ /* 0x020fe20000011407 */
[----:B------:R-:W-:Y:S10]  /*d0e0*/  @P0 BRA `(.L_x_1691) ;  /* 0x0000000000640947 */ /* 0x000ff40003800000 */
[----:B------:R-:W0:Y:S01]  /*d0f0*/  S2R R2, SR_TID.X ;  /* 0x0000000000027919 */ /* 0x000e220000002100 */
[----:B------:R-:W-:-:S04]  /*d100*/  IMAD.U32 R0, RZ, RZ, UR41 ;  /* 0x00000029ff007e24 */ /* 0x000fc8000f8e00ff */
[----:B0-----:R-:W-:-:S04]  /*d110*/  IMAD R0, R0, 0xc0, R2 ;  /* 0x000000c000007824 */ /* 0x001fc800078e0202 */
[----:B------:R-:W-:-:S05]  /*d120*/  VIADD R0, R0, 0xffffff80 ;  /* 0xffffff8000007836 */ /* 0x000fca0000000000 */
[----:B------:R-:W-:-:S13]  /*d130*/  ISETP.GE.AND P0, PT, R0, UR4, PT ;  /* 0x0000000400007c0c */ /* 0x000fda000bf06270 */
        /* <DEDUP_REMOVED lines=17> */
[----:B------:R-:W-:Y:S02]  /*d250*/  LEA.HI.X R5, R2, UR9, R3, 0x2, P0 ;  /* 0x0000000902057c11 */ /* 0x000fe400080f1403 */
[----:B------:R-:W-:-:S05]  /*d260*/  MOV R3, 0xff800000 ;  /* 0xff80000000037802 */ /* 0x000fca0000000f00 */
[----:B------:R0:W-:Y:S02]  /*d270*/  STG.E desc[UR52][R4.64], R3 ;  /* 0x0000000304007986 */ /* 0x0001e4000c101934 */
.L_x_1691:
[----:B------:R-:W-:Y:S05]  /*d280*/  BSYNC B1 ;  /* 0x0000000000017941 */ /* 0x000fea0003800000 */
.L_x_1690:
[----:B------:R-:W-:Y:S01]  /*d290*/  ULDC.64 UR8, c[0x0][0xaa0] ;  /* 0x0002a80000087ab9 */ /* 0x000fe20000000a00 */
[----:B------:R-:W-:Y:S01]  /*d2a0*/  IMAD.MOV.U32 R2, RZ, RZ, R22 ;  /* 0x000000ffff027224 */ /* 0x000fe200078e0016 */
[----:B------:R-:W-:Y:S01]  /*d2b0*/  UIMAD UR6, UR41, -0xc0, UR4 ;  /* 0xffffff40290678a4 */ /* 0x000fe2000f8e0204 */
[----:B0-----:R-:W-:Y:S01]  /*d2c0*/  IMAD.MOV.U32 R3, RZ, RZ, R9 ;  /* 0x000000ffff037224 */ /* 0x001fe200078e0009 */
[----:B------:R-:W-:Y:S01]  /*d2d0*/  ULDC.64 UR10, c[0x0][0xae0] ;  /* 0x0002b800000a7ab9 */ /* 0x000fe20000000a00 */
[----:B------:R-:W-:Y:S01]  /*d2e0*/  IMAD R0, R6, UR8, RZ ;  /* 0x0000000806007c24 */ /* 0x000fe2000f8e02ff */
[----:B------:R-:W-:Y:S01]  /*d2f0*/  UIMAD UR5, UR7, UR10, URZ ;  /* 0x0000000a070572a4 */ /* 0x000fe2000f8e023f */
[C---:B------:R-:W-:Y:S01]  /*d300*/  IMAD.WIDE.U32 R2, R7.reuse, UR8, R2 ;  /* 0x0000000807027c25 */ /* 0x040fe2000f8e0002 */
[----:B------:R-:W-:Y:S01]  /*d310*/  ULDC UR8, c[0x0][0xa8c] ;  /* 0x0002a30000087ab9 */ /* 0x000fe20000000800 */
[----:B------:R-:W-:Y:S01]  /*d320*/  MOV R6, R16 ;  /* 0x0000001000067202 */ /* 0x000fe20000000f00 */
[----:B------:R-:W-:Y:S01]  /*d330*/  UIMAD UR5, UR42, UR11, UR5 ;  /* 0x0000000b2a0572a4 */ /* 0x000fe2000f8e0205 */
[----:B------:R-:W-:Y:S01]  /*d340*/  IMAD R7, R7, UR9, R0 ;  /* 0x0000000907077c24 */ /* 0x000fe2000f8e0200 */
[----:B------:R-:W-:Y:S01]  /*d350*/  ISETP.GE.AND P0, PT, R22, UR8, PT ;  /* 0x0000000816007c0c */ /* 0x000fe2000bf06270 */
[C---:B------:R-:W-:Y:S01]  /*d360*/  VIADD R0, R16.reuse, 0x30 ;  /* 0x0000003010007836 */ /* 0x040fe20000000000 */
[----:B------:R-:W-:Y:S01]  /*d370*/  ULDC.64 UR8, c[0x0][0xae8] ;  /* 0x0002ba0000087ab9 */ /* 0x000fe20000000a00 */
[----:B------:R-:W-:Y:S01]  /*d380*/  VIADD R4, R16, 0x90 ;  /* 0x0000009010047836 */ /* 0x000fe20000000000 */
[----:B------:R-:W-:Y:S01]  /*d390*/  UIMAD UR4, UR39, UR8, URZ ;  /* 0x00000008270472a4 */ /* 0x000fe2000f8e023f */
[----:B------:R-:W-:Y:S01]  /*d3a0*/  IMAD.IADD R3, R3, 0x1, R7 ;  /* 0x0000000103037824 */ /* 0x000fe200078e0207 */
[----:B------:R-:W-:Y:S01]  /*d3b0*/  ISETP.GE.OR P3, PT, R0, UR6, P0 ;  /* 0x0000000600007c0c */ /* 0x000fe20008766670 */
[----:B------:R-:W-:Y:S01]  /*d3c0*/  VIADD R0, R16, 0x60 ;  /* 0x0000006010007836 */ /* 0x000fe20000000000 */
[----:B------:R-:W-:Y:S01]  /*d3d0*/  ISETP.GE.OR P2, PT, R4, UR6, P0 ;  /* 0x0000000604007c0c */ /* 0x000fe20008746670 */
[----:B------:R-:W-:Y:S01]  /*d3e0*/  IMAD.U32 R5, RZ, RZ, UR10 ;  /* 0x0000000aff057e24 */ /* 0x000fe2000f8e00ff */
[----:B------:R-:W-:Y:S01]  /*d3f0*/  UIMAD UR4, UR38, UR9, UR4 ;  /* 0x00000009260472a4 */ /* 0x000fe2000f8e0204 */
[----:B------:R-:W-:Y:S01]  /*d400*/  SHF.R.S32.HI R7, RZ, 0x1f, R16 ;  /* 0x0000001fff077819 */ /* 0x000fe20000011410 */
[----:B------:R-:W-:Y:S01]  /*d410*/  IMAD.U32 R9, RZ, RZ, UR41 ;  /* 0x00000029ff097e24 */ /* 0x000fe2000f8e00ff */
[----:B------:R-:W-:Y:S01]  /*d420*/  ISETP.GE.OR P1, PT, R0, UR6, P0 ;  /* 0x0000000600007c0c */ /* 0x000fe20008726670 */
[----:B------:R-:W-:Y:S01]  /*d430*/  IMAD.WIDE.U32 R2, R5, UR42, R2 ;  /* 0x0000002a05027c25 */ /* 0x000fe2000f8e0002 */
[----:B------:R-:W-:Y:S01]  /*d440*/  ISETP.GE.OR P0, PT, R16, UR6, P0 ;  /* 0x0000000610007c0c */ /* 0x000fe20008706670 */
[----:B------:R-:W-:Y:S02]  /*d450*/  BSSY B1, `(.L_x_1692) ;  /* 0x0000012000017945 */ /* 0x000fe40003800000 */
[----:B------:R-:W-:-:S02]  /*d460*/  VIADD R3, R3, UR5 ;  /* 0x0000000503037c36 */ /* 0x000fc40008000000 */
[----:B------:R-:W-:Y:S02]  /*d470*/  IMAD.U32 R5, RZ, RZ, UR8 ;  /* 0x00000008ff057e24 */ /* 0x000fe4000f8e00ff */
[----:B------:R-:W-:-:S04]  /*d480*/  IMAD.WIDE R6, R9, 0xc0, R6 ;  /* 0x000000c009067825 */ /* 0x000fc800078e0206 */
[----:B------:R-:W-:-:S04]  /*d490*/  IMAD.WIDE.U32 R4, R5, UR38, R2 ;  /* 0x0000002605047c25 */ /* 0x000fc8000f8e0002 */
        /* <DEDUP_REMOVED lines=13> */
.L_x_1693:
[----:B------:R-:W-:Y:S05]  /*d570*/  BSYNC B1 ;  /* 0x0000000000017941 */ /* 0x000fea0003800000 */
.L_x_1692:
        /* <DEDUP_REMOVED lines=15> */
.L_x_1695:
[----:B------:R-:W-:Y:S05]  /*d670*/  BSYNC B1 ;  /* 0x0000000000017941 */ /* 0x000fea0003800000 */
.L_x_1694:
[----:B------:R-:W-:Y:S04]  /*d680*/  BSSY B1, `(.L_x_1696) ;  /* 0x000000f000017945 */ /* 0x000fe80003800000 */
[----:B------:R-:W-:Y:S05]  /*d690*/  @P1 BRA `(.L_x_1697) ;  /* 0x0000000000341947 */ /* 0x000fea0003800000 */
[----:B01----:R-:W-:Y:S01]  /*d6a0*/  IADD3 R9, P0, R6, 0x60, RZ ;  /* 0x0000006006097810 */ /* 0x003fe20007f1e0ff */
        /* <DEDUP_REMOVED lines=12> */
.L_x_1697:
[----:B------:R-:W-:Y:S05]  /*d770*/  BSYNC B1 ;  /* 0x0000000000017941 */ /* 0x000fea0003800000 */
.L_x_1696:
        /* <DEDUP_REMOVED lines=14> */
.L_x_1688:
[----:B------:R-:W-:Y:S05]  /*d860*/  BSYNC B0 ;  /* 0x0000000000007941 */ /* 0x000fea0003800000 */
.L_x_1679:
[----:B------:R-:W-:Y:S02]  /*d870*/  ULDC UR4, c[0x0][0xc14] ;  /* 0x0003050000047ab9 */ /* 0x000fe40000000800 */
[----:B------:R-:W-:-:S13]  /*d880*/  ISETP.GE.AND P0, PT, R31, UR4, PT ;  /* 0x000000041f007c0c */ /* 0x000fda000bf06270 */
[----:B------:R-:W-:Y:S05]  /*d890*/  @!P0 BRA `(.L_x_1698) ;  /* 0xffffff3400308947 */ /* 0x000fea000383ffff */
[----:B------:R-:W-:Y:S05]  /*d8a0*/  EXIT ;  /* 0x000000000000794d */ /* 0x000fea0003800000 */
.L_x_1640:
[----:B------:R-:W-:-:S08]  /*d8b0*/  NOP ;  /* 0x0000000000007918 */ /* 0x000fd00000000000 */
[----:B------:R-:W0:-:S00]  /*d8c0*/  USETMAXREG.DEALLOC.CTAPOOL 0x20 ;  /* 0x00000020000079c8 */ /* 0x000e0000080e0500 */
[----:B0-----:R-:W-:-:S06]  /*d8d0*/  LOP3.LUT R0, R0, 0x3, RZ, 0xc0, !PT ;  /* 0x0000000300007812 */ /* 0x001fcc00078ec0ff */
[----:B------:R-:W0:Y:S02]  /*d8e0*/  SHFL.IDX PT, R0, R0, RZ, 0x1f ;  /* 0x00001fff00007589 */ /* 0x000e2400000e0000 */
[----:B0-----:R-:W-:Y:S01]  /*d8f0*/  ISETP.NE.AND P0, PT, R0, RZ, PT ;  /* 0x000000ff0000720c */ /* 0x001fe20003f05270 */
[----:B------:R-:W-:-:S03]  /*d900*/  IMAD.MOV.U32 R0, RZ, RZ, RZ ;  /* 0x000000ffff007224 */ /* 0x000fc600078e00ff */
[----:B------:R-:W-:-:S05]  /*d910*/  P2R R2, PR, RZ, 0x1 ;  /* 0x00000001ff027803 */ /* 0x000fca0000000000 */
[----:B------:R0:W-:Y:S04]  /*d920*/  STL [R1], R2 ;  /* 0x0000000201007387 */ /* 0x0001e80000100800 */
        /* <DEDUP_REMOVED lines=10> */
.L_x_1699:
        /* <DEDUP_REMOVED lines=29> */
[----:B0-----:R-:W-:-:S04]  /*dba0*/  SEL R7, R6, RZ, P5 ;  /* 0x000000ff06077207 */ /* 0x001fc80002800000 */
[----:B------:R-:W-:Y:S02]  /*dbb0*/  IADD3 R8, R2, R7, RZ ;  /* 0x0000000702087210 */ /* 0x000fe40007ffe0ff */
        /* <DEDUP_REMOVED lines=10> */
.L_x_1705:
        /* <DEDUP_REMOVED lines=14> */
.L_x_1704:
[----:B------:R-:W-:Y:S05]  /*dd40*/  BSYNC B0 ;  /* 0x0000000000007941 */ /* 0x000fea0003800000 */
.L_x_1703:
        /* <DEDUP_REMOVED lines=17> */
[----:B0-----:R-:W-:-:S05]  /*de60*/  IMAD R3, R10, R9, RZ ;  /* 0x000000090a037224 */ /* 0x001fca00078e02ff */
[----:B------:R-:W-:-:S04]  /*de70*/  IADD3 R4, R3, R4, RZ ;  /* 0x0000000403047210 */ /* 0x000fc80007ffe0ff */
[----:B------:R-:W-:-:S13]  /*de80*/  ISETP.GT.AND P6, PT, R4, R7, PT ;  /* 0x000000070400720c */ /* 0x000fda0003fc4270 */
[----:B------:R-:W-:Y:S05]  /*de90*/  @!P6 BRA `(.L_x_1705) ;  /* 0xfffffffc0070e947 */ /* 0x000fea000383ffff */
.L_x_1701:
        /* <DEDUP_REMOVED lines=25> */
.L_x_1706:
[----:B-1----:R-:W-:Y:S01]  /*e030*/  IMAD R24, R24, R9, R13 ;  /* 0x0000000918187224 */ /* 0x002fe200078e020d */
[----:B------:R-:W-:Y:S01]  /*e040*/  IABS R12, R4 ;  /* 0x00000004000c7213 */ /* 0x000fe20000000000 */
[----:B0-----:R-:W-:Y:S02]  /*e050*/  IMAD.MOV.U32 R11, RZ, RZ, R14 ;  /* 0x000000ffff0b7224 */ /* 0x001fe400078e000e */
[----:B------:R-:W-:Y:S01]  /*e060*/  IMAD.IADD R7, R7, 0x1, -R24 ;  /* 0x0000000107077824 */ /* 0x000fe200078e0a18 */
[----:B------:R-:W-:Y:S01]  /*e070*/  IADD3 R12, RZ, -R12, RZ ;  /* 0x8000000cff0c7210 */ /* 0x000fe20007ffe0ff */
[----:B------:R-:W-:Y:S02]  /*e080*/  IMAD R11, R11, R10, RZ ;  /* 0x0000000a0b0b7224 */ /* 0x000fe400078e02ff */
[----:B------:R-:W-:Y:S01]  /*e090*/  IMAD.MOV.U32 R2, RZ, RZ, RZ ;  /* 0x000000ffff027224 */ /* 0x000fe200078e00ff */
[----:B------:R-:W-:-:S03]  /*e0a0*/  IABS R8, R7 ;  /* 0x0000000700087213 */ /* 0x000fc60000000000 */
        /* <DEDUP_REMOVED lines=27> */
[----:B0-----:R-:W-:-:S05]  /*e260*/  IMAD.MOV R11, RZ, RZ, -R3 ;  /* 0x000000ffff0b7224 */ /* 0x001fca00078e0a03 */
[----:B------:R-:W-:Y:S02]  /*e270*/  MOV R2, R11 ;  /* 0x0000000b00027202 */ /* 0x000fe40000000f00 */
        /* <DEDUP_REMOVED lines=23> */
.L_x_1702:
[----:B------:R-:W-:Y:S01]  /*e3f0*/  IMAD.MOV.U32 R24, RZ, RZ, R7 ;  /* 0x000000ffff187224 */ /* 0x000fe200078e0007 */
[----:B------:R-:W-:Y:S01]  /*e400*/  MOV R25, RZ ;  /* 0x000000ff00197202 */ /* 0x000fe20000000f00 */
[----:B------:R-:W-:-:S06]  /*e410*/  UMOV UR38, URZ ;  /* 0x0000003f00267c82 */ /* 0x000fcc0008000000 */
.L_x_1707:
        /* <DEDUP_REMOVED lines=8> */
.L_x_1700:
[----:B------:R-:W-:Y:S01]  /*e4a0*/  ULDC UR4, c[0x0][0xc14] ;  /* 0x0003050000047ab9 */ /* 0x000fe20000000800 */
[----:B------:R-:W-:Y:S01]  /*e4b0*/  IMAD.MOV.U32 R17, RZ, RZ, 0x1 ;  /* 0x00000001ff117424 */ /* 0x000fe200078e00ff */
[----:B------:R-:W-:Y:S01]  /*e4c0*/  UISETP.GE.AND UP0, UPT, UR48, UR4, UPT ;  /* 0x000000043000728c */ /* 0x000fe2000bf06270 */
[----:B------:R-:W-:Y:S02]  /*e4d0*/  IMAD.MOV.U32 R29, RZ, RZ, RZ ;  /* 0x000000ffff1d7224 */ /* 0x000fe400078e00ff */
[----:B------:R-:W-:-:S03]  /*e4e0*/  IMAD.MOV.U32 R16, RZ, RZ, RZ ;  /* 0x000000ffff107224 */ /* 0x000fc600078e00ff */
[----:B------:R-:W-:-:S13]  /*e4f0*/  PLOP3.LUT P0, PT, PT, PT, UP0, 0x80, 0x0 ;  /* 0x000000000000781c */ /* 0x000fda0003f0f008 */
[----:B------:R-:W-:Y:S05]  /*e500*/  @P0 BRA `(.L_x_1708) ;  /* 0x0000003000f40947 */ /* 0x000fea0003800000 */
[----:B-1----:R-:W1:Y:S01]  /*e510*/  S2R R0, SR_TID.X ;  /* 0x0000000000007919 */ /* 0x002e620000002100 */
[----:B------:R-:W-:Y:S01]  /*e520*/  MOV R17, 0x1 ;  /* 0x0000000100117802 */ /* 0x000fe20000000f00 */
[----:B------:R-:W-:Y:S01]  /*e530*/  IMAD.MOV.U32 R16, RZ, RZ, RZ ;  /* 0x000000ffff107224 */ /* 0x000fe200078e00ff */
[----:B------:R-:W-:Y:S01]  /*e540*/  ULOP3.LUT UR42, UR40, 0x1, URZ, 0xfc, !UPT ;  /* 0x00000001282a7892 */ /* 0x000fe2000f8efc3f */
[----:B------:R-:W2:Y:S01]  /*e550*/  S2R R6, SR_TID.X ;  /* 0x0000000000067919 */ /* 0x000ea20000002100 */
[----:B------:R-:W-:Y:S01]  /*e560*/  IMAD.MOV.U32 R29, RZ, RZ, RZ ;  /* 0x000000ffff1d7224 */ /* 0x000fe200078e00ff */
[----:B------:R-:W-:Y:S01]  /*e570*/  ULOP3.LUT UR47, UR40, 0x2, URZ, 0xfc, !UPT ;  /* 0x00000002282f7892 */ /* 0x000fe2000f8efc3f */
[----:B------:R-:W-:Y:S01]  /*e580*/  ULDC UR46, c[0x0][0xc] ;  /* 0x00000300002e7ab9 */ /* 0x000fe20000000800 */
[----:B------:R-:W-:Y:S01]  /*e590*/  ULDC.64 UR50, c[0x0][0x198] ;  /* 0x0000660000327ab9 */ /* 0x000fe20000000a00 */
[----:B-1----:R-:W-:Y:S01]  /*e5a0*/  LOP3.LUT R0, R0, 0x7f, RZ, 0xc0, !PT ;  /* 0x0000007f00007812 */ /* 0x002fe200078ec0ff */
[----:B--2---:R-:W-:Y:S01]  /*e5b0*/  IMAD.SHL.U32 R28, R6, 0x40, RZ ;  /* 0x00000040061c7824 */ /* 0x004fe200078e00ff */
[----:B------:R-:W-:-:S03]  /*e5c0*/  SHF.R.U32.HI R3, RZ, 0x1, R6 ;  /* 0x00000001ff037819 */ /* 0x000fc60000011606 */
[----:B------:R-:W-:Y:S02]  /*e5d0*/  IMAD.SHL.U32 R4, R0, 0x10, RZ ;  /* 0x0000001000047824 */ /* 0x000fe400078e00ff */
[----:B0-----:R-:W-:Y:S01]  /*e5e0*/  IMAD.SHL.U32 R2, R6, 0x20, RZ ;  /* 0x0000002006027824 */ /* 0x001fe200078e00ff */
        /* <DEDUP_REMOVED lines=12> */
[----:B------:R-:W-:-:S07]  /*e6b0*/  LOP3.LUT R23, R5, R4, RZ, 0xfc, !PT ;  /* 0x0000000405177212 */ /* 0x000fce00078efcff */
.L_x_1768:
[----:B------:R-:W-:Y:S01]  /*e6c0*/  ULDC.64 UR4, c[0x0][0xc60] ;  /* 0x0003180000047ab9 */ /* 0x000fe20000000a00 */
[----:B------:R-:W-:Y:S01]  /*e6d0*/  ULDC.64 UR6, c[0x0][0xa18] ;  /* 0x0002860000067ab9 */ /* 0x000fe20000000a00 */
[----:B------:R-:W-:Y:S01]  /*e6e0*/  UIMAD.WIDE UR4, UR48, 0x4, UR4 ;  /* 0x00000004300478a5 */ /* 0x000fe2000f8e0204 */
[----:B------:R-:W-:-:S05]  /*e6f0*/  ULDC.64 UR10, c[0x0][0xa00] ;  /* 0x00028000000a7ab9 */ /* 0x000fca0000000a00 */
[----:B------:R-:W-:Y:S02]  /*e700*/  IMAD.U32 R2, RZ, RZ, UR4 ;  /* 0x00000004ff027e24 */ /* 0x000fe4000f8e00ff */
[----:B0-----:R-:W-:Y:S01]  /*e710*/  IMAD.U32 R3, RZ, RZ, UR5 ;  /* 0x00000005ff037e24 */ /* 0x001fe2000f8e00ff */
[----:B------:R-:W-:-:S04]  /*e720*/  ULDC.64 UR4, c[0x0][0xa28] ;  /* 0x00028a0000047ab9 */ /* 0x000fc80000000a00 */
[----:B------:R-:W2:Y:S01]  /*e730*/  LDG.E R2, desc[UR52][R2.64] ;  /* 0x0000003402027981 */ /* 0x000ea2000c1e1900 */
[----:B------:R-:W-:Y:S01]  /*e740*/  UISETP.NE.U32.AND UP0, UPT, UR4, URZ, UPT ;  /* 0x0000003f0400728c */ /* 0x000fe2000bf05070 */
[----:B-1----:R-:W-:Y:S01]  /*e750*/  IMAD.MOV.U32 R0, RZ, RZ, RZ ;  /* 0x000000ffff007224 */ /* 0x002fe200078e00ff */
[----:B------:R-:W-:Y:S01]  /*e760*/  UISETP.NE.U32.AND UP1, UPT, UR6, URZ, UPT ;  /* 0x0000003f0600728c */ /* 0x000fe2000bf25070 */
[----:B------:R-:W0:Y:S01]  /*e770*/  LDC R8, c[0x0][0x288] ;  /* 0x0000a200ff087b82 */ /* 0x000e220000000800 */
[----:B------:R-:W-:Y:S01]  /*e780*/  UISETP.NE.AND.EX UP0, UPT, UR5, URZ, UPT, UP0 ;  /* 0x0000003f0500728c */ /* 0x000fe2000bf05300 */
[----:B------:R-:W-:Y:S01]  /*e790*/  ISETP.NE.U32.AND P0, PT, RZ, UR10, PT ;  /* 0x0000000aff007c0c */ /* 0x000fe2000bf05070 */
[----:B------:R-:W-:-:S04]  /*e7a0*/  UISETP.NE.AND.EX UP1, UPT, UR7, URZ, UPT, UP1 ;  /* 0x0000003f0700728c */ /* 0x000fc8000bf25310 */
[----:B------:R-:W-:Y:S02]  /*e7b0*/  PLOP3.LUT P1, PT, PT, PT, UP0, 0x80, 0x0 ;  /* 0x000000000000781c */ /* 0x000fe40003f2f008 */
[----:B------:R-:W-:Y:S02]  /*e7c0*/  ISETP.NE.AND.EX P0, PT, RZ, UR11, PT, P0 ;  /* 0x0000000bff007c0c */ /* 0x000fe4000bf05300 */
[----:B------:R-:W-:Y:S01]  /*e7d0*/  PLOP3.LUT P3, PT, PT, PT, UP1, 0x80, 0x0 ;  /* 0x000000000000781c */ /* 0x000fe20003f6f018 */
[----:B------:R-:W-:Y:S02]  /*e7e0*/  IMAD.MOV.U32 R19, RZ, RZ, RZ ;  /* 0x000000ffff137224 */ /* 0x000fe400078e00ff */
[----:B------:R-:W-:Y:S01]  /*e7f0*/  IMAD.MOV.U32 R9, RZ, RZ, RZ ;  /* 0x000000ffff097224 */ /* 0x000fe200078e00ff */
[----:B--2---:R-:W-:-:S13]  /*e800*/  R2UR UR45, R2 ;  /* 0x00000000022d72ca */ /* 0x004fda00000e0000 */
[----:B------:R-:W-:Y:S02]  /*e810*/  USHF.R.S32.HI UR44, URZ, 0x1f, UR45 ;  /* 0x0000001f3f2c7899 */ /* 0x000fe4000801142d */
[----:B------:R-:W-:Y:S02]  /*e820*/  @UP0 ULEA UR4, UP2, UR45, UR4, 0x2 ;  /* 0x000000042d040291 */ /* 0x000fe4000f84103f */
[----:B------:R-:W-:Y:S02]  /*e830*/  USHF.L.U32 UR43, UR45, 0x2, URZ ;  /* 0x000000022d2b7899 */ /* 0x000fe4000800063f */
[----:B------:R-:W-:Y:S02]  /*e840*/  @UP0 ULEA.HI.X UR5, UR45, UR5, UR44, 0x2, UP2 ;  /* 0x000000052d050291 */ /* 0x000fe400090f142c */
[----:B------:R-:W-:Y:S01]  /*e850*/  IMAD.U32 R2, RZ, RZ, UR4 ;  /* 0x00000004ff027e24 */ /* 0x000fe2000f8e00ff */
[----:B------:R-:W-:Y:S02]  /*e860*/  USHF.L.U64.HI UR44, UR45, 0x2, UR44 ;  /* 0x000000022d2c7899 */ /* 0x000fe4000801022c */
[----:B------:R-:W-:Y:S01]  /*e870*/  UIADD3 UR8, UP0, UR43, UR10, URZ ;  /* 0x0000000a2b087290 */ /* 0x000fe2000ff1e03f */
[----:B------:R-:W-:Y:S01]  /*e880*/  IMAD.U32 R3, RZ, RZ, UR5 ;  /* 0x00000005ff037e24 */ /* 0x000fe2000f8e00ff */
[----:B------:R-:W-:-:S02]  /*e890*/  ULDC.64 UR4, c[0x0][0xa08] ;  /* 0x0002820000047ab9 */ /* 0x000fc40000000a00 */
[----:B------:R-:W-:Y:S02]  /*e8a0*/  UIADD3.X UR9, UR44, UR11, URZ, UP0, !UPT ;  /* 0x0000000b2c097290 */ /* 0x000fe400087fe43f */
[----:B------:R1:W5:Y:S01]  /*e8b0*/  @P1 LDG.E R0, desc[UR52][R2.64] ;  /* 0x0000003402001981 */ /* 0x000362000c1e1900 */
[----:B------:R-:W-:Y:S01]  /*e8c0*/  ISETP.NE.U32.AND P1, PT, RZ, UR4, PT ;  /* 0x00000004ff007c0c */ /* 0x000fe2000bf25070 */
[----:B------:R-:W-:Y:S02]  /*e8d0*/  UIADD3 UR10, UP0, UR43, UR4, URZ ;  /* 0x000000042b0a7290 */ /* 0x000fe4000ff1e03f */
[----:B------:R-:W-:Y:S01]  /*e8e0*/  @UP1 UIADD3 UR4, UP2, UR43, UR6, URZ ;  /* 0x000000062b041290 */ /* 0x000fe2000ff5e03f */
[----:B------:R-:W-:Y:S01]  /*e8f0*/  ISETP.NE.AND.EX P1, PT, RZ, UR5, PT, P1 ;  /* 0x00000005ff007c0c */ /* 0x000fe2000bf25310 */
[----:B------:R-:W-:Y:S02]  /*e900*/  UIADD3.X UR6, UR44, UR5, URZ, UP0, !UPT ;  /* 0x000000052c067290 */ /* 0x000fe400087fe43f */
[----:B------:R-:W-:Y:S01]  /*e910*/  @UP1 UIADD3.X UR5, UR44, UR7, URZ, UP2, !UPT ;  /* 0x000000072c051290 */ /* 0x000fe200097fe43f */
[----:B------:R-:W-:-:S02]  /*e920*/  IMAD.U32 R4, RZ, RZ, UR10 ;  /* 0x0000000aff047e24 */ /* 0x000fc4000f8e00ff */
[----:B-1----:R-:W-:Y:S01]  /*e930*/  IMAD.U32 R2, RZ, RZ, UR8 ;  /* 0x00000008ff027e24 */ /* 0x002fe2000f8e00ff */
[----:B------:R-:W-:Y:S01]  /*e940*/  MOV R5, UR6 ;  /* 0x0000000600057c02 */ /* 0x000fe20008000f00 */
[----:B------:R-:W-:Y:S01]  /*e950*/  IMAD.U32 R3, RZ, RZ, UR9 ;  /* 0x00000009ff037e24 */ /* 0x000fe2000f8e00ff */
[----:B------:R-:W-:Y:S01]  /*e960*/  ULDC.64 UR6, c[0x0][0xa20] ;  /* 0x0002880000067ab9 */ /* 0x000fe20000000a00 */
[----:B------:R-:W-:Y:S02]  /*e970*/  IMAD.U32 R6, RZ, RZ, UR4 ;  /* 0x00000004ff067e24 */ /* 0x000fe4000f8e00ff */
[----:B------:R-:W-:Y:S01]  /*e980*/  IMAD.U32 R7, RZ, RZ, UR5 ;  /* 0x00000005ff077e24 */ /* 0x000fe2000f8e00ff */
[----:B------:R1:W5:Y:S01]  /*e990*/  @P0 LDG.E R19, desc[UR52][R2.64] ;  /* 0x0000003402130981 */ /* 0x000362000c1e1900 */
[----:B------:R-:W-:-:S03]  /*e9a0*/  ULDC.64 UR4, c[0x0][0x3f8] ;  /* 0x0000fe0000047ab9 */ /* 0x000fc60000000a00 */
[----:B------:R1:W5:Y:S04]  /*e9b0*/  @P1 LDG.E R9, desc[UR52][R4.64] ;  /* 0x0000003404091981 */ /* 0x000368000c1e1900 */
[----:B0-----:R1:W5:Y:S01]  /*e9c0*/  @P3 LDG.E R8, desc[UR52][R6.64] ;  /* 0x0000003406083981 */ /* 0x001362000c1e1900 */
[----:B------:R-:W-:Y:S01]  /*e9d0*/  UISETP.NE.U32.AND UP0, UPT, UR4, URZ, UPT ;  /* 0x0000003f0400728c */ /* 0x000fe2000bf05070 */
[----:B------:R-:W-:Y:S02]  /*e9e0*/  ISETP.NE.U32.AND P2, PT, RZ, UR6, PT ;  /* 0x00000006ff007c0c */ /* 0x000fe4000bf45070 */
[----:B------:R-:W-:Y:S01]  /*e9f0*/  ULDC UR4, c[0x0][0x404] ;  /* 0x0001010000047ab9 */ /* 0x000fe20000000800 */
[----:B------:R-:W-:Y:S01]  /*ea00*/  UISETP.NE.AND.EX UP0, UPT, UR5, URZ, UPT, UP0 ;  /* 0x0000003f0500728c */ /* 0x000fe2000bf05300 */
[----:B------:R-:W-:-:S02]  /*ea10*/  ISETP.NE.AND.EX P2, PT, RZ, UR7, PT, P2 ;  /* 0x00000007ff007c0c */ /* 0x000fc4000bf45320 */
[----:B------:R-:W-:Y:S01]  /*ea20*/  ULDC UR5, c[0x0][0x2e0] ;  /* 0x0000b80000057ab9 */ /* 0x000fe20000000800 */
[----:B------:R-:W-:-:S04]  /*ea30*/  USEL UR4, UR4, 0x1, UP0 ;  /* 0x0000000104047887 */ /* 0x000fc80008000000 */
[----:B------:R-:W-:Y:S01]  /*ea40*/  UIMAD UR4, UR4, UR5, URZ ;  /* 0x00000005040472a4 */ /* 0x000fe2000f8e023f */
[----:B-1----:R-:W-:Y:S11]  /*ea50*/  @P3 BRA `(.L_x_1709) ;  /* 0x0000000000103947 */ /* 0x002ff60003800000 */
[----:B------:R-:W-:Y:S05]  /*ea60*/  @!P0 BRA `(.L_x_1709) ;  /* 0x00000000000c8947 */ /* 0x000fea0003800000 */
[----:B------:R-:W2:Y:S04]  /*ea70*/  LDG.E R7, desc[UR52][R2.64] ;  /* 0x0000003402077981 */ /* 0x000ea8000c1e1900 */
[----:B-----5:R-:W2:Y:S02]  /*ea80*/  LDG.E R8, desc[UR52][R2.64+0x4] ;  /* 0x0000043402087981 */ /* 0x020ea4000c1e1900 */
[----:B--2---:R-:W-:-:S07]  /*ea90*/  IMAD.IADD R8, R8, 0x1, -R7 ;  /* 0x0000000108087824 */ /* 0x004fce00078e0a07 */
.L_x_1709:
[----:B------:R-:W-:Y:S02]  /*eaa0*/  IMAD.U32 R3, RZ, RZ, UR4 ;  /* 0x00000004ff037e24 */ /* 0x000fe4000f8e00ff */
[----:B-----5:R-:W-:Y:S01]  /*eab0*/  IMAD.IADD R22, R9, 0x1, R0 ;  /* 0x0000000109167824 */ /* 0x020fe200078e0200 */
[----:B------:R-:W-:Y:S06]  /*eac0*/  @!P2 BRA `(.L_x_1710) ;  /* 0x000000000018a947 */ /* 0x000fec0003800000 */
[----:B------:R-:W-:-:S04]  /*ead0*/  UIADD3 UR4, UP0, UR43, UR6, URZ ;  /* 0x000000062b047290 */ /* 0x000fc8000ff1e03f */
[----:B------:R-:W-:Y:S02]  /*eae0*/  UIADD3.X UR5, UR44, UR7, URZ, UP0, !UPT ;  /* 0x000000072c057290 */ /* 0x000fe400087fe43f */
[----:B------:R-:W-:-:S04]  /*eaf0*/  IMAD.U32 R2, RZ, RZ, UR4 ;  /* 0x00000004ff027e24 */ /* 0x000fc8000f8e00ff */
[----:B------:R-:W-:-:S06]  /*eb00*/  IMAD.U32 R3, RZ, RZ, UR5 ;  /* 0x00000005ff037e24 */ /* 0x000fcc000f8e00ff */
[----:B------:R0:W5:Y:S01]  /*eb10*/  LDG.E R3, desc[UR52][R2.64] ;  /* 0x0000003402037981 */ /* 0x000162000c1e1900 */
[----:B------:R-:W-:Y:S05]  /*eb20*/  BRA `(.L_x_1711) ;  /* 0x0000000000107947 */ /* 0x000fea0003800000 */
.L_x_1710:
[----:B------:R-:W-:Y:S05]  /*eb30*/  @!P1 BRA `(.L_x_1711) ;  /* 0x00000000000c9947 */ /* 0x000fea0003800000 */
[----:B------:R-:W2:Y:S04]  /*eb40*/  LDG.E R2, desc[UR52][R4.64] ;  /* 0x0000003404027981 */ /* 0x000ea8000c1e1900 */
[----:B------:R-:W2:Y:S02]  /*eb50*/  LDG.E R3, desc[UR52][R4.64+0x4] ;  /* 0x0000043404037981 */ /* 0x000ea4000c1e1900 */
[----:B--2---:R-:W-:-:S07]  /*eb60*/  IMAD.IADD R3, R3, 0x1, -R2 ;  /* 0x0000000103037824 */ /* 0x004fce00078e0a02 */
.L_x_1711:
[----:B------:R-:W-:Y:S01]  /*eb70*/  IMAD R5, R25, 0xc0, RZ ;  /* 0x000000c019057824 */ /* 0x000fe200078e02ff */
[----:B-----5:R-:W-:Y:S01]  /*eb80*/  IADD3 R3, -R0, R3, RZ ;  /* 0x0000000300037210 */ /* 0x020fe20007ffe1ff */
[----:B------:R-:W-:Y:S03]  /*eb90*/  BSSY B6, `(.L_x_1712) ;  /* 0x0000213000067945 */ /* 0x000fe60003800000 */
[----:B------:R-:W-:Y:S01]  /*eba0*/  IADD3 R8, -R8, 0x15f, R5 ;  /* 0x0000015f08087810 */ /* 0x000fe20007ffe105 */
[----:B------:R-:W-:-:S04]  /*ebb0*/  VIADD R0, R3, 0x9f ;  /* 0x0000009f03007836 */ /* 0x000fc80000000000 */
[----:B------:R-:W-:Y:S02]  /*ebc0*/  IMAD.IADD R8, R3, 0x1, R8 ;  /* 0x0000000103087824 */ /* 0x000fe400078e0208 */
[----:B------:R-:W-:-:S04]  /*ebd0*/  IMAD.HI R0, R0, 0x66666667, RZ ;  /* 0x6666666700007827 */ /* 0x000fc800078e02ff */
[----:B------:R-:W-:Y:S01]  /*ebe0*/  IMAD.HI R8, R8, 0x66666667, RZ ;  /* 0x6666666708087827 */ /* 0x000fe200078e02ff */
[----:B------:R-:W-:-:S04]  /*ebf0*/  SHF.R.U32.HI R3, RZ, 0x1f, R0 ;  /* 0x0000001fff037819 */ /* 0x000fc80000011600 */
[----:B------:R-:W-:Y:S02]  /*ec00*/  SHF.R.U32.HI R5, RZ, 0x1f, R8 ;  /* 0x0000001fff057819 */ /* 0x000fe40000011608 */
[----:B------:R-:W-:Y:S02]  /*ec10*/  LEA.HI.SX32 R3, R0, R3, 0x1a ;  /* 0x0000000300037211 */ /* 0x000fe400078fd2ff */
[----:B------:R-:W-:-:S04]  /*ec20*/  LEA.HI.SX32 R26, R8, R5, 0x1a ;  /* 0x00000005081a7211 */ /* 0x000fc800078fd2ff */
[----:B------:R-:W-:-:S04]  /*ec30*/  VIMNMX R26, R3, R26, PT ;  /* 0x0000001a031a7248 */ /* 0x000fc80003fe0100 */
[----:B------:R-:W-:-:S13]  /*ec40*/  ISETP.GT.AND P0, PT, R26, RZ, PT ;  /* 0x000000ff1a00720c */ /* 0x000fda0003f04270 */
        /* <DEDUP_REMOVED lines=18> */
.L_x_1713:
[----:B------:R-:W1:Y:S01]  /*ed70*/  S2UR UR4, SR_CgaCtaId ;  /* 0x00000000000479c3 */ /* 0x000e620000008800 */
[----:B------:R-:W-:Y:S02]  /*ed80*/  UMOV UR41, 0x400 ;  /* 0x0000040000297882 */ /* 0x000fe40000000000 */
[----:B-1----:R-:W-:-:S04]  /*ed90*/  ULEA UR41, UR4, UR41, 0x18 ;  /* 0x0000002904297291 */ /* 0x002fc8000f8ec03f */
[----:B------:R-:W-:-:S04]  /*eda0*/  UIADD3 UR4, UR41, 0xe000, URZ ;  /* 0x0000e00029047890 */ /* 0x000fc8000fffe03f */
[----:B------:R-:W-:-:S06]  /*edb0*/  ULOP3.LUT UP0, URZ, UR4, 0x1bf, URZ, 0xc0, !UPT ;  /* 0x000001bf043f7892 */ /* 0x000fcc000f80c03f */
[----:B------:R-:W-:-:S13]  /*edc0*/  PLOP3.LUT P0, PT, PT, PT, UP0, 0x80, 0x0 ;  /* 0x000000000000781c */ /* 0x000fda0003f0f008 */
[----:B------:R-:W-:Y:S05]  /*edd0*/  @!P0 BRA `(.L_x_1715) ;  /* 0x0000000000408947 */ /* 0x000fea0003800000 */
[----:B0-----:R-:W-:Y:S01]  /*ede0*/  MOV R2, 0x0 ;  /* 0x0000000000027802 */ /* 0x001fe20000000f00 */
[----:B------:R-:W-:Y:S01]  /*edf0*/  ULDC.64 UR6, c[0x4][0x98] ;  /* 0x0100260000067ab9 */ /* 0x000fe20000000a00 */
[----:B------:R-:W-:Y:S01]  /*ee00*/  ULDC.64 UR8, c[0x4][0xa0] ;  /* 0x0100280000087ab9 */ /* 0x000fe20000000a00 */
[----:B------:R-:W-:Y:S01]  /*ee10*/  ULDC.64 UR4, c[0x4][0x8] ;  /* 0x0100020000047ab9 */ /* 0x000fe20000000a00 */
[----:B------:R-:W-:Y:S01]  /*ee20*/  IMAD.U32 R4, RZ, RZ, UR6 ;  /* 0x00000006ff047e24 */ /* 0x000fe2000f8e00ff */
[----:B------:R-:W-:Y:S01]  /*ee30*/  MOV R13, RZ ;  /* 0x000000ff000d7202 */ /* 0x000fe20000000f00 */
[----:B------:R-:W0:Y:S01]  /*ee40*/  LDC.64 R2, c[0x4][R2] ;  /* 0x0100000002027b82 */ /* 0x000e220000000a00 */
[----:B------:R-:W-:Y:S02]  /*ee50*/  IMAD.U32 R5, RZ, RZ, UR7 ;  /* 0x00000007ff057e24 */ /* 0x000fe4000f8e00ff */
[----:B------:R-:W-:Y:S02]  /*ee60*/  IMAD.U32 R6, RZ, RZ, UR8 ;  /* 0x00000008ff067e24 */ /* 0x000fe4000f8e00ff */
[----:B------:R-:W-:-:S02]  /*ee70*/  IMAD.U32 R7, RZ, RZ, UR9 ;  /* 0x00000009ff077e24 */ /* 0x000fc4000f8e00ff */
[----:B------:R-:W-:Y:S02]  /*ee80*/  IMAD.U32 R10, RZ, RZ, UR4 ;  /* 0x00000004ff0a7e24 */ /* 0x000fe4000f8e00ff */
[----:B------:R-:W-:Y:S02]  /*ee90*/  IMAD.U32 R11, RZ, RZ, UR5 ;  /* 0x00000005ff0b7e24 */ /* 0x000fe4000f8e00ff */
[----:B------:R-:W-:Y:S02]  /*eea0*/  IMAD.MOV.U32 R8, RZ, RZ, 0x70 ;  /* 0x00000070ff087424 */ /* 0x000fe400078e00ff */
[----:B------:R-:W-:-:S07]  /*eeb0*/  IMAD.MOV.U32 R12, RZ, RZ, 0x1 ;  /* 0x00000001ff0c7424 */ /* 0x000fce00078e00ff */
[----:B------:R-:W-:-:S07]  /*eec0*/  LEPC R20, `(.L_x_1715) ;  /* 0x000000001014794e */ /* 0x000fce0000000000 */
[----:B0-----:R-:W-:Y:S05]  /*eed0*/  CALL.ABS.NOINC R2 ;  /* 0x0000000002007343 */ /* 0x001fea0003c00000 */
.L_x_1715:
[----:B------:R-:W-:-:S06]  /*eee0*/  UIADD3 UR4, UR41, 0x6000, URZ ;  /* 0x0000600029047890 */ /* 0x000fcc000fffe03f */
[----:B------:R-:W-:-:S05]  /*eef0*/  IMAD.U32 R18, RZ, RZ, UR4 ;  /* 0x00000004ff127e24 */ /* 0x000fca000f8e00ff */
[----:B------:R-:W-:-:S13]  /*ef00*/  LOP3.LUT P0, RZ, R18, 0x1bf, RZ, 0xc0, !PT ;  /* 0x000001bf12ff7812 */ /* 0x000fda000780c0ff */
[----:B------:R-:W-:Y:S05]  /*ef10*/  @!P0 BRA `(.L_x_1716) ;  /* 0x0000000000408947 */ /* 0x000fea0003800000 */
[----:B0-----:R-:W-:Y:S01]  /*ef20*/  MOV R2, 0x0 ;  /* 0x0000000000027802 */ /* 0x001fe20000000f00 */
        /* <DEDUP_REMOVED lines=15> */
.L_x_1716:
        /* <DEDUP_REMOVED lines=8> */
[----:B------:R-:W-:Y:S01]  /*f0a0*/  MOV R4, UR6 ;  /* 0x0000000600047c02 */ /* 0x000fe20008000f00 */
[----:B------:R-:W-:Y:S01]  /*f0b0*/  IMAD.U32 R5, RZ, RZ, UR7 ;  /* 0x00000007ff057e24 */ /* 0x000fe2000f8e00ff */
        /* <DEDUP_REMOVED lines=10> */
.L_x_1717:
[----:B------:R-:W-:-:S13]  /*f160*/  LOP3.LUT P6, RZ, R18, 0x1bf, RZ, 0xc0, !PT ;  /* 0x000001bf12ff7812 */ /* 0x000fda00078cc0ff */
[----:B------:R-:W-:Y:S05]  /*f170*/  @!P6 BRA `(.L_x_1718) ;  /* 0x000000000040e947 */ /* 0x000fea0003800000 */
[----:B0-----:R-:W-:Y:S01]  /*f180*/  MOV R2, 0x0 ;  /* 0x0000000000027802 */ /* 0x001fe20000000f00 */
        /* <DEDUP_REMOVED lines=15> */
.L_x_1718:
[----:B------:R-:W-:Y:S01]  /*f280*/  ULDC.64 UR4, c[0x0][0x9f8] ;  /* 0x00027e0000047ab9 */ /* 0x000fe20000000a00 */
[----:B------:R-:W-:Y:S01]  /*f290*/  IMAD.U32 R18, RZ, RZ, UR45 ;  /* 0x0000002dff127e24 */ /* 0x000fe2000f8e00ff */
[----:B------:R-:W-:Y:S01]  /*f2a0*/  UISETP.NE.U32.AND UP0, UPT, UR4, URZ, UPT ;  /* 0x0000003f0400728c */ /* 0x000fe2000bf05070 */
[----:B------:R-:W1:Y:S01]  /*f2b0*/  S2R R27, SR_TID.X ;  /* 0x00000000001b7919 */ /* 0x000e620000002100 */
[----:B------:R-:W2:Y:S01]  /*f2c0*/  LDC R0, c[0x0][0x428] ;  /* 0x00010a00ff007b82 */ /* 0x000ea20000000800 */
[----:B------:R-:W-:Y:S01]  /*f2d0*/  IMAD R25, R25, 0xc0, R19 ;  /* 0x000000c019197824 */ /* 0x000fe200078e0213 */
[----:B------:R-:W-:Y:S01]  /*f2e0*/  UISETP.NE.AND.EX UP0, UPT, UR5, URZ, UPT, UP0 ;  /* 0x0000003f0500728c */ /* 0x000fe2000bf05300 */
[----:B------:R-:W-:-:S05]  /*f2f0*/  ULDC.64 UR6, c[0x0][0xa08] ;  /* 0x0002820000067ab9 */ /* 0x000fca0000000a00 */
[----:B------:R-:W-:-:S05]  /*f300*/  PLOP3.LUT P0, PT, PT, PT, UP0, 0x80, 0x0 ;  /* 0x000000000000781c */ /* 0x000fca0003f0f008 */
[----:B------:R-:W-:-:S04]  /*f310*/  @UP0 UIADD3 UR4, UP1, UR43, UR4, URZ ;  /* 0x000000042b040290 */ /* 0x000fc8000ff3e03f */
[----:B------:R-:W-:Y:S02]  /*f320*/  @UP0 UIADD3.X UR5, UR44, UR5, URZ, UP1, !UPT ;  /* 0x000000052c050290 */ /* 0x000fe40008ffe43f */
[----:B0-----:R-:W-:-:S04]  /*f330*/  IMAD.U32 R2, RZ, RZ, UR4 ;  /* 0x00000004ff027e24 */ /* 0x001fc8000f8e00ff */
[----:B------:R-:W-:Y:S01]  /*f340*/  IMAD.U32 R3, RZ, RZ, UR5 ;  /* 0x00000005ff037e24 */ /* 0x000fe2000f8e00ff */
[----:B--2---:R-:W-:Y:S01]  /*f350*/  ISETP.NE.AND P2, PT, R0, 0x1, PT ;  /* 0x000000010000780c */ /* 0x004fe20003f45270 */
[----:B------:R-:W-:-:S03]  /*f360*/  ULDC.64 UR4, c[0x0][0xa00] ;  /* 0x0002800000047ab9 */ /* 0x000fc60000000a00 */
[----:B------:R0:W2:Y:S01]  /*f370*/  @P0 LDG.E R18, desc[UR52][R2.64] ;  /* 0x0000003402120981 */ /* 0x0000a2000c1e1900 */
[----:B------:R-:W-:Y:S01]  /*f380*/  ISETP.NE.U32.AND P0, PT, RZ, UR4, PT ;  /* 0x00000004ff007c0c */ /* 0x000fe2000bf05070 */
[----:B------:R-:W-:Y:S01]  /*f390*/  UMOV UR36, URZ ;  /* 0x0000003f00247c82 */ /* 0x000fe20008000000 */
[----:B-1----:R-:W-:Y:S01]  /*f3a0*/  LOP3.LUT R21, R27, 0x7f, RZ, 0xc0, !PT ;  /* 0x0000007f1b157812 */ /* 0x002fe200078ec0ff */
[----:B------:R-:W-:Y:S01]  /*f3b0*/  IMAD.U32 R19, RZ, RZ, UR38 ;  /* 0x00000026ff137e24 */ /* 0x000fe2000f8e00ff */
[----:B------:R-:W-:Y:S02]  /*f3c0*/  ISETP.NE.AND.EX P0, PT, RZ, UR5, PT, P0 ;  /* 0x00000005ff007c0c */ /* 0x000fe4000bf05300 */
[----:B------:R-:W-:Y:S02]  /*f3d0*/  ISETP.NE.AND P1, PT, R21, RZ, PT ;  /* 0x000000ff1500720c */ /* 0x000fe40003f25270 */
[----:B------:R-:W1:Y:S01]  /*f3e0*/  @P2 LDC R0, c[0x0][0x42c] ;  /* 0x00010b00ff002b82 */ /* 0x000e620000000800 */
[----:B------:R-:W-:-:S02]  /*f3f0*/  SEL R6, RZ, UR45, P0 ;  /* 0x0000002dff067c07 */ /* 0x000fc40008000000 */
[----:B------:R-:W-:Y:S02]  /*f400*/  R2UR UR37, R25 ;  /* 0x00000000192572ca */ /* 0x000fe400000e0000 */
[----:B------:R-:W-:Y:S02]  /*f410*/  R2UR UR39, R6 ;  /* 0x00000000062772ca */ /* 0x000fe400000e0000 */
[----:B------:R-:W-:Y:S01]  /*f420*/  SHF.R.U32.HI R4, RZ, 0x5, R27 ;  /* 0x00000005ff047819 */ /* 0x000fe2000001161b */
[----:B0-----:R-:W0:Y:S03]  /*f430*/  LDC.64 R2, c[0x0][0x3f8] ;  /* 0x0000fe00ff027b82 */ /* 0x001e260000000a00 */
[----:B------:R-:W-:Y:S01]  /*f440*/  VOTEU.ALL UP1, P1 ;  /* 0x00000000003f7886 */ /* 0x000fe20000820000 */
[----:B------:R-:W-:-:S04]  /*f450*/  LOP3.LUT R4, R4, 0x3, RZ, 0xc0, !PT ;  /* 0x0000000304047812 */ /* 0x000fc800078ec0ff */
[----:B------:R-:W3:Y:S01]  /*f460*/  @P2 LDC R5, c[0x0][0x430] ;  /* 0x00010c00ff052b82 */ /* 0x000ee20000000800 */
[----:B------:R-:W-:-:S04]  /*f470*/  @!UP1 UIADD3 UR4, UP0, UR50, 0x270, URZ ;  /* 0x0000027032049890 */ /* 0x000fc8000ff1e03f */
[----:B------:R-:W-:Y:S01]  /*f480*/  @!UP1 UIADD3.X UR5, URZ, UR51, URZ, UP0, !UPT ;  /* 0x000000333f059290 */ /* 0x000fe200087fe43f */
[----:B-1----:R-:W-:-:S08]  /*f490*/  @P2 IMAD.HI.U32 R0, R0, UR38, RZ ;  /* 0x0000002600002c27 */ /* 0x002fd0000f8e00ff */
[----:B------:R1:W-:Y:S01]  /*f4a0*/  @!UP1 UTMAPF.L2.4D [UR36], [UR4] ;  /* 0x00000024040095b8 */ /* 0x0003e20008018000 */
[----:B0-----:R-:W-:Y:S01]  /*f4b0*/  LOP3.LUT P0, RZ, R2, UR6, RZ, 0xfc, !PT ;  /* 0x0000000602ff7c12 */ /* 0x001fe2000f80fcff */
[----:B------:R-:W-:-:S03]  /*f4c0*/  UMOV UR6, 0xffffffff ;  /* 0xffffffff00067882 */ /* 0x000fc60000000000 */
[----:B------:R-:W-:Y:S02]  /*f4d0*/  LOP3.LUT P0, RZ, R3, UR7, RZ, 0xfc, P0 ;  /* 0x0000000703ff7c12 */ /* 0x000fe4000800fcff */
[----:B---3--:R-:W-:Y:S02]  /*f4e0*/  @P2 SHF.R.U32.HI R19, RZ, R5, R0 ;  /* 0x00000005ff132219 */ /* 0x008fe40000011600 */
[----:B--2---:R-:W-:Y:S02]  /*f4f0*/  SHF.R.S32.HI R20, RZ, 0x1f, R18 ;  /* 0x0000001fff147819 */ /* 0x004fe40000011412 */
[----:B------:R-:W-:Y:S01]  /*f500*/  SEL R0, R18, RZ, !P0 ;  /* 0x000000ff12007207 */ /* 0x000fe20004000000 */
[----:B-1----:R-:W-:Y:S06]  /*f510*/  BRA.DIV UR6, `(.L_x_1719) ;  /* 0x0000002a06947947 */ /* 0x002fec000b800000 */
[----:B------:R0:W1:Y:S02]  /*f520*/  SHFL.IDX PT, R14, R4, RZ, 0x1f ;  /* 0x00001fff040e7589 */ /* 0x00006400000e0000 */
.L_x_1787:
[----:B-1----:R-:W-:Y:S02]  /*f530*/  ISETP.NE.AND P0, PT, R14, RZ, PT ;  /* 0x000000ff0e00720c */ /* 0x002fe40003f05270 */
[----:B------:R-:W-:-:S11]  /*f540*/  PLOP3.LUT P6, PT, PT, PT, PT, 0x8, 0x0 ;  /* 0x000000000000781c */ /* 0x000fd60003fce170 */
[----:B------:R-:W-:Y:S05]  /*f550*/  @P0 BRA `(.L_x_1720) ;  /* 0x0000000400800947 */ /* 0x000fea0003800000 */
[----:B------:R-:W-:Y:S01]  /*f560*/  UMOV UR4, 0xffffffff ;  /* 0xffffffff00047882 */ /* 0x000fe20000000000 */
[----:B------:R-:W-:Y:S02]  /*f570*/  IADD3 R7, R26, -0x1, RZ ;  /* 0xffffffff1a077810 */ /* 0x000fe40007ffe0ff */
[----:B------:R-:W-:Y:S05]  /*f580*/  BRA.DIV UR4, `(.L_x_1721) ;  /* 0x0000002a04987947 */ /* 0x000fea000b800000 */
[----:B------:R-:W-:-:S13]  /*f590*/  ELECT P6, URZ, PT ;  /* 0x00000000003f782f */ /* 0x000fda00038c0000 */
.L_x_1790:
        /* <DEDUP_REMOVED lines=22> */
.L_x_1723:
[----:B------:R-:W-:Y:S02]  /*f700*/  LEA R5, R16, UR41, 0x3 ;  /* 0x0000002910057c11 */ /* 0x000fe4000f8e18ff */
[----:B-1----:R-:W-:Y:S02]  /*f710*/  SHF.L.U32 R2, R17, 0x1f, RZ ;  /* 0x0000001f11027819 */ /* 0x002fe400000006ff */
[----:B------:R-:W-:Y:S02]  /*f720*/  ISETP.NE.AND P0, PT, R21, RZ, PT ;  /* 0x000000ff1500720c */ /* 0x000fe40003f05270 */
[----:B------:R-:W1:Y:S02]  /*f730*/  SYNCS.PHASECHK.TRANS64.TRYWAIT P2, [R5+URZ+0x13280], R2 ;  /* 0x01328002050075a7 */ /* 0x000e64000804017f */
[----:B-1----:R-:W-:Y:S09]  /*f740*/  @!P2 BRA `(.L_x_1724) ;  /* 0x000000280048a947 */ /* 0x002ff20003800000 */
.L_x_1791:
        /* <DEDUP_REMOVED lines=8> */
.L_x_1725:
[----:B------:R-:W-:Y:S01]  /*f7d0*/  IMAD.U32 R3, RZ, RZ, UR41 ;  /* 0x00000029ff037e24 */ /* 0x000fe2000f8e00ff */
        /* <DEDUP_REMOVED lines=17> */
.L_x_1792:
[----:B------:R-:W-:Y:S05]  /*f8f0*/  @P0 BRA `(.L_x_1727) ;  /* 0x00000000001c0947 */ /* 0x000fea0003800000 */
[----:B0-----:R-:W0:Y:S01]  /*f900*/  S2R R4, SR_TID.X ;  /* 0x0000000000047919 */ /* 0x001e220000002100 */
[----:B-12---:R-:W-:-:S04]  /*f910*/  IMAD.MOV.U32 R2, RZ, RZ, 0x2800 ;  /* 0x00002800ff027424 */ /* 0x006fc800078e00ff */
[----:B------:R3:W-:Y:S01]  /*f920*/  SYNCS.ARRIVE.TRANS64 RZ, [R5+URZ+0x13230], R2 ;  /* 0x0132300205ff79a7 */ /* 0x0007e2000800003f */
[----:B0-----:R-:W-:-:S04]  /*f930*/  LOP3.LUT R4, R4, 0x1f, RZ, 0xc0, !PT ;  /* 0x0000001f04047812 */ /* 0x001fc800078ec0ff */
[----:B------:R-:W-:-:S13]  /*f940*/  ISETP.NE.AND P0, PT, R4, RZ, PT ;  /* 0x000000ff0400720c */ /* 0x000fda0003f05270 */
[----:B---3--:R-:W-:Y:S05]  /*f950*/  @!P0 BRA `(.L_x_1727) ;  /* 0x0000000000048947 */ /* 0x008fea0003800000 */
[----:B------:R-:W-:Y:S01]  /*f960*/  BPT.TRAP 0x1 ;  /* 0x000000040000795c */ /* 0x000fe20000300000 */
.L_x_1727:
        /* <DEDUP_REMOVED lines=14> */
.L_x_1722:
        /* <DEDUP_REMOVED lines=11> */
[----:B-12---:R-:W-:Y:S01]  /*fb00*/  @P0 IMAD.MOV.U32 R2, RZ, RZ, 0x3000 ;  /* 0x00003000ff020424 */ /* 0x006fe200078e00ff */
[----:B------:R-:W-:Y:S01]  /*fb10*/  @P0 R2UR UR13, R6 ;  /* 0x00000000060d02ca */ /* 0x000fe200000e0000 */
[----:B------:R-:W-:Y:S02]  /*fb20*/  UMOV UR12, UR38 ;  /* 0x00000026000c7c82 */ /* 0x000fe40008000000 */
[----:B------:R1:W-:Y:S10]  /*fb30*/  @P0 SYNCS.ARRIVE.TRANS64 RZ, [UR41+0x13200], R2 ;  /* 0x01320002ffff09a7 */ /* 0x0003f40008000029 */
[----:B------:R1:W-:Y:S02]  /*fb40*/  UTMALDG.4D [UR8], [UR4], desc[UR6] ;  /* 0x00000608040075b4 */ /* 0x0003e40008019000 */
[----:B-1----:R-:W-:Y:S01]  /*fb50*/  NOP ;  /* 0x0000000000007918 */ /* 0x002fe20000000000 */
.L_x_1720:
[----:B------:R-:W-:Y:S01]  /*fb60*/  VIADD R29, R29, 0x1 ;  /* 0x000000011d1d7836 */ /* 0x000fe20000000000 */
[----:B------:R-:W-:Y:S01]  /*fb70*/  BSSY B0, `(.L_x_1728) ;  /* 0x0000008000007945 */ /* 0x000fe20003800000 */
[----:B------:R-:W-:-:S03]  /*fb80*/  ISETP.GE.AND P2, PT, R26, 0x2, PT ;  /* 0x000000021a00780c */ /* 0x000fc60003f46270 */
[----:B------:R-:W-:-:S04]  /*fb90*/  LEA.HI R2, R29, R29, RZ, 0x1 ;  /* 0x0000001d1d027211 */ /* 0x000fc800078f08ff */
[----:B------:R-:W-:-:S04]  /*fba0*/  LOP3.LUT R2, R2, 0xfffffffe, RZ, 0xc0, !PT ;  /* 0xfffffffe02027812 */ /* 0x000fc800078ec0ff */
[----:B------:R-:W-:-:S04]  /*fbb0*/  IADD3 R2, R29, -R2, RZ ;  /* 0x800000021d027210 */ /* 0x000fc80007ffe0ff */
[----:B------:R-:W-:-:S04]  /*fbc0*/  SHF.L.U32 R2, R2, 0x1f, RZ ;  /* 0x0000001f02027819 */ /* 0x000fc800000006ff */
[----:B------:R-:W1:Y:S02]  /*fbd0*/  SYNCS.PHASECHK.TRANS64.TRYWAIT P0, [UR41+0x13220], R2 ;  /* 0x01322002ff0075a7 */ /* 0x000e640008000169 */
[----:B-1----:R-:W-:Y:S05]  /*fbe0*/  @!P0 BRA `(.L_x_1729) ;  /* 0x0000002400488947 */ /* 0x002fea0003800000 */
.L_x_1793:
[----:B------:R-:W-:Y:S05]  /*fbf0*/  BSYNC B0 ;  /* 0x0000000000007941 */ /* 0x000fea0003800000 */
.L_x_1728:
[----:B------:R-:W-:Y:S05]  /*fc00*/  @!P2 BRA `(.L_x_1730) ;  /* 0x0000000800d4a947 */ /* 0x000fea0003800000 */
[----:B-1----:R-:W-:Y:S02]  /*fc10*/  VIADD R2, R26, 0xfffffffe ;  /* 0xfffffffe1a027836 */ /* 0x002fe40000000000 */
[----:B------:R-:W-:Y:S02]  /*fc20*/  IMAD.MOV.U32 R8, RZ, RZ, R17 ;  /* 0x000000ffff087224 */ /* 0x000fe400078e0011 */
[----:B------:R-:W-:-:S07]  /*fc30*/  IMAD.MOV.U32 R3, RZ, RZ, R16 ;  /* 0x000000ffff037224 */ /* 0x000fce00078e0010 */
.L_x_1750:
        /* <DEDUP_REMOVED lines=33> */
.L_x_1733:
[----:B------:R-:W2:Y:S01]  /*fe50*/  SYNCS.PHASECHK.TRANS64.TRYWAIT P0, [R9+URZ+0x13280], R10 ;  /* 0x0132800a090075a7 */ /* 0x000ea2000800017f */
[----:B0-----:R-:W0:Y:S01]  /*fe60*/  S2R R4, SR_TID.X ;  /* 0x0000000000047919 */ /* 0x001e220000002100 */
[----:B------:R-:W-:Y:S01]  /*fe70*/  BSSY B1, `(.L_x_1734) ;  /* 0x0000004000017945 */ /* 0x000fe20003800000 */
[----:B0-----:R-:W-:-:S04]  /*fe80*/  LOP3.LUT R4, R4, 0x7f, RZ, 0xc0, !PT ;  /* 0x0000007f04047812 */ /* 0x001fc800078ec0ff */
[----:B------:R-:W-:Y:S01]  /*fe90*/  ISETP.NE.AND P2, PT, R4, RZ, PT ;  /* 0x000000ff0400720c */ /* 0x000fe20003f45270 */
[----:B--2---:R-:W-:-:S12]  /*fea0*/  @!P0 BRA `(.L_x_1735) ;  /* 0x0000002000b08947 */ /* 0x004fd80003800000 */
.L_x_1794:
[----:B------:R-:W-:Y:S05]  /*feb0*/  BSYNC B1 ;  /* 0x0000000000017941 */ /* 0x000fea0003800000 */
.L_x_1734:
[----:B------:R-:W-:Y:S04]  /*fec0*/  BSSY B1, `(.L_x_1736) ;  /* 0x0000009000017945 */ /* 0x000fe80003800000 */
[----:B------:R-:W-:Y:S05]  /*fed0*/  @P2 BRA `(.L_x_1737) ;  /* 0x00000000001c2947 */ /* 0x000fea0003800000 */
[----:B------:R-:W2:Y:S02]  /*fee0*/  S2R R4, SR_TID.X ;  /* 0x0000000000047919 */ /* 0x000ea40000002100 */
[----:B--2---:R-:W-:Y:S02]  /*fef0*/  LOP3.LUT R5, R4, 0x1f, RZ, 0xc0, !PT ;  /* 0x0000001f04057812 */ /* 0x004fe400078ec0ff */
[----:B------:R-:W-:Y:S02]  /*ff00*/  MOV R4, 0x2800 ;  /* 0x0000280000047802 */ /* 0x000fe40000000f00 */
[----:B------:R-:W-:Y:S02]  /*ff10*/  ISETP.NE.AND P0, PT, R5, RZ, PT ;  /* 0x000000ff0500720c */ /* 0x000fe40003f05270 */
[----:B------:R2:W-:Y:S11]  /*ff20*/  SYNCS.ARRIVE.TRANS64 RZ, [R9+URZ+0x13270], R4 ;  /* 0x0132700409ff79a7 */ /* 0x0005f6000800003f */
[----:B--2---:R-:W-:Y:S05]  /*ff30*/  @!P0 BRA `(.L_x_1737) ;  /* 0x0000000000048947 */ /* 0x004fea0003800000 */
[----:B------:R-:W-:Y:S01]  /*ff40*/  BPT.TRAP 0x1 ;  /* 0x000000040000795c */ /* 0x000fe20000300000 */
.L_x_1737:
[----:B------:R-:W-:Y:S05]  /*ff50*/  BSYNC B1 ;  /* 0x0000000000017941 */ /* 0x000fea0003800000 */
.L_x_1736:
[----:B------:R-:W-:Y:S01]  /*ff60*/  IMAD.MOV.U32 R12, RZ, RZ, RZ ;  /* 0x000000ffff0c7224 */ /* 0x000fe200078e00ff */
[----:B------:R-:W-:Y:S01]  /*ff70*/  R2UR UR12, R19 ;  /* 0x00000000130c72ca */ /* 0x000fe200000e0000 */
[----:B------:R-:W-:Y:S01]  /*ff80*/  IMAD.U32 R5, RZ, RZ, UR41 ;  /* 0x00000029ff057e24 */ /* 0x000fe2000f8e00ff */
[----:B------:R-:W-:Y:S01]  /*ff90*/  UIADD3 UR4, UP0, UR50, 0x470, URZ ;  /* 0x0000047032047890 */ /* 0x000fe2000ff1e03f */
[----:B------:R-:W-:Y:S01]  /*ffa0*/  PLOP3.LUT P0, PT, PT, PT, PT, 0x80, 0x0 ;  /* 0x000000000000781c */ /* 0x000fe20003f0f070 */
[----:B-1----:R-:W-:Y:S01]  /*ffb0*/  IMAD R7, R11, 0xa0, R22 ;  /* 0x000000a00b077824 */ /* 0x002fe200078e0216 */
[----:B------:R-:W-:Y:S01]  /*ffc0*/  R2UR UR10, R12 ;  /* 0x000000000c0a72ca */ /* 0x000fe200000e0000 */
[----:B------:R-:W-:Y:S01]  /*ffd0*/  IMAD R6, R16, 0x2800, R5 ;  /* 0x0000280010067824 */ /* 0x000fe200078e0205 */
[----:B------:R-:W-:Y:S01]  /*ffe0*/  UIADD3.X UR5, URZ, UR51, URZ, UP0, !UPT ;  /* 0x000000333f057290 */ /* 0x000fe200087fe43f */
[----:B------:R-:W-:Y:S01]  /*fff0*/  VIADD R5, R9, 0x13270 ;  /* 0x0001327009057836 */ /* 0x000fe20000000000 */
[----:B------:R-:W-:Y:S01]  /*10000*/  UMOV UR6, 0x0 ;  /* 0x0000000000067882 */ /* 0x000fe20000000000 */
[----:B------:R-:W-:Y:S01]  /*10010*/  VIADD R4, R6, 0x6000 ;  /* 0x0000600006047836 */ /* 0x000fe20000000000 */
[----:B------:R-:W-:-:S09]  /*10020*/  UMOV UR7, 0x14f00000 ;  /* 0x14f0000000077882 */ /* 0x000fd20000000000 */
.L_x_1738:
        /* <DEDUP_REMOVED lines=12> */
.L_x_1795:
[----:B------:R-:W-:Y:S05]  /*100f0*/  BSYNC B1 ;  /* 0x0000000000017941 */ /* 0x000fea0003800000 */
.L_x_1739:
        /* <DEDUP_REMOVED lines=11> */
.L_x_1742:
[----:B------:R-:W-:Y:S05]  /*101b0*/  BSYNC B1 ;  /* 0x0000000000017941 */ /* 0x000fea0003800000 */
.L_x_1741:
[----:B------:R-:W-:Y:S01]  /*101c0*/  R2UR UR7, R5 ;  /* 0x00000000050772ca */ /* 0x000fe200000e0000 */
[----:B------:R-:W-:Y:S01]  /*101d0*/  UIADD3 UR4, UP0, UR50, 0x370, URZ ;  /* 0x0000037032047890 */ /* 0x000fe2000ff1e03f */
[----:B------:R-:W-:Y:S01]  /*101e0*/  R2UR UR10, R12 ;  /* 0x000000000c0a72ca */ /* 0x000fe200000e0000 */
[----:B01----:R-:W-:Y:S01]  /*101f0*/  VIADD R9, R9, 0x13230 ;  /* 0x0001323009097836 */ /* 0x003fe20000000000 */
[----:B------:R-:W-:Y:S01]  /*10200*/  R2UR UR12, R19 ;  /* 0x00000000130c72ca */ /* 0x000fe200000e0000 */
[----:B------:R-:W-:Y:S01]  /*10210*/  UIADD3.X UR5, URZ, UR51, URZ, UP0, !UPT ;  /* 0x000000333f057290 */ /* 0x000fe200087fe43f */
[----:B------:R-:W-:Y:S01]  /*10220*/  R2UR UR6, R4 ;  /* 0x00000000040672ca */ /* 0x000fe200000e0000 */
[----:B------:R-:W-:Y:S01]  /*10230*/  VIADD R4, R6, 0xe000 ;  /* 0x0000e00006047836 */ /* 0x000fe20000000000 */
[----:B------:R-:W-:-:S13]  /*10240*/  PLOP3.LUT P0, PT, PT, PT, PT, 0x80, 0x0 ;  /* 0x000000000000781c */ /* 0x000fda0003f0f070 */
.L_x_1743:
        /* <DEDUP_REMOVED lines=9> */
.L_x_1732:
[----:B------:R-:W-:Y:S05]  /*102e0*/  BSYNC B0 ;  /* 0x0000000000007941 */ /* 0x000fea0003800000 */
.L_x_1731:
[----:B------:R-:W-:-:S06]  /*102f0*/  UISETP.NE.AND UP0, UPT, UR42, 0x3, UPT ;  /* 0x000000032a00788c */ /* 0x000fcc000bf05270 */
[----:B------:R-:W-:-:S13]  /*10300*/  PLOP3.LUT P0, PT, PT, PT, UP0, 0x80, 0x0 ;  /* 0x000000000000781c */ /* 0x000fda0003f0f008 */
[----:B------:R-:W-:Y:S05]  /*10310*/  @!P0 BRA `(.L_x_1744) ;  /* 0x0000000000048947 */ /* 0x000fea0003800000 */
[----:B------:R-:W-:Y:S01]  /*10320*/  BPT.TRAP 0x1 ;  /* 0x000000040000795c */ /* 0x000fe20000300000 */
.L_x_1744:
[----:B------:R-:W-:Y:S01]  /*10330*/  LOP3.LUT R5, R8, 0x1, RZ, 0x3c, !PT ;  /* 0x0000000108057812 */ /* 0x000fe200078e3cff */
[----:B------:R-:W-:Y:S01]  /*10340*/  BSSY B0, `(.L_x_1745) ;  /* 0x0000007000007945 */ /* 0x000fe20003800000 */
[----:B------:R-:W-:Y:S02]  /*10350*/  LEA R12, R3, UR41, 0x3 ;  /* 0x00000029030c7c11 */ /* 0x000fe4000f8e18ff */
[----:B------:R-:W-:Y:S02]  /*10360*/  SHF.L.U32 R5, R5, 0x1f, RZ ;  /* 0x0000001f05057819 */ /* 0x000fe400000006ff */
[----:B0-----:R-:W-:Y:S02]  /*10370*/  MOV R4, UR47 ;  /* 0x0000002f00047c02 */ /* 0x001fe40008000f00 */
[----:B------:R-:W0:Y:S02]  /*10380*/  SYNCS.PHASECHK.TRANS64.TRYWAIT P2, [R12+URZ+0x13270], R5 ;  /* 0x013270050c0075a7 */ /* 0x000e24000804017f */
[----:B------:R-:W-:Y:S01]  /*10390*/  ISETP.NE.AND P0, PT, R4, 0x3, PT ;  /* 0x000000030400780c */ /* 0x000fe20003f05270 */
[----:B0-----:R-:W-:-:S12]  /*103a0*/  @!P2 BRA `(.L_x_1746) ;  /* 0x0000001c0098a947 */ /* 0x001fd80003800000 */
.L_x_1796:
[----:B------:R-:W-:Y:S05]  /*103b0*/  BSYNC B0 ;  /* 0x0000000000007941 */ /* 0x000fea0003800000 */
.L_x_1745:
[----:B------:R-:W-:Y:S05]  /*103c0*/  @!P0 BRA `(.L_x_1747) ;  /* 0x0000000000048947 */ /* 0x000fea0003800000 */
[----:B------:R-:W-:Y:S01]  /*103d0*/  BPT.TRAP 0x1 ;  /* 0x000000040000795c */ /* 0x000fe20000300000 */
.L_x_1747:
[----:B0-----:R-:W-:Y:S01]  /*103e0*/  SHF.L.U32 R5, R8, 0x1f, RZ ;  /* 0x0000001f08057819 */ /* 0x001fe200000006ff */
[----:B------:R-:W-:-:S03]  /*103f0*/  IMAD R10, R3, 0x2800, RZ ;  /* 0x00002800030a7824 */ /* 0x000fc600078e02ff */
[----:B------:R-:W0:Y:S02]  /*10400*/  SYNCS.PHASECHK.TRANS64.TRYWAIT P2, [R12+URZ+0x13260], R5 ;  /* 0x013260050c0075a7 */ /* 0x000e24000804017f */
[----:B0-----:R-:W-:Y:S05]  /*10410*/  @!P2 BRA `(.L_x_1748) ;  /* 0x0000001c0090a947 */ /* 0x001fea0003800000 */
.L_x_1797:
        /* <DEDUP_REMOVED lines=42> */
.L_x_1749:
        /* <DEDUP_REMOVED lines=10> */
.L_x_1730:
[----:B------:R-:W-:Y:S04]  /*10760*/  BSSY B0, `(.L_x_1751) ;  /* 0x000000e000007945 */ /* 0x000fe80003800000 */
[----:B------:R-:W-:Y:S05]  /*10770*/  @P1 BRA `(.L_x_1752) ;  /* 0x0000000000301947 */ /* 0x000fea0003800000 */
[----:B------:R-:W2:Y:S01]  /*10780*/  S2R R7, SR_LANEID ;  /* 0x0000000000077919 */ /* 0x000ea20000000000 */
[----:B------:R-:W-:Y:S01]  /*10790*/  VOTEU.ANY UR4, UPT, PT ;  /* 0x0000000000047886 */ /* 0x000fe200038e0100 */
[----:B-1----:R-:W1:Y:S01]  /*107a0*/  LDC.64 R2, c[0x0][0xc38] ;  /* 0x00030e00ff027b82 */ /* 0x002e620000000a00 */
[----:B------:R-:W2:Y:S08]  /*107b0*/  FLO.U32 R0, UR4 ;  /* 0x0000000400007d00 */ /* 0x000eb000080e0000 */
[----:B------:R-:W1:Y:S01]  /*107c0*/  POPC R5, UR4 ;  /* 0x0000000400057d09 */ /* 0x000e620008000000 */
[----:B--2---:R-:W-:-:S13]  /*107d0*/  ISETP.EQ.U32.AND P0, PT, R0, R7, PT ;  /* 0x000000070000720c */ /* 0x004fda0003f02070 */
[----:B-1----:R-:W2:Y:S01]  /*107e0*/  @P0 ATOMG.E.ADD.STRONG.GPU PT, R3, desc[UR52][R2.64], R5 ;  /* 0x00000005020309a8 */ /* 0x002ea200081ee1f4 */
[----:B0-----:R-:W0:Y:S02]  /*107f0*/  S2R R4, SR_LTMASK ;  /* 0x0000000000047919 */ /* 0x001e240000003900 */
[----:B0-----:R-:W-:-:S04]  /*10800*/  LOP3.LUT R4, R4, UR4, RZ, 0xc0, !PT ;  /* 0x0000000404047c12 */ /* 0x001fc8000f8ec0ff */
[----:B------:R-:W0:Y:S01]  /*10810*/  POPC R7, R4 ;  /* 0x0000000400077309 */ /* 0x000e220000000000 */
[----:B--2---:R-:W0:Y:S02]  /*10820*/  SHFL.IDX PT, R0, R3, R0, 0x1f ;  /* 0x00001f0003007589 */ /* 0x004e2400000e0000 */
[----:B0-----:R-:W-:-:S07]  /*10830*/  IADD3 R24, R0, UR46, R7 ;  /* 0x0000002e00187c10 */ /* 0x001fce000fffe007 */
.L_x_1752:
[----:B------:R-:W-:Y:S05]  /*10840*/  BSYNC B0 ;  /* 0x0000000000007941 */ /* 0x000fea0003800000 */
.L_x_1751:
[----:B------:R-:W-:-:S06]  /*10850*/  UISETP.NE.AND UP0, UPT, UR42, 0x3, UPT ;  /* 0x000000032a00788c */ /* 0x000fcc000bf05270 */
[----:B------:R-:W-:-:S13]  /*10860*/  PLOP3.LUT P0, PT, PT, PT, UP0, 0x80, 0x0 ;  /* 0x000000000000781c */ /* 0x000fda0003f0f008 */
[----:B------:R-:W-:Y:S05]  /*10870*/  @!P0 BRA `(.L_x_1753) ;  /* 0x0000000000048947 */ /* 0x000fea0003800000 */
[----:B------:R-:W-:Y:S01]  /*10880*/  BPT.TRAP 0x1 ;  /* 0x000000040000795c */ /* 0x000fe20000300000 */
.L_x_1753:
        /* <DEDUP_REMOVED lines=8> */
.L_x_1798:
[----:B------:R-:W-:Y:S05]  /*10910*/  BSYNC B0 ;  /* 0x0000000000007941 */ /* 0x000fea0003800000 */
.L_x_1754:
[----:B------:R-:W-:Y:S05]  /*10920*/  @!P2 BRA `(.L_x_1756) ;  /* 0x000000000004a947 */ /* 0x000fea0003800000 */
[----:B------:R-:W-:Y:S01]  /*10930*/  BPT.TRAP 0x1 ;  /* 0x000000040000795c */ /* 0x000fe20000300000 */
.L_x_1756:
[----:B------:R-:W-:Y:S01]  /*10940*/  SHF.L.U32 R5, R17, 0x1f, RZ ;  /* 0x0000001f11057819 */ /* 0x000fe200000006ff */
[----:B-1----:R-:W-:-:S03]  /*10950*/  IMAD R3, R16, 0x2800, RZ ;  /* 0x0000280010037824 */ /* 0x002fc600078e02ff */
[----:B------:R-:W1:Y:S02]  /*10960*/  SYNCS.PHASECHK.TRANS64.TRYWAIT P0, [R2+URZ+0x13260], R5 ;  /* 0x01326005020075a7 */ /* 0x000e64000800017f */
[----:B------:R-:W-:Y:S01]  /*10970*/  LOP3.LUT R0, R3, R28, RZ, 0xfc, !PT ;  /* 0x0000001c03007212 */ /* 0x000fe200078efcff */
[----:B-1----:R-:W-:Y:S06]  /*10980*/  @!P0 BRA `(.L_x_1757) ;  /* 0x00000018005c8947 */ /* 0x002fec0003800000 */
.L_x_1799:
        /* <DEDUP_REMOVED lines=41> */
.L_x_1758:
        /* <DEDUP_REMOVED lines=10> */
.L_x_1714:
[----:B------:R-:W-:Y:S05]  /*10cc0*/  BSYNC B6 ;  /* 0x0000000000067941 */ /* 0x000fea0003800000 */
.L_x_1712:
[----:B------:R-:W2:Y:S02]  /*10cd0*/  LDL R0, [R1] ;  /* 0x0000000001007983 */ /* 0x000ea40000100800 */
        /* <DEDUP_REMOVED lines=11> */
.L_x_1759:
[----:B------:R-:W1:Y:S01]  /*10d90*/  S2R R0, SR_TID.X ;  /* 0x0000000000007919 */ /* 0x000e620000002100 */
[----:B------:R-:W-:Y:S01]  /*10da0*/  ULDC UR4, c[0x0][0xc14] ;  /* 0x0003050000047ab9 */ /* 0x000fe20000000800 */
[----:B-1----:R-:W-:Y:S01]  /*10db0*/  LOP3.LUT R7, R0, 0x1f, RZ, 0xc0, !PT ;  /* 0x0000001f00077812 */ /* 0x002fe200078ec0ff */
[----:B------:R-:W-:-:S03]  /*10dc0*/  IMAD.MOV.U32 R0, RZ, RZ, RZ ;  /* 0x000000ffff007224 */ /* 0x000fc600078e00ff */
[C---:B------:R-:W-:Y:S02]  /*10dd0*/  ISETP.NE.AND P0, PT, R7.reuse, 0x1f, PT ;  /* 0x0000001f0700780c */ /* 0x040fe40003f05270 */
[----:B------:R-:W-:-:S04]  /*10de0*/  IADD3 R5, R7, UR48, RZ ;  /* 0x0000003007057c10 */ /* 0x000fc8000fffe0ff */
        /* <DEDUP_REMOVED lines=33> */
.L_x_1765:
        /* <DEDUP_REMOVED lines=14> */
.L_x_1764:
[----:B------:R-:W-:Y:S05]  /*110e0*/  BSYNC B0 ;  /* 0x0000000000007941 */ /* 0x000fea0003800000 */
.L_x_1763:
[----:B0----5:R-:W0:Y:S02]  /*110f0*/  SHFL.UP PT, R2, R0, 0x1, RZ ;  /* 0x0420000000027989 */ /* 0x021e2400000e00ff */
        /* <DEDUP_REMOVED lines=22> */
.L_x_1761:
        /* <DEDUP_REMOVED lines=8> */
[----:B------:R-:W-:Y:S01]  /*112e0*/  IMAD.U32 R2, RZ, RZ, UR4 ;  /* 0x00000004ff027e24 */ /* 0x000fe2000f8e00ff */
[----:B------:R-:W-:-:S05]  /*112f0*/  MOV R3, UR5 ;  /* 0x0000000500037c02 */ /* 0x000fca0008000f00 */
        /* <DEDUP_REMOVED lines=16> */
.L_x_1766:
        /* <DEDUP_REMOVED lines=13> */
[----:B------:R-:W-:Y:S01]  /*114d0*/  @!P1 IMAD.IADD R7, R7, 0x1, -R8 ;  /* 0x0000000107079824 */ /* 0x000fe200078e0a08 */
[----:B------:R-:W-:Y:S02]  /*114e0*/  @!P1 IADD3 R3, R3, 0x1, RZ ;  /* 0x0000000103039810 */ /* 0x000fe40007ffe0ff */
        /* <DEDUP_REMOVED lines=42> */
.L_x_1762:
[----:B------:R-:W-:Y:S01]  /*11790*/  IMAD.MOV.U32 R24, RZ, RZ, R5 ;  /* 0x000000ffff187224 */ /* 0x000fe200078e0005 */
[----:B------:R-:W-:Y:S01]  /*117a0*/  ULDC UR48, c[0x0][0xc14] ;  /* 0x0003050000307ab9 */ /* 0x000fe20000000800 */
[----:B------:R-:W-:Y:S01]  /*117b0*/  IMAD.MOV.U32 R25, RZ, RZ, RZ ;  /* 0x000000ffff197224 */ /* 0x000fe200078e00ff */
[----:B------:R-:W-:-:S06]  /*117c0*/  UMOV UR38, URZ ;  /* 0x0000003f00267c82 */ /* 0x000fcc0008000000 */
.L_x_1767:
[----:B------:R-:W0:Y:S01]  /*117d0*/  S2R R0, SR_TID.X ;  /* 0x0000000000007919 */ /* 0x000e220000002100 */
[----:B------:R-:W-:Y:S01]  /*117e0*/  IMAD.U32 R6, RZ, RZ, UR38 ;  /* 0x00000026ff067e24 */ /* 0x000fe2000f8e00ff */
[----:B------:R-:W-:Y:S01]  /*117f0*/  MOV R7, UR48 ;  /* 0x0000003000077c02 */ /* 0x000fe20008000f00 */
[----:B------:R-:W-:Y:S01]  /*11800*/  IMAD.MOV.U32 R4, RZ, RZ, R24 ;  /* 0x000000ffff047224 */ /* 0x000fe200078e0018 */
[----:B------:R-:W-:Y:S01]  /*11810*/  BAR.SYNC.DEFER_BLOCKING 0x4, 0x200 ;  /* 0x0108000000007b1d */ /* 0x000fe20000010000 */
        /* <DEDUP_REMOVED lines=8> */
.L_x_1760:
[----:B------:R-:W-:Y:S02]  /*118a0*/  ULDC UR4, c[0x0][0xc14] ;  /* 0x0003050000047ab9 */ /* 0x000fe40000000800 */
[----:B------:R-:W-:-:S06]  /*118b0*/  UISETP.GE.AND UP0, UPT, UR48, UR4, UPT ;  /* 0x000000043000728c */ /* 0x000fcc000bf06270 */
[----:B------:R-:W-:-:S13]  /*118c0*/  PLOP3.LUT P0, PT, PT, PT, UP0, 0x80, 0x0 ;  /* 0x000000000000781c */ /* 0x000fda0003f0f008 */
[----:B------:R-:W-:Y:S05]  /*118d0*/  @!P0 BRA `(.L_x_1768) ;  /* 0xffffffcc00788947 */ /* 0x000fea000383ffff */
.L_x_1708:
[----:B0-----:R-:W0:Y:S01]  /*118e0*/  S2R R3, SR_CgaCtaId ;  /* 0x0000000000037919 */ /* 0x001e220000008800 */
[----:B------:R-:W-:Y:S01]  /*118f0*/  VIADD R29, R29, 0x1 ;  /* 0x000000011d1d7836 */ /* 0x000fe20000000000 */
[----:B------:R-:W-:Y:S01]  /*11900*/  MOV R2, 0x400 ;  /* 0x0000040000027802 */ /* 0x000fe20000000f00 */
[----:B------:R-:W-:Y:S03]  /*11910*/  BSSY B0, `(.L_x_1769) ;  /* 0x0000008000007945 */ /* 0x000fe60003800000 */
[----:B-1----:R-:W-:-:S04]  /*11920*/  LEA.HI R0, R29, R29, RZ, 0x1 ;  /* 0x0000001d1d007211 */ /* 0x002fc800078f08ff */
[----:B------:R-:W-:-:S05]  /*11930*/  LOP3.LUT R0, R0, 0xfffffffe, RZ, 0xc0, !PT ;  /* 0xfffffffe00007812 */ /* 0x000fca00078ec0ff */
[----:B------:R-:W-:-:S05]  /*11940*/  IMAD.IADD R0, R29, 0x1, -R0 ;  /* 0x000000011d007824 */ /* 0x000fca00078e0a00 */
[----:B------:R-:W-:Y:S02]  /*11950*/  SHF.L.U32 R0, R0, 0x1f, RZ ;  /* 0x0000001f00007819 */ /* 0x000fe400000006ff */
[----:B0-----:R-:W-:-:S04]  /*11960*/  LEA R7, R3, R2, 0x18 ;  /* 0x0000000203077211 */ /* 0x001fc800078ec0ff */
[----:B------:R-:W0:Y:S02]  /*11970*/  SYNCS.PHASECHK.TRANS64.TRYWAIT P0, [R7+URZ+0x13220], R0 ;  /* 0x01322000070075a7 */ /* 0x000e24000800017f */
[----:B0-----:R-:W-:Y:S05]  /*11980*/  @!P0 BRA `(.L_x_1770) ;  /* 0x0000000800708947 */ /* 0x001fea0003800000 */
.L_x_1800:
[----:B------:R-:W-:Y:S05]  /*11990*/  BSYNC B0 ;  /* 0x0000000000007941 */ /* 0x000fea0003800000 */
.L_x_1769:
[----:B------:R-:W-:-:S03]  /*119a0*/  UMOV UR4, 0xffffffff ;  /* 0xffffffff00047882 */ /* 0x000fc60000000000 */
[----:B------:R-:W-:Y:S05]  /*119b0*/  BRA.DIV UR4, `(.L_x_1771) ;  /* 0x0000000a04787947 */ /* 0x000fea000b800000 */
[----:B0-----:R-:W0:Y:S02]  /*119c0*/  S2R R0, SR_TID.X ;  /* 0x0000000000007919 */ /* 0x001e240000002100 */
[----:B0-----:R-:W-:-:S04]  /*119d0*/  SHF.R.U32.HI R0, RZ, 0x5, R0 ;  /* 0x00000005ff007819 */ /* 0x001fc80000011600 */
[----:B------:R-:W-:-:S05]  /*119e0*/  LOP3.LUT R0, R0, 0x3, RZ, 0xc0, !PT ;  /* 0x0000000300007812 */ /* 0x000fca00078ec0ff */
[----:B------:R0:W1:Y:S02]  /*119f0*/  SHFL.IDX PT, R14, R0, RZ, 0x1f ;  /* 0x00001fff000e7589 */ /* 0x00006400000e0000 */
.L_x_1803:
[----:B-1----:R-:W-:Y:S01]  /*11a00*/  ISETP.NE.AND P0, PT, R14, RZ, PT ;  /* 0x000000ff0e00720c */ /* 0x002fe20003f05270 */
[----:B------:R-:W-:-:S12]  /*11a10*/  BSSY B0, `(.L_x_1772) ;  /* 0x000002b000007945 */ /* 0x000fd80003800000 */
[----:B------:R-:W-:Y:S05]  /*11a20*/  @P0 BRA `(.L_x_1773) ;  /* 0x0000000000a40947 */ /* 0x000fea0003800000 */
[----:B------:R-:W-:-:S03]  /*11a30*/  UMOV UR4, 0xffffffff ;  /* 0xffffffff00047882 */ /* 0x000fc60000000000 */
[----:B------:R-:W-:Y:S05]  /*11a40*/  BRA.DIV UR4, `(.L_x_1774) ;  /* 0x0000000a04887947 */ /* 0x000fea000b800000 */
[----:B------:R-:W-:-:S13]  /*11a50*/  ELECT P6, URZ, PT ;  /* 0x00000000003f782f */ /* 0x000fda00038c0000 */
.L_x_1806:
[----:B------:R-:W-:Y:S05]  /*11a60*/  @!P6 BRA `(.L_x_1773) ;  /* 0x000000000094e947 */ /* 0x000fea0003800000 */
[----:B------:R-:W-:-:S06]  /*11a70*/  ULOP3.LUT UR4, UR40, 0x2, URZ, 0xfc, !UPT ;  /* 0x0000000228047892 */ /* 0x000fcc000f8efc3f */
[----:B0-----:R-:W-:-:S05]  /*11a80*/  IMAD.U32 R0, RZ, RZ, UR4 ;  /* 0x00000004ff007e24 */ /* 0x001fca000f8e00ff */
[----:B------:R-:W-:-:S13]  /*11a90*/  ISETP.NE.AND P0, PT, R0, 0x3, PT ;  /* 0x000000030000780c */ /* 0x000fda0003f05270 */
[----:B------:R-:W-:Y:S05]  /*11aa0*/  @!P0 BRA `(.L_x_1775) ;  /* 0x0000000000048947 */ /* 0x000fea0003800000 */
[----:B------:R-:W-:Y:S01]  /*11ab0*/  BPT.TRAP 0x1 ;  /* 0x000000040000795c */ /* 0x000fe20000300000 */
.L_x_1775:
        /* <DEDUP_REMOVED lines=12> */
.L_x_1807:
[----:B------:R-:W1:Y:S02]  /*11b80*/  SYNCS.PHASECHK.TRANS64.TRYWAIT P1, [R3+URZ], R0 ;  /* 0x00000000030075a7 */ /* 0x000e64000802017f */
[----:B-1----:R-:W-:Y:S05]  /*11b90*/  @!P1 BRA `(.L_x_1777) ;  /* 0x0000000800689947 */ /* 0x002fea0003800000 */
.L_x_1808:
[----:B------:R-:W-:Y:S05]  /*11ba0*/  @!P0 BRA `(.L_x_1778) ;  /* 0x0000000000048947 */ /* 0x000fea0003800000 */
[----:B------:R-:W-:Y:S01]  /*11bb0*/  BPT.TRAP 0x1 ;  /* 0x000000040000795c */ /* 0x000fe20000300000 */
.L_x_1778:
[----:B-1----:R-:W-:-:S04]  /*11bc0*/  LEA R3, R16, R7, 0x3 ;  /* 0x0000000710037211 */ /* 0x002fc800078e18ff */
[----:B------:R-:W1:Y:S02]  /*11bd0*/  SYNCS.PHASECHK.TRANS64.TRYWAIT P1, [R3+URZ+0x13260], R4 ;  /* 0x01326004030075a7 */ /* 0x000e64000802017f */
[----:B-1----:R-:W-:Y:S05]  /*11be0*/  @!P1 BRA `(.L_x_1779) ;  /* 0x0000000800689947 */ /* 0x002fea0003800000 */
.L_x_1809:
[----:B------:R-:W-:Y:S05]  /*11bf0*/  @!P0 BRA `(.L_x_1780) ;  /* 0x0000000000048947 */ /* 0x000fea0003800000 */
[----:B------:R-:W-:Y:S01]  /*11c00*/  BPT.TRAP 0x1 ;  /* 0x000000040000795c */ /* 0x000fe20000300000 */
.L_x_1780:
[----:B0-----:R-:W-:-:S04]  /*11c10*/  IMAD R5, R6, 0x8, R7 ;  /* 0x0000000806057824 */ /* 0x001fc800078e0207 */
[----:B------:R-:W0:Y:S02]  /*11c20*/  SYNCS.PHASECHK.TRANS64.TRYWAIT P1, [R5+URZ+0x13260], R0 ;  /* 0x01326000050075a7 */ /* 0x000e24000802017f */
[----:B0-----:R-:W-:Y:S05]  /*11c30*/  @!P1 BRA `(.L_x_1781) ;  /* 0x0000000800689947 */ /* 0x001fea0003800000 */
.L_x_1810:
[----:B------:R-:W-:Y:S05]  /*11c40*/  @!P0 BRA `(.L_x_1782) ;  /* 0x0000000000048947 */ /* 0x000fea0003800000 */
[----:B------:R-:W-:Y:S01]  /*11c50*/  BPT.TRAP 0x1 ;  /* 0x000000040000795c */ /* 0x000fe20000300000 */
.L_x_1782:
[----:B------:R-:W2:Y:S02]  /*11c60*/  SYNCS.PHASECHK.TRANS64.TRYWAIT P0, [R3+URZ+0x13280], R4 ;  /* 0x01328004030075a7 */ /* 0x000ea4000800017f */
[----:B--2---:R-:W-:Y:S05]  /*11c70*/  @!P0 BRA `(.L_x_1783) ;  /* 0x00000008006c8947 */ /* 0x004fea0003800000 */
.L_x_1784:
[----:B---3--:R3:W4:Y:S02]  /*11c80*/  SYNCS.PHASECHK.TRANS64.TRYWAIT P0, [R5+URZ+0x13280], R0 ;  /* 0x01328000050075a7 */ /* 0x008724000800017f */
[----:B----4-:R-:W-:Y:S05]  /*11c90*/  @!P0 NANOSLEEP.SYNCS 0x989680 ;  /* 0x009896800000895d */ /* 0x010fea0003900000 */
[----:B------:R-:W4:Y:S02]  /*11ca0*/  @!P0 SYNCS.PHASECHK.TRANS64 P0, [R5+URZ+0x13280], R0 ;  /* 0x01328000050085a7 */ /* 0x000f24000800007f */
[----:B----4-:R-:W-:Y:S05]  /*11cb0*/  @!P0 BRA `(.L_x_1784) ;  /* 0xfffffffc00f08947 */ /* 0x010fea000383ffff */
.L_x_1773:
[----:B------:R-:W-:Y:S05]  /*11cc0*/  BSYNC B0 ;  /* 0x0000000000007941 */ /* 0x000fea0003800000 */
.L_x_1772:
[----:B------:R-:W-:Y:S05]  /*11cd0*/  EXIT ;  /* 0x000000000000794d */ /* 0x000fea0003800000 */
.L_x_1647:
[----:B0-----:R-:W-:-:S04]  /*11ce0*/  IMAD.U32 R3, RZ, RZ, UR45 ;  /* 0x0000002dff037e24 */ /* 0x001fc8000f8e00ff */
[----:B------:R0:W1:Y:S03]  /*11cf0*/  SYNCS.PHASECHK.TRANS64.TRYWAIT P1, [R3+URZ+0x13200], R6 ;  /* 0x01320006030075a7 */ /* 0x000066000802017f */
[----:B-1----:R-:W-:Y:S05]  /*11d00*/  @!P1 NANOSLEEP.SYNCS 0x989680 ;  /* 0x009896800000995d */ /* 0x002fea0003900000 */
[----:B------:R-:W1:Y:S02]  /*11d10*/  @!P1 SYNCS.PHASECHK.TRANS64 P1, [R3+URZ+0x13200], R6 ;  /* 0x01320006030095a7 */ /* 0x000e64000802007f */
[----:B-1----:R-:W-:Y:S05]  /*11d20*/  @!P1 BRA `(.L_x_1647) ;  /* 0xfffffffc00ec9947 */ /* 0x002fea000383ffff */
[----:B------:R-:W-:Y:S05]  /*11d30*/  BRA `(.L_x_1785) ;  /* 0xfffffefc00287947 */ /* 0x000fea000383ffff */
.L_x_1651:
[----:B-1----:R1:W2:Y:S02]  /*11d40*/  SYNCS.PHASECHK.TRANS64.TRYWAIT P1, [R2+URZ+0x13230], R3 ;  /* 0x01323003020075a7 */ /* 0x0022a4000802017f */
[----:B--2---:R-:W-:Y:S05]  /*11d50*/  @!P1 NANOSLEEP.SYNCS 0x989680 ;  /* 0x009896800000995d */ /* 0x004fea0003900000 */
[----:B------:R-:W2:Y:S02]  /*11d60*/  @!P1 SYNCS.PHASECHK.TRANS64 P1, [R2+URZ+0x13230], R3 ;  /* 0x01323003020095a7 */ /* 0x000ea4000802007f */
[----:B--2---:R-:W-:Y:S05]  /*11d70*/  @!P1 BRA `(.L_x_1651) ;  /* 0xfffffffc00f09947 */ /* 0x004fea000383ffff */
[----:B------:R-:W-:Y:S05]  /*11d80*/  BRA `(.L_x_1650) ;  /* 0xfffffefc00447947 */ /* 0x000fea000383ffff */
.L_x_1656:
[----:B-1----:R-:W-:-:S04]  /*11d90*/  IMAD.U32 R8, RZ, RZ, UR21 ;  /* 0x00000015ff087e24 */ /* 0x002fc8000f8e00ff */
[----:B------:R1:W2:Y:S03]  /*11da0*/  SYNCS.PHASECHK.TRANS64.TRYWAIT P2, [R8+URZ+0x13230], R7 ;  /* 0x01323007080075a7 */ /* 0x0002a6000804017f */
[----:B--2---:R-:W-:Y:S05]  /*11db0*/  @!P2 NANOSLEEP.SYNCS 0x989680 ;  /* 0x009896800000a95d */ /* 0x004fea0003900000 */
[----:B------:R-:W2:Y:S02]  /*11dc0*/  @!P2 SYNCS.PHASECHK.TRANS64 P2, [R8+URZ+0x13230], R7 ;  /* 0x013230070800a5a7 */ /* 0x000ea4000804007f */
[----:B--2---:R-:W-:Y:S05]  /*11dd0*/  @!P2 BRA `(.L_x_1656) ;  /* 0xfffffffc00eca947 */ /* 0x004fea000383ffff */
[----:B------:R-:W-:Y:S05]  /*11de0*/  BRA `(.L_x_1655) ;  /* 0xffffff3000947947 */ /* 0x000fea000383ffff */
.L_x_1660:
[----:B-1----:R-:W-:-:S04]  /*11df0*/  IMAD.U32 R8, RZ, RZ, UR11 ;  /* 0x0000000bff087e24 */ /* 0x002fc8000f8e00ff */
[----:B------:R1:W2:Y:S03]  /*11e00*/  SYNCS.PHASECHK.TRANS64.TRYWAIT P2, [R8+URZ+0x13250], R7 ;  /* 0x01325007080075a7 */ /* 0x0002a6000804017f */
[----:B--2---:R-:W-:Y:S05]  /*11e10*/  @!P2 NANOSLEEP.SYNCS 0x989680 ;  /* 0x009896800000a95d */ /* 0x004fea0003900000 */
[----:B------:R-:W2:Y:S02]  /*11e20*/  @!P2 SYNCS.PHASECHK.TRANS64 P2, [R8+URZ+0x13250], R7 ;  /* 0x013250070800a5a7 */ /* 0x000ea4000804007f */
[----:B--2---:R-:W-:Y:S05]  /*11e30*/  @!P2 BRA `(.L_x_1660) ;  /* 0xfffffffc00eca947 */ /* 0x004fea000383ffff */
[----:B------:R-:W-:Y:S05]  /*11e40*/  BRA `(.L_x_1659) ;  /* 0xffffff3400a07947 */ /* 0x000fea000383ffff */
.L_x_1667:
[----:B-1----:R-:W-:-:S04]  /*11e50*/  IMAD.U32 R8, RZ, RZ, UR6 ;  /* 0x00000006ff087e24 */ /* 0x002fc8000f8e00ff */
[----:B------:R1:W2:Y:S03]  /*11e60*/  SYNCS.PHASECHK.TRANS64.TRYWAIT P2, [R8+URZ+0x13230], R7 ;  /* 0x01323007080075a7 */ /* 0x0002a6000804017f */
[----:B--2---:R-:W-:Y:S05]  /*11e70*/  @!P2 NANOSLEEP.SYNCS 0x989680 ;  /* 0x009896800000a95d */ /* 0x004fea0003900000 */
[----:B------:R-:W2:Y:S02]  /*11e80*/  @!P2 SYNCS.PHASECHK.TRANS64 P2, [R8+URZ+0x13230], R7 ;  /* 0x013230070800a5a7 */ /* 0x000ea4000804007f */
[----:B--2---:R-:W-:Y:S05]  /*11e90*/  @!P2 BRA `(.L_x_1667) ;  /* 0xfffffffc00eca947 */ /* 0x004fea000383ffff */
[----:B------:R-:W-:Y:S05]  /*11ea0*/  BRA `(.L_x_1666) ;  /* 0xffffff6800407947 */ /* 0x000fea000383ffff */
.L_x_1671:
[----:B-1----:R-:W-:-:S04]  /*11eb0*/  IMAD.U32 R8, RZ, RZ, UR11 ;  /* 0x0000000bff087e24 */ /* 0x002fc8000f8e00ff */
[----:B------:R1:W2:Y:S03]  /*11ec0*/  SYNCS.PHASECHK.TRANS64.TRYWAIT P2, [R8+URZ+0x13250], R7 ;  /* 0x01325007080075a7 */ /* 0x0002a6000804017f */
[----:B--2---:R-:W-:Y:S05]  /*11ed0*/  @!P2 NANOSLEEP.SYNCS 0x989680 ;  /* 0x009896800000a95d */ /* 0x004fea0003900000 */
[----:B------:R-:W2:Y:S02]  /*11ee0*/  @!P2 SYNCS.PHASECHK.TRANS64 P2, [R8+URZ+0x13250], R7 ;  /* 0x013250070800a5a7 */ /* 0x000ea4000804007f */
[----:B--2---:R-:W-:Y:S05]  /*11ef0*/  @!P2 BRA `(.L_x_1671) ;  /* 0xfffffffc00eca947 */ /* 0x004fea000383ffff */
[----:B------:R-:W-:Y:S05]  /*11f00*/  BRA `(.L_x_1670) ;  /* 0xffffff6c004c7947 */ /* 0x000fea000383ffff */
.L_x_1677:
[----:B-1----:R-:W-:-:S04]  /*11f10*/  IMAD.U32 R5, RZ, RZ, UR14 ;  /* 0x0000000eff057e24 */ /* 0x002fc8000f8e00ff */
[----:B------:R1:W2:Y:S03]  /*11f20*/  SYNCS.PHASECHK.TRANS64.TRYWAIT P1, [R5+URZ+0x13250], R0 ;  /* 0x01325000050075a7 */ /* 0x0002a6000802017f */
[----:B--2---:R-:W-:Y:S05]  /*11f30*/  @!P1 NANOSLEEP.SYNCS 0x989680 ;  /* 0x009896800000995d */ /* 0x004fea0003900000 */
[----:B------:R-:W2:Y:S02]  /*11f40*/  @!P1 SYNCS.PHASECHK.TRANS64 P1, [R5+URZ+0x13250], R0 ;  /* 0x01325000050095a7 */ /* 0x000ea4000802007f */
[----:B--2---:R-:W-:Y:S05]  /*11f50*/  @!P1 BRA `(.L_x_1677) ;  /* 0xfffffffc00ec9947 */ /* 0x004fea000383ffff */
[----:B------:R-:W-:Y:S05]  /*11f60*/  BRA `(.L_x_1676) ;  /* 0xffffff94000c7947 */ /* 0x000fea000383ffff */
.L_x_1719:
[----:B------:R-:W-:Y:S01]  /*11f70*/  IMAD.MOV.U32 R13, RZ, RZ, R4 ;  /* 0x000000ffff0d7224 */ /* 0x000fe200078e0004 */
[----:B------:R-:W-:Y:S01]  /*11f80*/  MOV R11, 0x1f ;  /* 0x0000001f000b7802 */ /* 0x000fe20000000f00 */
[----:B------:R-:W-:Y:S02]  /*11f90*/  IMAD.MOV.U32 R12, RZ, RZ, RZ ;  /* 0x000000ffff0c7224 */ /* 0x000fe400078e00ff */
[----:B------:R-:W-:-:S07]  /*11fa0*/  IMAD.MOV.U32 R15, RZ, RZ, -0x1 ;  /* 0xffffffffff0f7424 */ /* 0x000fce00078e00ff */
[----:B------:R-:W-:Y:S05]  /*11fb0*/  WARPSYNC.COLLECTIVE R15, `(.L_x_1786) ;  /* 0x000000000f087348 */ /* 0x000fea0003c00000 */
[----:B------:R0:W1:Y:S02]  /*11fc0*/  SHFL.IDX P6, R14, R13, R12, R11 ;  /* 0x0000000c0d0e7389 */ /* 0x00006400000c000b */
[----:B01----:R-:W-:Y:S01]  /*11fd0*/  ENDCOLLECTIVE ;  /* 0x000000000000791b */ /* 0x003fe20003800000 */
.L_x_1786:
[----:B------:R-:W-:Y:S05]  /*11fe0*/  BRA `(.L_x_1787) ;  /* 0xffffffd400507947 */ /* 0x000fea000383ffff */
.L_x_1721:
[----:B------:R-:W-:Y:S01]  /*11ff0*/  BSSY B0, `(.L_x_1788) ;  /* 0x0000006000007945 */ /* 0x000fe20003800000 */
[----:B------:R-:W-:-:S07]  /*12000*/  IMAD.MOV.U32 R15, RZ, RZ, -0x1 ;  /* 0xffffffffff0f7424 */ /* 0x000fce00078e00ff */
[----:B0-----:R-:W-:Y:S05]  /*12010*/  WARPSYNC.COLLECTIVE R15, `(.L_x_1789) ;  /* 0x000000000f0c7348 */ /* 0x001fea0003c00000 */
[----:B------:R-:W-:Y:S02]  /*12020*/  ELECT P6, UR62, PT ;  /* 0x00000000003e782f */ /* 0x000fe400038c0000 */
[----:B------:R-:W-:Y:S01]  /*12030*/  MOV R14, UR62 ;  /* 0x0000003e000e7c02 */ /* 0x000fe20008000f00 */
[----:B0-----:R-:W-:Y:S10]  /*12040*/  ENDCOLLECTIVE ;  /* 0x000000000000791b */ /* 0x001ff40003800000 */
.L_x_1789:
[----:B------:R-:W-:Y:S05]  /*12050*/  BSYNC B0 ;  /* 0x0000000000007941 */ /* 0x000fea0003800000 */
.L_x_1788:
[----:B------:R-:W-:Y:S05]  /*12060*/  BRA `(.L_x_1790) ;  /* 0xffffffd4004c7947 */ /* 0x000fea000383ffff */
.L_x_1724:
[----:B-1----:R1:W2:Y:S02]  /*12070*/  SYNCS.PHASECHK.TRANS64.TRYWAIT P2, [R5+URZ+0x13280], R2 ;  /* 0x01328002050075a7 */ /* 0x0022a4000804017f */
[----:B--2---:R-:W-:Y:S05]  /*12080*/  @!P2 NANOSLEEP.SYNCS 0x989680 ;  /* 0x009896800000a95d */ /* 0x004fea0003900000 */
[----:B------:R-:W2:Y:S02]  /*12090*/  @!P2 SYNCS.PHASECHK.TRANS64 P2, [R5+URZ+0x13280], R2 ;  /* 0x013280020500a5a7 */ /* 0x000ea4000804007f */
[----:B--2---:R-:W-:Y:S05]  /*120a0*/  @!P2 BRA `(.L_x_1724) ;  /* 0xfffffffc00f0a947 */ /* 0x004fea000383ffff */
[----:B------:R-:W-:Y:S05]  /*120b0*/  BRA `(.L_x_1791) ;  /* 0xffffffd400a47947 */ /* 0x000fea000383ffff */
.L_x_1726:
[----:B--2---:R2:W3:Y:S02]  /*120c0*/  SYNCS.PHASECHK.TRANS64.TRYWAIT P2, [R5+URZ+0x13240], R2 ;  /* 0x01324002050075a7 */ /* 0x0044e4000804017f */
[----:B---3--:R-:W-:Y:S05]  /*120d0*/  @!P2 NANOSLEEP.SYNCS 0x989680 ;  /* 0x009896800000a95d */ /* 0x008fea0003900000 */
[----:B------:R-:W3:Y:S02]  /*120e0*/  @!P2 SYNCS.PHASECHK.TRANS64 P2, [R5+URZ+0x13240], R2 ;  /* 0x013240020500a5a7 */ /* 0x000ee4000804007f */
[----:B---3--:R-:W-:Y:S05]  /*120f0*/  @!P2 BRA `(.L_x_1726) ;  /* 0xfffffffc00f0a947 */ /* 0x008fea000383ffff */
[----:B------:R-:W-:Y:S05]  /*12100*/  BRA `(.L_x_1792) ;  /* 0xffffffd400f87947 */ /* 0x000fea000383ffff */
.L_x_1729:
[----:B-1----:R-:W-:-:S04]  /*12110*/  IMAD.U32 R3, RZ, RZ, UR41 ;  /* 0x00000029ff037e24 */ /* 0x002fc8000f8e00ff */
[----:B------:R1:W2:Y:S03]  /*12120*/  SYNCS.PHASECHK.TRANS64.TRYWAIT P0, [R3+URZ+0x13220], R2 ;  /* 0x01322002030075a7 */ /* 0x0002a6000800017f */
[----:B--2---:R-:W-:Y:S05]  /*12130*/  @!P0 NANOSLEEP.SYNCS 0x989680 ;  /* 0x009896800000895d */ /* 0x004fea0003900000 */
[----:B------:R-:W2:Y:S02]  /*12140*/  @!P0 SYNCS.PHASECHK.TRANS64 P0, [R3+URZ+0x13220], R2 ;  /* 0x01322002030085a7 */ /* 0x000ea4000800007f */
[----:B--2---:R-:W-:Y:S05]  /*12150*/  @!P0 BRA `(.L_x_1729) ;  /* 0xfffffffc00ec8947 */ /* 0x004fea000383ffff */
[----:B------:R-:W-:Y:S05]  /*12160*/  BRA `(.L_x_1793) ;  /* 0xffffffd800a07947 */ /* 0x000fea000383ffff */
.L_x_1735:
[----:B0-----:R0:W2:Y:S02]  /*12170*/  SYNCS.PHASECHK.TRANS64.TRYWAIT P0, [R9+URZ+0x13280], R10 ;  /* 0x0132800a090075a7 */ /* 0x0010a4000800017f */
[----:B--2---:R-:W-:Y:S05]  /*12180*/  @!P0 NANOSLEEP.SYNCS 0x989680 ;  /* 0x009896800000895d */ /* 0x004fea0003900000 */
[----:B------:R-:W2:Y:S02]  /*12190*/  @!P0 SYNCS.PHASECHK.TRANS64 P0, [R9+URZ+0x13280], R10 ;  /* 0x0132800a090085a7 */ /* 0x000ea4000800007f */
[----:B--2---:R-:W-:Y:S05]  /*121a0*/  @!P0 BRA `(.L_x_1735) ;  /* 0xfffffffc00f08947 */ /* 0x004fea000383ffff */
[----:B------:R-:W-:Y:S05]  /*121b0*/  BRA `(.L_x_1794) ;  /* 0xffffffdc003c7947 */ /* 0x000fea000383ffff */
.L_x_1740:
[----:B-1----:R1:W2:Y:S02]  /*121c0*/  SYNCS.PHASECHK.TRANS64.TRYWAIT P0, [R9+URZ+0x13240], R10 ;  /* 0x0132400a090075a7 */ /* 0x0022a4000800017f */
[----:B--2---:R-:W-:Y:S05]  /*121d0*/  @!P0 NANOSLEEP.SYNCS 0x989680 ;  /* 0x009896800000895d */ /* 0x004fea0003900000 */
[----:B------:R-:W2:Y:S02]  /*121e0*/  @!P0 SYNCS.PHASECHK.TRANS64 P0, [R9+URZ+0x13240], R10 ;  /* 0x0132400a090085a7 */ /* 0x000ea4000800007f */
[----:B--2---:R-:W-:Y:S05]  /*121f0*/  @!P0 BRA `(.L_x_1740) ;  /* 0xfffffffc00f08947 */ /* 0x004fea000383ffff */
[----:B------:R-:W-:Y:S05]  /*12200*/  BRA `(.L_x_1795) ;  /* 0xffffffdc00b87947 */ /* 0x000fea000383ffff */
.L_x_1746:
[----:B0-----:R0:W1:Y:S02]  /*12210*/  SYNCS.PHASECHK.TRANS64.TRYWAIT P2, [R12+URZ+0x13270], R5 ;  /* 0x013270050c0075a7 */ /* 0x001064000804017f */
[----:B-1----:R-:W-:Y:S05]  /*12220*/  @!P2 NANOSLEEP.SYNCS 0x989680 ;  /* 0x009896800000a95d */ /* 0x002fea0003900000 */
[----:B------:R-:W1:Y:S02]  /*12230*/  @!P2 SYNCS.PHASECHK.TRANS64 P2, [R12+URZ+0x13270], R5 ;  /* 0x013270050c00a5a7 */ /* 0x000e64000804007f */
[----:B-1----:R-:W-:Y:S05]  /*12240*/  @!P2 BRA `(.L_x_1746) ;  /* 0xfffffffc00f0a947 */ /* 0x002fea000383ffff */
[----:B------:R-:W-:Y:S05]  /*12250*/  BRA `(.L_x_1796) ;  /* 0xffffffe000547947 */ /* 0x000fea000383ffff */
.L_x_1748:
[----:B0-----:R0:W1:Y:S02]  /*12260*/  SYNCS.PHASECHK.TRANS64.TRYWAIT P2, [R12+URZ+0x13260], R5 ;  /* 0x013260050c0075a7 */ /* 0x001064000804017f */
[----:B-1----:R-:W-:Y:S05]  /*12270*/  @!P2 NANOSLEEP.SYNCS 0x989680 ;  /* 0x009896800000a95d */ /* 0x002fea0003900000 */
[----:B------:R-:W1:Y:S02]  /*12280*/  @!P2 SYNCS.PHASECHK.TRANS64 P2, [R12+URZ+0x13260], R5 ;  /* 0x013260050c00a5a7 */ /* 0x000e64000804007f */
[----:B-1----:R-:W-:Y:S05]  /*12290*/  @!P2 BRA `(.L_x_1748) ;  /* 0xfffffffc00f0a947 */ /* 0x002fea000383ffff */
[----:B------:R-:W-:Y:S05]  /*122a0*/  BRA `(.L_x_1797) ;  /* 0xffffffe0005c7947 */ /* 0x000fea000383ffff */
.L_x_1755:
[----:B-1----:R1:W2:Y:S02]  /*122b0*/  SYNCS.PHASECHK.TRANS64.TRYWAIT P0, [R2+URZ+0x13270], R3 ;  /* 0x01327003020075a7 */ /* 0x0022a4000800017f */
[----:B--2---:R-:W-:Y:S05]  /*122c0*/  @!P0 NANOSLEEP.SYNCS 0x989680 ;  /* 0x009896800000895d */ /* 0x004fea0003900000 */
[----:B------:R-:W2:Y:S02]  /*122d0*/  @!P0 SYNCS.PHASECHK.TRANS64 P0, [R2+URZ+0x13270], R3 ;  /* 0x01327003020085a7 */ /* 0x000ea4000800007f */
[----:B--2---:R-:W-:Y:S05]  /*122e0*/  @!P0 BRA `(.L_x_1755) ;  /* 0xfffffffc00f08947 */ /* 0x004fea000383ffff */
[----:B------:R-:W-:Y:S05]  /*122f0*/  BRA `(.L_x_1798) ;  /* 0xffffffe400847947 */ /* 0x000fea000383ffff */
.L_x_1757:
[----:B-1----:R1:W2:Y:S02]  /*12300*/  SYNCS.PHASECHK.TRANS64.TRYWAIT P0, [R2+URZ+0x13260], R5 ;  /* 0x01326005020075a7 */ /* 0x0022a4000800017f */
[----:B--2---:R-:W-:Y:S05]  /*12310*/  @!P0 NANOSLEEP.SYNCS 0x989680 ;  /* 0x009896800000895d */ /* 0x004fea0003900000 */
[----:B------:R-:W2:Y:S02]  /*12320*/  @!P0 SYNCS.PHASECHK.TRANS64 P0, [R2+URZ+0x13260], R5 ;  /* 0x01326005020085a7 */ /* 0x000ea4000800007f */
[----:B--2---:R-:W-:Y:S05]  /*12330*/  @!P0 BRA `(.L_x_1757) ;  /* 0xfffffffc00f08947 */ /* 0x004fea000383ffff */
[----:B------:R-:W-:Y:S05]  /*12340*/  BRA `(.L_x_1799) ;  /* 0xffffffe400907947 */ /* 0x000fea000383ffff */
.L_x_1770:
[----:B0-----:R0:W1:Y:S02]  /*12350*/  SYNCS.PHASECHK.TRANS64.TRYWAIT P0, [R7+URZ+0x13220], R0 ;  /* 0x01322000070075a7 */ /* 0x001064000800017f */
[----:B-1----:R-:W-:Y:S05]  /*12360*/  @!P0 NANOSLEEP.SYNCS 0x989680 ;  /* 0x009896800000895d */ /* 0x002fea0003900000 */
[----:B------:R-:W1:Y:S02]  /*12370*/  @!P0 SYNCS.PHASECHK.TRANS64 P0, [R7+URZ+0x13220], R0 ;  /* 0x01322000070085a7 */ /* 0x000e64000800007f */
[----:B-1----:R-:W-:Y:S05]  /*12380*/  @!P0 BRA `(.L_x_1770) ;  /* 0xfffffffc00f08947 */ /* 0x002fea000383ffff */
[----:B------:R-:W-:Y:S05]  /*12390*/  BRA `(.L_x_1800) ;  /* 0xfffffff4007c7947 */ /* 0x000fea000383ffff */
.L_x_1771:
        /* <DEDUP_REMOVED lines=11> */
.L_x_1802:
[----:B------:R-:W-:Y:S05]  /*12450*/  BSYNC B0 ;  /* 0x0000000000007941 */ /* 0x000fea0003800000 */
.L_x_1801:
[----:B------:R-:W-:Y:S05]  /*12460*/  BRA `(.L_x_1803) ;  /* 0xfffffff400647947 */ /* 0x000fea000383ffff */
.L_x_1774:
[----:B------:R-:W-:Y:S01]  /*12470*/  BSSY B1, `(.L_x_1804) ;  /* 0x0000006000017945 */ /* 0x000fe20003800000 */
[----:B------:R-:W-:-:S07]  /*12480*/  IMAD.MOV.U32 R15, RZ, RZ, -0x1 ;  /* 0xffffffffff0f7424 */ /* 0x000fce00078e00ff */
[----:B0-----:R-:W-:Y:S05]  /*12490*/  WARPSYNC.COLLECTIVE R15, `(.L_x_1805) ;  /* 0x000000000f0c7348 */ /* 0x001fea0003c00000 */
[----:B------:R-:W-:Y:S02]  /*124a0*/  ELECT P6, UR62, PT ;  /* 0x00000000003e782f */ /* 0x000fe400038c0000 */
[----:B------:R-:W-:Y:S01]  /*124b0*/  MOV R14, UR62 ;  /* 0x0000003e000e7c02 */ /* 0x000fe20008000f00 */
[----:B0-----:R-:W-:Y:S10]  /*124c0*/  ENDCOLLECTIVE ;  /* 0x000000000000791b */ /* 0x001ff40003800000 */
.L_x_1805:
[----:B------:R-:W-:Y:S05]  /*124d0*/  BSYNC B1 ;  /* 0x0000000000017941 */ /* 0x000fea0003800000 */
.L_x_1804:
[----:B------:R-:W-:Y:S05]  /*124e0*/  BRA `(.L_x_1806) ;  /* 0xfffffff4005c7947 */ /* 0x000fea000383ffff */
.L_x_1776:
[----:B0-----:R0:W1:Y:S02]  /*124f0*/  SYNCS.PHASECHK.TRANS64.TRYWAIT P1, [R5+URZ], R4 ;  /* 0x00000004050075a7 */ /* 0x001064000802017f */
[----:B-1----:R-:W-:Y:S05]  /*12500*/  @!P1 NANOSLEEP.SYNCS 0x989680 ;  /* 0x009896800000995d */ /* 0x002fea0003900000 */
[----:B------:R-:W1:Y:S02]  /*12510*/  @!P1 SYNCS.PHASECHK.TRANS64 P1, [R5+URZ], R4 ;  /* 0x00000004050095a7 */ /* 0x000e64000802007f */
[----:B-1----:R-:W-:Y:S05]  /*12520*/  @!P1 BRA `(.L_x_1776) ;  /* 0xfffffffc00f09947 */ /* 0x002fea000383ffff */
[----:B------:R-:W-:Y:S05]  /*12530*/  BRA `(.L_x_1807) ;  /* 0xfffffff400907947 */ /* 0x000fea000383ffff */
.L_x_1777:
[----:B-1----:R1:W2:Y:S02]  /*12540*/  SYNCS.PHASECHK.TRANS64.TRYWAIT P1, [R3+URZ], R0 ;  /* 0x00000000030075a7 */ /* 0x0022a4000802017f */
[----:B--2---:R-:W-:Y:S05]  /*12550*/  @!P1 NANOSLEEP.SYNCS 0x989680 ;  /* 0x009896800000995d */ /* 0x004fea0003900000 */
[----:B------:R-:W2:Y:S02]  /*12560*/  @!P1 SYNCS.PHASECHK.TRANS64 P1, [R3+URZ], R0 ;  /* 0x00000000030095a7 */ /* 0x000ea4000802007f */
[----:B--2---:R-:W-:Y:S05]  /*12570*/  @!P1 BRA `(.L_x_1777) ;  /* 0xfffffffc00f09947 */ /* 0x004fea000383ffff */
[----:B------:R-:W-:Y:S05]  /*12580*/  BRA `(.L_x_1808) ;  /* 0xfffffff400847947 */ /* 0x000fea000383ffff */
.L_x_1779:
[----:B-1----:R1:W2:Y:S02]  /*12590*/  SYNCS.PHASECHK.TRANS64.TRYWAIT P1, [R3+URZ+0x13260], R4 ;  /* 0x01326004030075a7 */ /* 0x0022a4000802017f */
[----:B--2---:R-:W-:Y:S05]  /*125a0*/  @!P1 NANOSLEEP.SYNCS 0x989680 ;  /* 0x009896800000995d */ /* 0x004fea0003900000 */
[----:B------:R-:W2:Y:S02]  /*125b0*/  @!P1 SYNCS.PHASECHK.TRANS64 P1, [R3+URZ+0x13260], R4 ;  /* 0x01326004030095a7 */ /* 0x000ea4000802007f */
[----:B--2---:R-:W-:Y:S05]  /*125c0*/  @!P1 BRA `(.L_x_1779) ;  /* 0xfffffffc00f09947 */ /* 0x004fea000383ffff */
[----:B------:R-:W-:Y:S05]  /*125d0*/  BRA `(.L_x_1809) ;  /* 0xfffffff400847947 */ /* 0x000fea000383ffff */
.L_x_1781:
[----:B0-----:R0:W2:Y:S02]  /*125e0*/  SYNCS.PHASECHK.TRANS64.TRYWAIT P1, [R5+URZ+0x13260], R0 ;  /* 0x01326000050075a7 */ /* 0x0010a4000802017f */
[----:B--2---:R-:W-:Y:S05]  /*125f0*/  @!P1 NANOSLEEP.SYNCS 0x989680 ;  /* 0x009896800000995d */ /* 0x004fea0003900000 */
[----:B------:R-:W2:Y:S02]  /*12600*/  @!P1 SYNCS.PHASECHK.TRANS64 P1, [R5+URZ+0x13260], R0 ;  /* 0x01326000050095a7 */ /* 0x000ea4000802007f */
[----:B--2---:R-:W-:Y:S05]  /*12610*/  @!P1 BRA `(.L_x_1781) ;  /* 0xfffffffc00f09947 */ /* 0x004fea000383ffff */
[----:B------:R-:W-:Y:S05]  /*12620*/  BRA `(.L_x_1810) ;  /* 0xfffffff400847947 */ /* 0x000fea000383ffff */
.L_x_1783:
[----:B--2---:R2:W3:Y:S02]  /*12630*/  SYNCS.PHASECHK.TRANS64.TRYWAIT P0, [R3+URZ+0x13280], R4 ;  /* 0x01328004030075a7 */ /* 0x0044e4000800017f */
[----:B---3--:R-:W-:Y:S05]  /*12640*/  @!P0 NANOSLEEP.SYNCS 0x989680 ;  /* 0x009896800000895d */ /* 0x008fea0003900000 */
[----:B------:R-:W3:Y:S02]  /*12650*/  @!P0 SYNCS.PHASECHK.TRANS64 P0, [R3+URZ+0x13280], R4 ;  /* 0x01328004030085a7 */ /* 0x000ee4000800007f */
[----:B---3--:R-:W-:Y:S05]  /*12660*/  @!P0 BRA `(.L_x_1783) ;  /* 0xfffffffc00f08947 */ /* 0x008fea000383ffff */
[----:B------:R-:W-:Y:S05]  /*12670*/  BRA `(.L_x_1784) ;  /* 0xfffffff400807947 */ /* 0x000fea000383ffff */
.L_x_1811:
        /* <DEDUP_REMOVED lines=16> */
.L_x_2169:


//--------------------- .text._ZN7cutlass13device_kernelIN5flash11enable_sm90INS1_16FlashAttnFwdSm90INS1_25CollectiveMainloopFwdSm90ILi2EN4cute5tupleIJNS5_1CILi1EEES8_S8_EEENS6_IJNS7_ILi192EEENS7_ILi160EEENS7_ILi64EEEEEELi64ENS_12float_e4m3_tEfNS_4arch4Sm90ELb1ELb0ELb1ELb1ELb0ELb1ELb0ELb1ELb1ELb0ELb0ELb0EEENS1_21CollectiveEpilogueFwdINS6_IJSA_SC_SB_EEES9_NS_10bfloat16_tESG_Li384ELb1ELb0ELb0ELb1EEENS1_36VarlenDynamicPersistentTileSchedulerILi192ELi160ELi384ELi128ELb0ELb0ELb1ELb1ELb1ELb1EEEEEEEEEvNT_6ParamsE --------------------------
	.section	.text._ZN7cutlass13device_kernelIN5flash11enable_sm90INS1_16FlashAttnFwdSm90INS1_25CollectiveMainloopFwdSm90ILi2EN4cute5tupleIJNS5_1CILi1EEES8_S8_EEENS6_IJNS7_ILi192EEENS7_ILi160EEENS7_ILi64EEEEEELi64ENS_12float_e4m3_tEfNS_4arch4Sm90ELb1ELb0ELb1ELb1ELb0ELb1ELb0ELb1ELb1ELb0ELb0ELb0EEENS1_21CollectiveEpilogueFwdINS6_IJSA_SC_SB_EEES9_NS_10bfloat16_tESG_Li384ELb1ELb0ELb0ELb1EEENS1_36VarlenDynamicPersistentTileSchedulerILi192ELi160ELi384ELi128ELb0ELb0ELb1ELb1ELb1ELb1EEEEEEEEEvNT_6ParamsE,"ax",@progbits
	.align	128
.text._ZN7cutlass13device_kernelIN5flash11enable_sm90INS1_16FlashAttnFwdSm90INS1_25CollectiveMainloopFwdSm90ILi2EN4cute5tupleIJNS5_1CILi1EEES8_S8_EEENS6_IJNS7_ILi192EEENS7_ILi160EEENS7_ILi64EEEEEELi64ENS_12float_e4m3_tEfNS_4arch4Sm90ELb1ELb0ELb1ELb1ELb0ELb1ELb0ELb1ELb1ELb0ELb0ELb0EEENS1_21CollectiveEpilogueFwdINS6_IJSA_SC_SB_EEES9_NS_10bfloat16_tESG_Li384ELb1ELb0ELb0ELb1EEENS1_36VarlenDynamicPersistentTileSchedulerILi192ELi160ELi384ELi128ELb0ELb0ELb1ELb1ELb1ELb1EEEEEEEEEvNT_6ParamsE:
        .type           _ZN7cutlass13device_kernelIN5flash11enable_sm90INS1_16FlashAttnFwdSm90INS1_25CollectiveMainloopFwdSm90ILi2EN4cute5tupleIJNS5_1CILi1EEES8_S8_EEENS6_IJNS7_ILi192EEENS7_ILi160EEENS7_ILi64EEEEEELi64ENS_12float_e4m3_tEfNS_4arch4Sm90ELb1ELb0ELb1ELb1ELb0ELb1ELb0ELb1ELb1ELb0ELb0ELb0EEENS1_21CollectiveEpilogueFwdINS6_IJSA_SC_SB_EEES9_NS_10bfloat16_tESG_Li384ELb1ELb0ELb0ELb1EEENS1_36VarlenDynamicPersistentTileSchedulerILi192ELi160ELi384ELi128ELb0ELb0ELb1ELb1ELb1ELb1EEEEEEEEEvNT_6ParamsE,@function
        .size           _ZN7cutlass13device_kernelIN5flash11enable_sm90INS1_16FlashAttnFwdSm90INS1_25CollectiveMainloopFwdSm90ILi2EN4cute5tupleIJNS5_1CILi1EEES8_S8_EEENS6_IJNS7_ILi192EEENS7_ILi160EEENS7_ILi64EEEEEELi64ENS_12float_e4m3_tEfNS_4arch4Sm90ELb1ELb0ELb1ELb1ELb0ELb1ELb0ELb1ELb1ELb0ELb0ELb0EEENS1_21CollectiveEpilogueFwdINS6_IJSA_SC_SB_EEES9_NS_10bfloat16_tESG_Li384ELb1ELb0ELb0ELb1EEENS1_36VarlenDynamicPersistentTileSchedulerILi192ELi160ELi384ELi128ELb0ELb0ELb1ELb1ELb1ELb1EEEEEEEEEvNT_6ParamsE,(.L_x_2170 - _ZN7cutlass13device_kernelIN5flash11enable_sm90INS1_16FlashAttnFwdSm90INS1_25CollectiveMainloopFwdSm90ILi2EN4cute5tupleIJNS5_1CILi1EEES8_S8_EEENS6_IJNS7_ILi192EEENS7_ILi160EEENS7_ILi64EEEEEELi64ENS_12float_e4m3_tEfNS_4arch4Sm90ELb1ELb0ELb1ELb1ELb0ELb1ELb0ELb1ELb1ELb0ELb0ELb0EEENS1_21CollectiveEpilogueFwdINS6_IJSA_SC_SB_EEES9_NS_10bfloat16_tESG_Li384ELb1ELb0ELb0ELb1EEENS1_36VarlenDynamicPersistentTileSchedulerILi192ELi160ELi384ELi128ELb0ELb0ELb1ELb1ELb1ELb1EEEEEEEEEvNT_6ParamsE)
        .other          _ZN7cutlass13device_kernelIN5flash11enable_sm90INS1_16FlashAttnFwdSm90INS1_25CollectiveMainloopFwdSm90ILi2EN4cute5tupleIJNS5_1CILi1EEES8_S8_EEENS6_IJNS7_ILi192EEENS7_ILi160EEENS7_ILi64EEEEEELi64ENS_12float_e4m3_tEfNS_4arch4Sm90ELb1ELb0ELb1ELb1ELb0ELb1ELb0ELb1ELb1ELb0ELb0ELb0EEENS1_21CollectiveEpilogueFwdINS6_IJSA_SC_SB_EEES9_NS_10bfloat16_tESG_Li384ELb1ELb0ELb0ELb1EEENS1_36VarlenDynamicPersistentTileSchedulerILi192ELi160ELi384ELi128ELb0ELb0ELb1ELb1ELb1ELb1EEEEEEEEEvNT_6ParamsE,@"STO_CUDA_ENTRY STV_DEFAULT"
_ZN7cutlass13device_kernelIN5flash11enable_sm90INS1_16FlashAttnFwdSm90INS1_25CollectiveMainloopFwdSm90ILi2EN4cute5tupleIJNS5_1CILi1EEES8_S8_EEENS6_IJNS7_ILi192EEENS7_ILi160EEENS7_ILi64EEEEEELi64ENS_12float_e4m3_tEfNS_4arch4Sm90ELb1ELb0ELb1ELb1ELb0ELb1ELb0ELb1ELb1ELb0ELb0ELb0EEENS1_21CollectiveEpilogueFwdINS6_IJSA_SC_SB_EEES9_NS_10bfloat16_tESG_Li384ELb1ELb0ELb0ELb1EEENS1_36VarlenDynamicPersistentTileSchedulerILi192ELi160ELi384ELi128ELb0ELb0ELb1ELb1ELb1ELb1EEEEEEEEEvNT_6ParamsE:
        /* <DEDUP_REMOVED lines=26> */
.L_x_1813:
[----:B------:R-:W-:Y:S05]  /*01a0*/  BSYNC B0 ;  /* 0x0000000000007941 */ /* 0x000fea0003800000 */
.L_x_1812:
[----:B------:R-:W-:Y:S01]  /*01b0*/  VOTEU.ANY UP0, P0 ;  /* 0x00000000003f7886 */ /* 0x000fe20000000100 */
[----:B------:R-:W0:Y:S01]  /*01c0*/  SHFL.IDX PT, R2, R0, RZ, 0x1f ;  /* 0x00001fff00027589 */ /* 0x000e2200000e0000 */
[----:B------:R-:W-:Y:S01]  /*01d0*/  UMOV UR4, 0x1 ;  /* 0x0000000100047882 */ /* 0x000fe20000000000 */
[----:B------:R-:W-:Y:S01]  /*01e0*/  UMOV UR7, 0x180 ;  /* 0x0000018000077882 */ /* 0x000fe20000000000 */
[----:B------:R-:W-:Y:S01]  /*01f0*/  SHF.R.U32.HI R3, RZ, 0x7, R3 ;  /* 0x00000007ff037819 */ /* 0x000fe20000011603 */
[----:B------:R-:W1:Y:S01]  /*0200*/  @UP0 S2UR UR8, SR_CgaCtaId ;  /* 0x00000000000809c3 */ /* 0x000e620000008800 */
[----:B------:R-:W-:Y:S01]  /*0210*/  @UP0 UMOV UR6, 0x400 ;  /* 0x0000040000060882 */ /* 0x000fe20000000000 */
[----:B------:R-:W-:-:S04]  /*0220*/  @UP0 UIADD3 UR4, -UR4, 0x100000, URZ ;  /* 0x0010000004040890 */ /* 0x000fc8000fffe13f */
[----:B------:R-:W-:Y:S02]  /*0230*/  @UP0 USHF.L.U32 UR5, UR4, 0xb, URZ ;  /* 0x0000000b04050899 */ /* 0x000fe4000800063f */
[----:B------:R-:W-:Y:S01]  /*0240*/  @UP0 USHF.L.U32 UR4, UR4, 0x1, URZ ;  /* 0x0000000104040899 */ /* 0x000fe2000800063f */
[----:B------:R-:W-:Y:S01]  /*0250*/  VOTEU.ANY UP1, P0 ;  /* 0x00000000003f7886 */ /* 0x000fe20000020100 */
[----:B0-----:R-:W-:Y:S02]  /*0260*/  ISETP.NE.AND P1, PT, R2, RZ, PT ;  /* 0x000000ff0200720c */ /* 0x001fe40003f25270 */
[----:B------:R0:W2:Y:S01]  /*0270*/  SHFL.IDX PT, R2, R3, RZ, 0x1f ;  /* 0x00001fff03027589 */ /* 0x0000a200000e0000 */
[----:B-1----:R-:W-:Y:S02]  /*0280*/  @UP0 ULEA UR8, UR8, UR6, 0x18 ;  /* 0x0000000608080291 */ /* 0x002fe4000f8ec03f */
[----:B------:R-:W-:-:S04]  /*0290*/  @UP0 UIADD3 UR6, -UR7, 0x100000, URZ ;  /* 0x0010000007060890 */ /* 0x000fc8000fffe13f */
[----:B------:R-:W-:Y:S02]  /*02a0*/  @UP0 USHF.L.U32 UR7, UR6, 0xb, URZ ;  /* 0x0000000b06070899 */ /* 0x000fe4000800063f */
[----:B------:R-:W-:Y:S01]  /*02b0*/  @UP0 USHF.L.U32 UR6, UR6, 0x1, URZ ;  /* 0x0000000106060899 */ /* 0x000fe2000800063f */
[----:B------:R-:W-:Y:S01]  /*02c0*/  VOTEU.ANY UP0, P0 ;  /* 0x00000000003f7886 */ /* 0x000fe20000000100 */
[----:B------:R-:W1:Y:S04]  /*02d0*/  FENCE.VIEW.ASYNC.S ;  /* 0x00000000000073c6 */ /* 0x000e680000000000 */
[----:B-1----:R0:W1:Y:S06]  /*02e0*/  @UP0 SYNCS.EXCH.64 URZ, [UR8+0x13200], UR4 ;  /* 0x01320004083f05b2 */ /* 0x00206c0008000100 */
[----:B------:R0:W3:Y:S02]  /*02f0*/  @UP1 SYNCS.EXCH.64 URZ, [UR8+0x13220], UR6 ;  /* 0x01322006083f15b2 */ /* 0x0000e40008000100 */
[----:B0-----:R-:W-:Y:S05]  /*0300*/  @P1 BRA `(.L_x_1814) ;  /* 0x0000000000481947 */ /* 0x001fea0003800000 */
[----:B------:R-:W0:Y:S01]  /*0310*/  S2UR UR5, SR_CgaCtaId ;  /* 0x00000000000579c3 */ /* 0x000e220000008800 */
        /* <DEDUP_REMOVED lines=15> */
[----:B------:R0:W0:Y:S01]  /*0410*/  SYNCS.EXCH.64 URZ, [UR8+0x13248], UR4 ;  /* 0x01324804083f75b2 */ /* 0x0000220008000100 */
[----:B------:R-:W-:Y:S01]  /*0420*/  NOP ;  /* 0x0000000000007918 */ /* 0x000fe20000000000 */
.L_x_1814:
[----:B------:R-:W5:Y:S01]  /*0430*/  SHFL.IDX PT, R3, R0, RZ, 0x1f ;  /* 0x00001fff00037589 */ /* 0x000f6200000e0000 */
[----:B------:R-:W-:Y:S01]  /*0440*/  NOP ;  /* 0x0000000000007918 */ /* 0x000fe20000000000 */
[----:B-----5:R-:W-:-:S13]  /*0450*/  ISETP.NE.AND P0, PT, R3, RZ, PT ;  /* 0x000000ff0300720c */ /* 0x020fda0003f05270 */
        /* <DEDUP_REMOVED lines=17> */
[----:B------:R0:W0:Y:S01]  /*0570*/  SYNCS.EXCH.64 URZ, [UR8+0x13268], UR6 ;  /* 0x01326806083f75b2 */ /* 0x0000220008000100 */
[----:B------:R-:W-:Y:S01]  /*0580*/  NOP ;  /* 0x0000000000007918 */ /* 0x000fe20000000000 */
.L_x_1815:
[----:B------:R-:W5:Y:S01]  /*0590*/  SHFL.IDX PT, R3, R0, RZ, 0x1f ;  /* 0x00001fff00037589 */ /* 0x000f6200000e0000 */
[----:B------:R-:W-:Y:S01]  /*05a0*/  NOP ;  /* 0x0000000000007918 */ /* 0x000fe20000000000 */
[----:B-----5:R-:W-:-:S13]  /*05b0*/  ISETP.NE.AND P0, PT, R3, RZ, PT ;  /* 0x000000ff0300720c */ /* 0x020fda0003f05270 */
        /* <DEDUP_REMOVED lines=13> */
[----:B------:R0:W0:Y:S01]  /*0690*/  SYNCS.EXCH.64 URZ, [UR6+0x13288], UR4 ;  /* 0x01328804063f75b2 */ /* 0x0000220008000100 */
[----:B------:R-:W-:Y:S01]  /*06a0*/  NOP ;  /* 0x0000000000007918 */ /* 0x000fe20000000000 */
.L_x_1816:
        /* <DEDUP_REMOVED lines=22> */
.L_x_1817:
        /* <DEDUP_REMOVED lines=22> */
.L_x_1818:
[----:B--2---:R-:W-:Y:S01]  /*0970*/  ISETP.NE.AND P0, PT, R2, RZ, PT ;  /* 0x000000ff0200720c */ /* 0x004fe20003f05270 */
[----:B------:R-:W-:Y:S01]  /*0980*/  IMAD.MOV.U32 R2, RZ, RZ, 0x1 ;  /* 0x00000001ff027424 */ /* 0x000fe200078e00ff */
[----:B------:R-:W-:Y:S01]  /*0990*/  NOP ;  /* 0x0000000000007918 */ /* 0x000fe20000000000 */
[----:B------:R-:W-:Y:S01]  /*09a0*/  ULDC.64 UR40, c[0x0][0x208] ;  /* 0x0000820000287ab9 */ /* 0x000fe20000000a00 */
[----:B------:R-:W-:Y:S02]  /*09b0*/  BSSY B8, `(.L_x_1819) ;  /* 0x0001959000087945 */ /* 0x000fe40003800000 */
[----:B------:R-:W-:-:S05]  /*09c0*/  SEL R2, R2, 0x2, !P0 ;  /* 0x0000000202027807 */ /* 0x000fca0004000000 */
[----:B------:R2:W-:Y:S01]  /*09d0*/  STL [R1+0x20], R2 ;  /* 0x0000200201007387 */ /* 0x0005e20000100800 */
[----:B01-34-:R-:W-:Y:S06]  /*09e0*/  BAR.SYNC.DEFER_BLOCKING 0x0 ;  /* 0x0000000000007b1d */ /* 0x01bfec0000010000 */
[----:B------:R-:W-:Y:S05]  /*09f0*/  @!P0 BRA `(.L_x_1820) ;  /* 0x0000013c00f88947 */ /* 0x000fea0003800000 */
.L_x_1821:
        /* <DEDUP_REMOVED lines=16> */
[----:B------:R-:W3:Y:S01]  /*0b00*/  LDL.LU R18, [R1+0x20] ;  /* 0x0000200001127983 */ /* 0x000ee20000300800 */
[----:B------:R-:W0:Y:S02]  /*0b10*/  S2R R0, SR_TID.X ;  /* 0x0000000000007919 */ /* 0x000e240000002100 */
[----:B0-----:R-:W-:-:S05]  /*0b20*/  VIADD R21, R0, 0xffffff80 ;  /* 0xffffff8000157836 */ /* 0x001fca0000000000 */
[----:B------:R-:W-:-:S04]  /*0b30*/  SHF.R.S32.HI R0, RZ, 0x1f, R21 ;  /* 0x0000001fff007819 */ /* 0x000fc80000011415 */
[----:B--2---:R-:W-:-:S04]  /*0b40*/  LEA.HI R2, R0, R21, RZ, 0x7 ;  /* 0x0000001500027211 */ /* 0x004fc800078f38ff */
[----:B------:R-:W-:-:S05]  /*0b50*/  LOP3.LUT R3, R2, 0xffffff80, RZ, 0xc0, !PT ;  /* 0xffffff8002037812 */ /* 0x000fca00078ec0ff */
[----:B------:R-:W-:Y:S01]  /*0b60*/  IMAD.IADD R20, R21, 0x1, -R3 ;  /* 0x0000000115147824 */ /* 0x000fe200078e0a03 */
[----:B------:R-:W-:-:S04]  /*0b70*/  LEA.HI R3, R0, R21, RZ, 0x5 ;  /* 0x0000001500037211 */ /* 0x000fc800078f28ff */
[----:B------:R-:W-:Y:S02]  /*0b80*/  SHF.R.S32.HI R9, RZ, 0x1f, R20 ;  /* 0x0000001fff097819 */ /* 0x000fe40000011414 */
[-C--:B------:R-:W-:Y:S02]  /*0b90*/  LEA.HI R7, R0, R21.reuse, RZ, 0x4 ;  /* 0x0000001500077211 */ /* 0x080fe400078f20ff */
[----:B------:R-:W-:Y:S01]  /*0ba0*/  LEA.HI R12, R9, R20, RZ, 0x2 ;  /* 0x00000014090c7211 */ /* 0x000fe200078f10ff */
[----:B------:R-:W-:Y:S01]  /*0bb0*/  IMAD.SHL.U32 R5, R3, 0x20, RZ ;  /* 0x0000002003057824 */ /* 0x000fe200078e00ff */
[----:B------:R-:W-:Y:S02]  /*0bc0*/  LOP3.LUT R4, R7, 0x3fffff0, RZ, 0xc0, !PT ;  /* 0x03fffff007047812 */ /* 0x000fe400078ec0ff */
[--C-:B------:R-:W-:Y:S02]  /*0bd0*/  SHF.R.S32.HI R6, RZ, 0x2, R12.reuse ;  /* 0x00000002ff067819 */ /* 0x100fe4000001140c */
[----:B------:R-:W-:Y:S01]  /*0be0*/  SHF.R.S32.HI R11, RZ, 0x1f, R12 ;  /* 0x0000001fff0b7819 */ /* 0x000fe2000001140c */
[C---:B------:R-:W-:Y:S01]  /*0bf0*/  IMAD.IADD R4, R21.reuse, 0x1, -R4 ;  /* 0x0000000115047824 */ /* 0x040fe200078e0a04 */
[----:B------:R-:W-:-:S02]  /*0c00*/  LEA.HI R3, R21, R21, RZ, 0x1 ;  /* 0x0000001515037211 */ /* 0x000fc400078f08ff */
[----:B------:R-:W-:Y:S02]  /*0c10*/  LEA.HI R11, R11, R6, RZ, 0x3 ;  /* 0x000000060b0b7211 */ /* 0x000fe400078f18ff */
[----:B------:R-:W-:Y:S02]  /*0c20*/  LOP3.LUT R5, R5, 0xfffffc00, RZ, 0xc0, !PT ;  /* 0xfffffc0005057812 */ /* 0x000fe400078ec0ff */
[----:B------:R-:W-:Y:S02]  /*0c30*/  LOP3.LUT R11, R11, 0xfffffff8, RZ, 0xc0, !PT ;  /* 0xfffffff80b0b7812 */ /* 0x000fe400078ec0ff */
[----:B------:R-:W-:Y:S01]  /*0c40*/  SHF.R.S32.HI R156, RZ, 0x1, R3 ;  /* 0x00000001ff9c7819 */ /* 0x000fe20000011403 */
[----:B------:R-:W-:Y:S01]  /*0c50*/  IMAD R10, R4, 0x40, R5 ;  /* 0x00000040040a7824 */ /* 0x000fe200078e0205 */
[----:B------:R-:W-:Y:S01]  /*0c60*/  LEA.HI R4, R0, R21, RZ, 0x2 ;  /* 0x0000001500047211 */ /* 0x000fe200078f10ff */
[----:B------:R-:W-:Y:S01]  /*0c70*/  IMAD.IADD R17, R6, 0x1, -R11 ;  /* 0x0000000106117824 */ /* 0x000fe200078e0a0b */
[----:B------:R-:W-:-:S02]  /*0c80*/  SHF.R.S32.HI R22, RZ, 0x7, R2 ;  /* 0x00000007ff167819 */ /* 0x000fc40000011402 */
[----:B------:R-:W-:Y:S02]  /*0c90*/  SHF.R.S32.HI R8, RZ, 0x4, R7 ;  /* 0x00000004ff087819 */ /* 0x000fe40000011407 */
[----:B------:R-:W-:Y:S02]  /*0ca0*/  LEA.HI R6, R3, R156, RZ, 0x1 ;  /* 0x0000009c03067211 */ /* 0x000fe400078f08ff */
[--C-:B------:R-:W-:Y:S02]  /*0cb0*/  SHF.R.S32.HI R2, RZ, 0x2, R4.reuse ;  /* 0x00000002ff027819 */ /* 0x100fe40000011404 */
[----:B------:R-:W-:Y:S01]  /*0cc0*/  SHF.R.S32.HI R5, RZ, 0x1f, R4 ;  /* 0x0000001fff057819 */ /* 0x000fe20000011404 */
[----:B------:R-:W-:Y:S01]  /*0cd0*/  IMAD.HI R11, R22, 0x55555556, RZ ;  /* 0x55555556160b7827 */ /* 0x000fe200078e02ff */
[----:B------:R-:W-:Y:S02]  /*0ce0*/  LEA.HI R4, R7, R8, RZ, 0x1 ;  /* 0x0000000807047211 */ /* 0x000fe400078f08ff */
[----:B------:R-:W-:-:S02]  /*0cf0*/  LOP3.LUT R7, R6, 0x3fffffe, RZ, 0xc0, !PT ;  /* 0x03fffffe06077812 */ /* 0x000fc400078ec0ff */
[----:B------:R-:W-:Y:S02]  /*0d00*/  LEA.HI R6, R9, R20, RZ, 0x5 ;  /* 0x0000001409067211 */ /* 0x000fe400078f28ff */
[----:B------:R-:W-:Y:S02]  /*0d10*/  LOP3.LUT R9, R4, 0x1ffffffe, RZ, 0xc0, !PT ;  /* 0x1ffffffe04097812 */ /* 0x000fe400078ec0ff */
[----:B------:R-:W-:Y:S02]  /*0d20*/  LEA.HI R11, R11, R11, RZ, 0x1 ;  /* 0x0000000b0b0b7211 */ /* 0x000fe400078f08ff */
[----:B------:R-:W-:Y:S01]  /*0d30*/  SHF.R.S32.HI R6, RZ, 0x5, R6 ;  /* 0x00000005ff067819 */ /* 0x000fe20000011406 */
[----:B------:R-:W-:Y:S01]  /*0d40*/  IMAD.IADD R7, R156, 0x1, -R7 ;  /* 0x000000019c077824 */ /* 0x000fe200078e0a07 */
[----:B------:R-:W-:Y:S02]  /*0d50*/  LEA.HI R5, R5, R2, RZ, 0x2 ;  /* 0x0000000205057211 */ /* 0x000fe400078f10ff */
[----:B------:R-:W-:Y:S01]  /*0d60*/  IADD3 R9, R8, -R9, RZ ;  /* 0x8000000908097210 */ /* 0x000fe20007ffe0ff */
[----:B------:R-:W-:Y:S01]  /*0d70*/  IMAD R11, R11, -0x3, R22 ;  /* 0xfffffffd0b0b7824 */ /* 0x000fe200078e0216 */
[----:B------:R-:W-:Y:S01]  /*0d80*/  LOP3.LUT R5, R5, 0xfffffffc, RZ, 0xc0, !PT ;  /* 0xfffffffc05057812 */ /* 0x000fe200078ec0ff */
[----:B------:R-:W-:-:S02]  /*0d90*/  IMAD R6, R6, 0x10, R17 ;  /* 0x0000001006067824 */ /* 0x000fc400078e0211 */
[----:B------:R-:W-:Y:S02]  /*0da0*/  IMAD R7, R8, 0x8, R7 ;  /* 0x0000000808077824 */ /* 0x000fe400078e0207 */
[----:B------:R-:W-:Y:S02]  /*0db0*/  IMAD R8, R9, 0x8, R10 ;  /* 0x0000000809087824 */ /* 0x000fe400078e020a */
[----:B------:R-:W-:Y:S02]  /*0dc0*/  IMAD R4, R11, 0x40, R6 ;  /* 0x000000400b047824 */ /* 0x000fe400078e0206 */
[----:B------:R-:W-:Y:S01]  /*0dd0*/  IMAD.IADD R2, R2, 0x1, -R5 ;  /* 0x0000000102027824 */ /* 0x000fe200078e0a05 */
[----:B------:R-:W-:Y:S01]  /*0de0*/  STL [R1+0x68], R8 ;  /* 0x0000680801007387 */ /* 0x000fe20000100800 */
[----:B------:R-:W-:-:S03]  /*0df0*/  LOP3.LUT R3, R3, 0xfffffffe, RZ, 0xc0, !PT ;  /* 0xfffffffe03037812 */ /* 0x000fc600078ec0ff */
[----:B------:R-:W-:Y:S04]  /*0e00*/  STL [R1+0x4], R13 ;  /* 0x0000040d01007387 */ /* 0x000fe80000100800 */
[----:B------:R3:W-:Y:S04]  /*0e10*/  STL [R1+0x34], R4 ;  /* 0x0000340401007387 */ /* 0x0007e80000100800 */
[----:B------:R-:W-:Y:S04]  /*0e20*/  STL [R1+0x60], R2 ;  /* 0x0000600201007387 */ /* 0x000fe80000100800 */
[----:B------:R-:W-:Y:S04]  /*0e30*/  STL [R1+0x8], R14 ;  /* 0x0000080e01007387 */ /* 0x000fe80000100800 */
[----:B------:R-:W-:Y:S04]  /*0e40*/  STL [R1+0xc], R15 ;  /* 0x00000c0f01007387 */ /* 0x000fe80000100800 */
[----:B------:R-:W-:Y:S01]  /*0e50*/  STL [R1+0x54], RZ ;  /* 0x000054ff01007387 */ /* 0x000fe20000100800 */
[----:B------:R-:W-:-:S02]  /*0e60*/  LEA.HI R0, R0, R21, RZ, 0x3 ;  /* 0x0000001500007211 */ /* 0x000fc400078f18ff */
[----:B------:R-:W-:Y:S01]  /*0e70*/  LOP3.LUT R12, R12, 0x7ffffffc, RZ, 0xc0, !PT ;  /* 0x7ffffffc0c0c7812 */ /* 0x000fe200078ec0ff */
[----:B------:R-:W-:Y:S02]  /*0e80*/  IMAD.MOV.U32 R17, RZ, RZ, RZ ;  /* 0x000000ffff117224 */ /* 0x000fe400078e00ff */
[----:B------:R-:W-:Y:S02]  /*0e90*/  IMAD.MOV.U32 R157, RZ, RZ, RZ ;  /* 0x000000ffff9d7224 */ /* 0x000fe400078e00ff */
[----:B------:R-:W-:Y:S01]  /*0ea0*/  IMAD.MOV.U32 R22, RZ, RZ, RZ ;  /* 0x000000ffff167224 */ /* 0x000fe200078e00ff */
[----:B---3--:R-:W-:-:S05]  /*0eb0*/  LOP3.LUT R4, R18, 0x1, RZ, 0xfc, !PT ;  /* 0x0000000112047812 */ /* 0x008fca00078efcff */
[----:B------:R0:W-:Y:S02]  /*0ec0*/  STL [R1+0x10], R4 ;  /* 0x0000100401007387 */ /* 0x0001e40000100800 */
[----:B0-----:R-:W-:Y:S02]  /*0ed0*/  IMAD.IADD R4, R21, 0x1, -R3 ;  /* 0x0000000115047824 */ /* 0x001fe400078e0a03 */
[----:B------:R-:W-:-:S03]  /*0ee0*/  IMAD.SHL.U32 R3, R2, 0x80, RZ ;  /* 0x0000008002037824 */ /* 0x000fc600078e00ff */
[----:B------:R-:W-:Y:S02]  /*0ef0*/  SHF.L.U32 R18, R4, 0x4, RZ ;  /* 0x0000000404127819 */ /* 0x000fe400000006ff */
[----:B------:R-:W-:Y:S02]  /*0f00*/  SHF.R.S32.HI R4, RZ, 0x3, R0 ;  /* 0x00000003ff047819 */ /* 0x000fe40000011400 */
[----:B------:R-:W-:Y:S01]  /*0f10*/  LOP3.LUT R3, R3, 0x180, RZ, 0xc0, !PT ;  /* 0x0000018003037812 */ /* 0x000fe200078ec0ff */
[----:B------:R-:W-:Y:S01]  /*0f20*/  STL [R1+0x14], RZ ;  /* 0x000014ff01007387 */ /* 0x000fe20000100800 */
[----:B------:R-:W-:Y:S02]  /*0f30*/  LOP3.LUT R2, R0, 0x1ffffff8, RZ, 0xc0, !PT ;  /* 0x1ffffff800027812 */ /* 0x000fe400078ec0ff */
[----:B------:R-:W-:Y:S01]  /*0f40*/  SHF.R.S32.HI R0, RZ, 0x1f, R156 ;  /* 0x0000001fff007819 */ /* 0x000fe2000001149c */
[----:B------:R0:W-:Y:S01]  /*0f50*/  STL [R1+0x38], R4 ;  /* 0x0000380401007387 */ /* 0x0001e20000100800 */
[----:B------:R-:W-:-:S02]  /*0f60*/  LOP3.LUT R0, R3, 0x10, R18, 0xf8, !PT ;  /* 0x0000001003007812 */ /* 0x000fc400078ef812 */
[----:B------:R-:W-:Y:S01]  /*0f70*/  SHF.R.U32.HI R5, RZ, 0x3, R3 ;  /* 0x00000003ff057819 */ /* 0x000fe20000011603 */
[----:B------:R1:W-:Y:S01]  /*0f80*/  STL [R1+0x24], R3 ;  /* 0x0000240301007387 */ /* 0x0003e20000100800 */
[----:B------:R-:W-:Y:S02]  /*0f90*/  IMAD.IADD R2, R21, 0x1, -R2 ;  /* 0x0000000115027824 */ /* 0x000fe400078e0a02 */
[-C--:B------:R-:W-:Y:S01]  /*0fa0*/  LOP3.LUT R0, R0, R5.reuse, RZ, 0x3c, !PT ;  /* 0x0000000500007212 */ /* 0x080fe200078e3cff */
[----:B0-----:R-:W-:Y:S01]  /*0fb0*/  IMAD.SHL.U32 R4, R7, 0x40, RZ ;  /* 0x0000004007047824 */ /* 0x001fe200078e00ff */
[----:B-1----:R-:W-:Y:S01]  /*0fc0*/  LOP3.LUT R3, R3, 0x30, R18, 0xf8, !PT ;  /* 0x0000003003037812 */ /* 0x002fe200078ef812 */
[----:B------:R0:W-:Y:S01]  /*0fd0*/  STL [R1+0x28], R5 ;  /* 0x0000280501007387 */ /* 0x0001e20000100800 */
[----:B------:R-:W-:Y:S02]  /*0fe0*/  IMAD.SHL.U32 R6, R2, 0x8, RZ ;  /* 0x0000000802067824 */ /* 0x000fe400078e00ff */
[----:B------:R-:W-:Y:S01]  /*0ff0*/  LOP3.LUT R3, R3, R5, RZ, 0x3c, !PT ;  /* 0x0000000503037212 */ /* 0x000fe200078e3cff */
[----:B------:R-:W-:Y:S01]  /*1000*/  IMAD.IADD R2, R4, 0x1, R0 ;  /* 0x0000000104027824 */ /* 0x000fe200078e0200 */
[----:B------:R1:W-:Y:S02]  /*1010*/  STL [R1+0x2c], R4 ;  /* 0x00002c0401007387 */ /* 0x0003e40000100800 */
[----:B------:R-:W-:Y:S01]  /*1020*/  IADD3 R0, R16, R4, R3 ;  /* 0x0000000410007210 */ /* 0x000fe20007ffe003 */
[----:B0-----:R-:W-:Y:S01]  /*1030*/  IMAD.IADD R5, R20, 0x1, -R12 ;  /* 0x0000000114057824 */ /* 0x001fe200078e0a0c */
[----:B------:R1:W-:Y:S04]  /*1040*/  STL [R1+0x48], R6 ;  /* 0x0000480601007387 */ /* 0x0003e80000100800 */
[----:B------:R1:W-:Y:S04]  /*1050*/  STL [R1+0x30], R5 ;  /* 0x0000300501007387 */ /* 0x0003e80000100800 */
[----:B------:R1:W-:Y:S04]  /*1060*/  STL [R1+0x64], R0 ;  /* 0x0000640001007387 */ /* 0x0003e80000100800 */
[----:B------:R1:W-:Y:S02]  /*1070*/  STL [R1+0x18], R2 ;  /* 0x0000180201007387 */ /* 0x0003e40000100800 */
.L_x_1949:
[----:B-12---:R-:W2:Y:S01]  /*1080*/  LDL.LU R0, [R1+0xc] ;  /* 0x00000c0001007983 */ /* 0x006ea20000300800 */
[----:B------:R-:W2:Y:S01]  /*1090*/  LDC.64 R2, c[0x0][0xc60] ;  /* 0x00031800ff027b82 */ /* 0x000ea20000000a00 */
[----:B------:R-:W-:Y:S01]  /*10a0*/  ULDC.64 UR4, c[0x0][0xa28] ;  /* 0x00028a0000047ab9 */ /* 0x000fe20000000a00 */
[----:B------:R-:W-:Y:S01]  /*10b0*/  ULDC.64 UR8, c[0x0][0xa18] ;  /* 0x0002860000087ab9 */ /* 0x000fe20000000a00 */
[----:B------:R-:W-:Y:S01]  /*10c0*/  ISETP.NE.U32.AND P2, PT, RZ, UR4, PT ;  /* 0x00000004ff007c0c */ /* 0x000fe2000bf45070 */
[----:B0----5:R-:W-:Y:S01]  /*10d0*/  IMAD.MOV.U32 R9, RZ, RZ, RZ ;  /* 0x000000ffff097224 */ /* 0x021fe200078e00ff */
[----:B------:R-:W3:Y:S01]  /*10e0*/  LDL R26, [R1+0x8] ;  /* 0x00000800011a7983 */ /* 0x000ee20000100800 */
[----:B------:R-:W-:Y:S01]  /*10f0*/  ULDC.64 UR6, c[0x0][0xa08] ;  /* 0x0002820000067ab9 */ /* 0x000fe20000000a00 */
[----:B------:R-:W-:Y:S02]  /*1100*/  ISETP.NE.AND.EX P2, PT, RZ, UR5, PT, P2 ;  /* 0x00000005ff007c0c */ /* 0x000fe4000bf45320 */
[----:B----4-:R-:W4:Y:S01]  /*1110*/  LDL R10, [R1+0x4] ;  /* 0x00000400010a7983 */ /* 0x010f220000100800 */
[----:B--2---:R-:W-:-:S05]  /*1120*/  IMAD.WIDE R2, R0, 0x4, R2 ;  /* 0x0000000400027825 */ /* 0x004fca00078e0202 */
[----:B------:R-:W2:Y:S01]  /*1130*/  LDG.E R0, desc[UR40][R2.64] ;  /* 0x0000002802007981 */ /* 0x000ea2000c1e1900 */
[----:B------:R-:W-:-:S04]  /*1140*/  ISETP.NE.U32.AND P1, PT, RZ, UR8, PT ;  /* 0x00000008ff007c0c */ /* 0x000fc8000bf25070 */
[----:B------:R-:W-:Y:S02]  /*1150*/  ISETP.NE.AND.EX P1, PT, RZ, UR9, PT, P1 ;  /* 0x00000009ff007c0c */ /* 0x000fe4000bf25310 */
[----:B------:R-:W-:-:S04]  /*1160*/  ISETP.NE.U32.AND P0, PT, RZ, UR6, PT ;  /* 0x00000006ff007c0c */ /* 0x000fc8000bf05070 */
[----:B------:R-:W-:Y:S01]  /*1170*/  ISETP.NE.AND.EX P0, PT, RZ, UR7, PT, P0 ;  /* 0x00000007ff007c0c */ /* 0x000fe2000bf05300 */
[----:B------:R-:W-:Y:S01]  /*1180*/  IMAD.MOV.U32 R27, RZ, RZ, RZ ;  /* 0x000000ffff1b7224 */ /* 0x000fe200078e00ff */
[----:B--2---:R-:W-:Y:S02]  /*1190*/  SHF.R.S32.HI R4, RZ, 0x1f, R0 ;  /* 0x0000001fff047819 */ /* 0x004fe40000011400 */
[C---:B------:R-:W-:Y:S01]  /*11a0*/  @P2 LEA R2, P3, R0.reuse, UR4, 0x2 ;  /* 0x0000000400022c11 */ /* 0x040fe2000f8610ff */
[----:B------:R-:W-:-:S03]  /*11b0*/  IMAD.SHL.U32 R32, R0, 0x4, RZ ;  /* 0x0000000400207824 */ /* 0x000fc600078e00ff */
[C-C-:B------:R-:W-:Y:S01]  /*11c0*/  @P2 LEA.HI.X R3, R0.reuse, UR5, R4.reuse, 0x2, P3 ;  /* 0x0000000500032c11 */ /* 0x140fe200098f1404 */
[----:B------:R-:W-:Y:S01]  /*11d0*/  STL [R1+0x40], R0 ;  /* 0x0000400001007387 */ /* 0x000fe20000100800 */
[----:B------:R-:W-:Y:S01]  /*11e0*/  SHF.L.U64.HI R31, R0, 0x2, R4 ;  /* 0x00000002001f7819 */ /* 0x000fe20000010204 */
[----:B------:R-:W-:Y:S02]  /*11f0*/  ULDC UR4, c[0x0][0x288] ;  /* 0x0000a20000047ab9 */ /* 0x000fe40000000800 */
[----:B------:R0:W-:Y:S04]  /*1200*/  STL [R1+0x58], R4 ;  /* 0x0000580401007387 */ /* 0x0001e80000100800 */
[----:B------:R1:W5:Y:S01]  /*1210*/  @P2 LDG.E R9, desc[UR40][R2.64] ;  /* 0x0000002802092981 */ /* 0x000362000c1e1900 */
[----:B------:R-:W-:Y:S01]  /*1220*/  IMAD.U32 R8, RZ, RZ, UR4 ;  /* 0x00000004ff087e24 */ /* 0x000fe2000f8e00ff */
[C---:B------:R-:W-:Y:S01]  /*1230*/  IADD3 R6, P4, R32.reuse, UR6, RZ ;  /* 0x0000000620067c10 */ /* 0x040fe2000ff9e0ff */
[----:B------:R-:W-:Y:S01]  /*1240*/  ULDC.64 UR4, c[0x0][0x3f8] ;  /* 0x0000fe0000047ab9 */ /* 0x000fe20000000a00 */
[----:B0-----:R-:W-:-:S04]  /*1250*/  @P1 IADD3 R4, P2, R32, UR8, RZ ;  /* 0x0000000820041c10 */ /* 0x001fc8000ff5e0ff */
[C---:B------:R-:W-:Y:S02]  /*1260*/  @P1 IADD3.X R5, R31.reuse, UR9, RZ, P2, !PT ;  /* 0x000000091f051c10 */ /* 0x040fe400097fe4ff */
[----:B------:R-:W-:Y:S01]  /*1270*/  IADD3.X R7, R31, UR7, RZ, P4, !PT ;  /* 0x000000071f077c10 */ /* 0x000fe2000a7fe4ff */
[----:B------:R1:W-:Y:S01]  /*1280*/  STL [R1+0x4c], R32 ;  /* 0x00004c2001007387 */ /* 0x0003e20000100800 */
[----:B------:R-:W-:Y:S01]  /*1290*/  UISETP.NE.U32.AND UP0, UPT, UR4, URZ, UPT ;  /* 0x0000003f0400728c */ /* 0x000fe2000bf05070 */
[----:B------:R-:W-:Y:S02]  /*12a0*/  ULDC.64 UR8, c[0x0][0xa20] ;  /* 0x0002880000087ab9 */ /* 0x000fe40000000a00 */
[----:B------:R-:W2:Y:S04]  /*12b0*/  @P1 LDG.E R8, desc[UR40][R4.64] ;  /* 0x0000002804081981 */ /* 0x000ea8000c1e1900 */
[----:B------:R1:W5:Y:S04]  /*12c0*/  @P0 LDG.E R27, desc[UR40][R6.64] ;  /* 0x00000028061b0981 */ /* 0x000368000c1e1900 */
[----:B------:R1:W-:Y:S01]  /*12d0*/  STL [R1+0x50], R31 ;  /* 0x0000501f01007387 */ /* 0x0003e20000100800 */
[----:B------:R-:W-:Y:S01]  /*12e0*/  UISETP.NE.AND.EX UP0, UPT, UR5, URZ, UPT, UP0 ;  /* 0x0000003f0500728c */ /* 0x000fe2000bf05300 */
[----:B------:R-:W-:Y:S01]  /*12f0*/  ULDC UR4, c[0x0][0x404] ;  /* 0x0001010000047ab9 */ /* 0x000fe20000000800 */
[----:B------:R-:W-:-:S02]  /*1300*/  ISETP.NE.U32.AND P2, PT, RZ, UR8, PT ;  /* 0x00000008ff007c0c */ /* 0x000fc4000bf45070 */
[----:B------:R-:W-:Y:S01]  /*1310*/  USEL UR4, UR4, 0x1, UP0 ;  /* 0x0000000104047887 */ /* 0x000fe20008000000 */
[----:B------:R-:W-:Y:S01]  /*1320*/  ULDC UR5, c[0x0][0x2e0] ;  /* 0x0000b80000057ab9 */ /* 0x000fe20000000800 */
[----:B------:R-:W-:Y:S02]  /*1330*/  ISETP.NE.AND.EX P2, PT, RZ, UR9, PT, P2 ;  /* 0x00000009ff007c0c */ /* 0x000fe4000bf45320 */
[----:B------:R-:W-:-:S03]  /*1340*/  UIMAD UR4, UR4, UR5, URZ ;  /* 0x00000005040472a4 */ /* 0x000fc6000f8e023f */
[----:B------:R-:W-:Y:S01]  /*1350*/  ULDC UR5, c[0x0][0x338] ;  /* 0x0000ce0000057ab9 */ /* 0x000fe20000000800 */
[----:B------:R-:W-:Y:S01]  /*1360*/  IMAD.MOV.U32 R25, RZ, RZ, R0 ;  /* 0x000000ffff197224 */ /* 0x000fe200078e0000 */
[----:B--2---:R1:W-:Y:S04]  /*1370*/  STL [R1+0xc], R8 ;  /* 0x00000c0801007387 */ /* 0x0043e80000100800 */
[----:B----4-:R1:W-:Y:S04]  /*1380*/  STL [R1+0x5c], R10 ;  /* 0x00005c0a01007387 */ /* 0x0103e80000100800 */
[----:B---3--:R1:W-:Y:S01]  /*1390*/  STL [R1+0x44], R26 ;  /* 0x0000441a01007387 */ /* 0x0083e20000100800 */
[----:B------:R-:W-:Y:S05]  /*13a0*/  @P1 BRA `(.L_x_1823) ;  /* 0x0000000000281947 */ /* 0x000fea0003800000 */
        /* <DEDUP_REMOVED lines=8> */
[----:B--2---:R-:W-:-:S05]  /*1430*/  IADD3 R8, -R0, R5, RZ ;  /* 0x0000000500087210 */ /* 0x004fca0007ffe1ff */
[----:B------:R0:W-:Y:S02]  /*1440*/  STL [R1+0xc], R8 ;  /* 0x00000c0801007387 */ /* 0x0001e40000100800 */
.L_x_1823:
[----:B------:R-:W-:Y:S02]  /*1450*/  IMAD.U32 R30, RZ, RZ, UR5 ;  /* 0x00000005ff1e7e24 */ /* 0x000fe4000f8e00ff */
[----:B------:R-:W-:Y:S01]  /*1460*/  IMAD.U32 R24, RZ, RZ, UR4 ;  /* 0x00000004ff187e24 */ /* 0x000fe2000f8e00ff */
[----:B------:R-:W-:Y:S06]  /*1470*/  @!P2 BRA `(.L_x_1824) ;  /* 0x000000000010a947 */ /* 0x000fec0003800000 */
[----:B-1----:R-:W-:-:S04]  /*1480*/  IADD3 R2, P0, R32, UR8, RZ ;  /* 0x0000000820027c10 */ /* 0x002fc8000ff1e0ff */
[----:B------:R-:W-:-:S05]  /*1490*/  IADD3.X R3, R31, UR9, RZ, P0, !PT ;  /* 0x000000091f037c10 */ /* 0x000fca00087fe4ff */
[----:B------:R2:W5:Y:S01]  /*14a0*/  LDG.E R24, desc[UR40][R2.64] ;  /* 0x0000002802187981 */ /* 0x000562000c1e1900 */
[----:B------:R-:W-:Y:S05]  /*14b0*/  BRA `(.L_x_1825) ;  /* 0x0000000000107947 */ /* 0x000fea0003800000 */
.L_x_1824:
[----:B------:R-:W-:Y:S05]  /*14c0*/  @!P0 BRA `(.L_x_1825) ;  /* 0x00000000000c8947 */ /* 0x000fea0003800000 */
[----:B-1----:R-:W2:Y:S04]  /*14d0*/  LDG.E R3, desc[UR40][R6.64] ;  /* 0x0000002806037981 */ /* 0x002ea8000c1e1900 */
[----:B------:R-:W2:Y:S02]  /*14e0*/  LDG.E R24, desc[UR40][R6.64+0x4] ;  /* 0x0000042806187981 */ /* 0x000ea4000c1e1900 */
[----:B--2---:R-:W-:-:S07]  /*14f0*/  IMAD.IADD R24, R24, 0x1, -R3 ;  /* 0x0000000118187824 */ /* 0x004fce00078e0a03 */
.L_x_1825:
[----:B------:R-:W-:Y:S02]  /*1500*/  ULDC.64 UR4, c[0x0][0xa10] ;  /* 0x0002840000047ab9 */ /* 0x000fe40000000a00 */
[----:B------:R-:W-:-:S04]  /*1510*/  ISETP.NE.U32.AND P0, PT, RZ, UR4, PT ;  /* 0x00000004ff007c0c */ /* 0x000fc8000bf05070 */
[----:B------:R-:W-:Y:S01]  /*1520*/  ISETP.NE.AND.EX P0, PT, RZ, UR5, PT, P0 ;  /* 0x00000005ff007c0c */ /* 0x000fe2000bf05300 */
[----:B------:R-:W-:-:S12]  /*1530*/  ULDC.64 UR4, c[0x0][0xa30] ;  /* 0x00028c0000047ab9 */ /* 0x000fd80000000a00 */
[----:B-12---:R-:W1:Y:S02]  /*1540*/  @P0 LDC.64 R2, c[0x0][0xa10] ;  /* 0x00028400ff020b82 */ /* 0x006e640000000a00 */
[----:B-1----:R-:W-:-:S05]  /*1550*/  @P0 IMAD.WIDE R2, R25, 0x4, R2 ;  /* 0x0000000419020825 */ /* 0x002fca00078e0202 */
[----:B------:R-:W2:Y:S04]  /*1560*/  @P0 LDG.E R0, desc[UR40][R2.64] ;  /* 0x0000002802000981 */ /* 0x000ea8000c1e1900 */
[----:B------:R1:W2:Y:S01]  /*1570*/  @P0 LDG.E R7, desc[UR40][R2.64+0x4] ;  /* 0x0000042802070981 */ /* 0x0002a2000c1e1900 */
[----:B------:R-:W-:Y:S01]  /*1580*/  ISETP.NE.U32.AND P1, PT, RZ, UR4, PT ;  /* 0x00000004ff007c0c */ /* 0x000fe2000bf25070 */
[----:B-----5:R-:W-:-:S03]  /*1590*/  IMAD.MOV.U32 R28, RZ, RZ, R24 ;  /* 0x000000ffff1c7224 */ /* 0x020fc600078e0018 */
[----:B------:R-:W-:Y:S01]  /*15a0*/  ISETP.NE.AND.EX P1, PT, RZ, UR5, PT, P1 ;  /* 0x00000005ff007c0c */ /* 0x000fe2000bf25310 */
[----:B------:R-:W-:Y:S02]  /*15b0*/  IMAD.MOV.U32 R6, RZ, RZ, 0xc0 ;  /* 0x000000c0ff067424 */ /* 0x000fe400078e00ff */
[----:B------:R-:W-:Y:S02]  /*15c0*/  IMAD.IADD R9, R24, 0x1, -R9 ;  /* 0x0000000118097824 */ /* 0x000fe400078e0a09 */
[----:B-1----:R-:W-:-:S08]  /*15d0*/  IMAD R2, R10, R6, 0x15f ;  /* 0x0000015f0a027424 */ /* 0x002fd000078e0206 */
[----:B------:R-:W-:-:S04]  /*15e0*/  @P1 IADD3 R4, P2, R32, UR4, RZ ;  /* 0x0000000420041c10 */ /* 0x000fc8000ff5e0ff */
[----:B------:R-:W-:-:S05]  /*15f0*/  @P1 IADD3.X R5, R31, UR5, RZ, P2, !PT ;  /* 0x000000051f051c10 */ /* 0x000fca00097fe4ff */
[----:B------:R1:W5:Y:S01]  /*1600*/  @P1 LDG.E R28, desc[UR40][R4.64] ;  /* 0x00000028041c1981 */ /* 0x000362000c1e1900 */
[----:B--2---:R-:W-:-:S04]  /*1610*/  @P0 IMAD.IADD R30, R7, 0x1, -R0 ;  /* 0x00000001071e0824 */ /* 0x004fc800078e0a00 */
[----:B------:R-:W-:-:S04]  /*1620*/  IMAD.IADD R3, R9, 0x1, R30 ;  /* 0x0000000109037824 */ /* 0x000fc800078e021e */
[C---:B------:R-:W-:Y:S01]  /*1630*/  VIADD R0, R3.reuse, 0x9f ;  /* 0x0000009f03007836 */ /* 0x040fe20000000000 */
[----:B------:R-:W-:Y:S01]  /*1640*/  IADD3 R2, R3, R2, -R8 ;  /* 0x0000000203027210 */ /* 0x000fe20007ffe808 */
[----:B------:R2:W-:Y:S02]  /*1650*/  STL [R1+0x20], R3 ;  /* 0x0000200301007387 */ /* 0x0005e40000100800 */
[----:B------:R-:W-:-:S04]  /*1660*/  IMAD.HI R0, R0, 0x66666667, RZ ;  /* 0x6666666700007827 */ /* 0x000fc800078e02ff */
[----:B------:R-:W-:Y:S01]  /*1670*/  IMAD.HI R2, R2, 0x66666667, RZ ;  /* 0x6666666702027827 */ /* 0x000fe200078e02ff */
[----:B--2---:R-:W-:-:S04]  /*1680*/  SHF.R.U32.HI R3, RZ, 0x1f, R0 ;  /* 0x0000001fff037819 */ /* 0x004fc80000011600 */
[----:B-1----:R-:W-:Y:S02]  /*1690*/  SHF.R.U32.HI R5, RZ, 0x1f, R2 ;  /* 0x0000001fff057819 */ /* 0x002fe40000011602 */
[----:B------:R-:W-:Y:S02]  /*16a0*/  LEA.HI.SX32 R104, R0, R3, 0x1a ;  /* 0x0000000300687211 */ /* 0x000fe400078fd2ff */
[----:B------:R-:W-:Y:S01]  /*16b0*/  LEA.HI.SX32 R5, R2, R5, 0x1a ;  /* 0x0000000502057211 */ /* 0x000fe200078fd2ff */
[----:B------:R-:W-:-:S03]  /*16c0*/  IMAD.MOV R2, RZ, RZ, -R9 ;  /* 0x000000ffff027224 */ /* 0x000fc600078e0a09 */
[----:B------:R-:W-:Y:S02]  /*16d0*/  VIMNMX R5, R104, R5, PT ;  /* 0x0000000568057248 */ /* 0x000fe40003fe0100 */
[----:B------:R-:W-:-:S03]  /*16e0*/  VIMNMX R2, RZ, R2, !PT ;  /* 0x00000002ff027248 */ /* 0x000fc60007fe0100 */
[----:B------:R-:W-:-:S05]  /*16f0*/  IMAD R5, R5, 0xa0, -R9 ;  /* 0x000000a005057824 */ /* 0x000fca00078e0a09 */
[----:B------:R-:W-:-:S04]  /*1700*/  VIMNMX R5, R5, R30, PT ;  /* 0x0000001e05057248 */ /* 0x000fc80003fe0100 */
[----:B------:R-:W-:Y:S01]  /*1710*/  ISETP.GT.AND P0, PT, R5, R2, PT ;  /* 0x000000020500720c */ /* 0x000fe20003f04270 */
[----:B------:R-:W-:-:S05]  /*1720*/  IMAD.WIDE.U32 R2, R2, -0x33333333, RZ ;  /* 0xcccccccd02027825 */ /* 0x000fca00078e00ff */
[----:B------:R-:W-:-:S05]  /*1730*/  SHF.R.U32.HI R29, RZ, 0x7, R3 ;  /* 0x00000007ff1d7819 */ /* 0x000fca0000011603 */
[----:B------:R-:W-:Y:S02]  /*1740*/  IMAD.MOV.U32 R2, RZ, RZ, R29 ;  /* 0x000000ffff027224 */ /* 0x000fe400078e001d */
[----:B------:R-:W-:-:S05]  /*1750*/  @P0 IADD3 R0, R5, 0x9f, RZ ;  /* 0x0000009f05000810 */ /* 0x000fca0007ffe0ff */
        /* <DEDUP_REMOVED lines=18> */
[----:B------:R-:W-:Y:S01]  /*1880*/  MOV R13, RZ ;  /* 0x000000ff000d7202 */ /* 0x000fe20000000f00 */
[----:B------:R-:W-:Y:S02]  /*1890*/  IMAD.U32 R6, RZ, RZ, UR4 ;  /* 0x00000004ff067e24 */ /* 0x000fe4000f8e00ff */
[----:B------:R-:W-:-:S02]  /*18a0*/  IMAD.U32 R7, RZ, RZ, UR5 ;  /* 0x00000005ff077e24 */ /* 0x000fc4000f8e00ff */
[----:B------:R-:W-:Y:S02]  /*18b0*/  IMAD.U32 R11, RZ, RZ, UR7 ;  /* 0x00000007ff0b7e24 */ /* 0x000fe4000f8e00ff */
[----:B0-----:R-:W-:Y:S02]  /*18c0*/  IMAD.MOV.U32 R8, RZ, RZ, 0x70 ;  /* 0x00000070ff087424 */ /* 0x001fe400078e00ff */
[----:B-1----:R-:W-:-:S07]  /*18d0*/  IMAD.MOV.U32 R12, RZ, RZ, 0x1 ;  /* 0x00000001ff0c7424 */ /* 0x002fce00078e00ff */
[----:B------:R-:W-:-:S07]  /*18e0*/  LEPC R20, `(.L_x_1828) ;  /* 0x000000001014794e */ /* 0x000fce0000000000 */
[----:B--2--5:R-:W-:Y:S05]  /*18f0*/  CALL.ABS.NOINC R14 ;  /* 0x000000000e007343 */ /* 0x024fea0003c00000 */
.L_x_1828:
[----:B------:R-:W-:Y:S05]  /*1900*/  BSYNC B6 ;  /* 0x0000000000067941 */ /* 0x000fea0003800000 */
.L_x_1827:
        /* <DEDUP_REMOVED lines=15> */
[----:B0-----:R-:W-:Y:S02]  /*1a00*/  IMAD.MOV.U32 R8, RZ, RZ, 0x70 ;  /* 0x00000070ff087424 */ /* 0x001fe400078e00ff */
[----:B------:R-:W-:Y:S02]  /*1a10*/  IMAD.MOV.U32 R12, RZ, RZ, 0x1 ;  /* 0x00000001ff0c7424 */ /* 0x000fe400078e00ff */
[----:B-1----:R-:W-:-:S07]  /*1a20*/  IMAD.MOV.U32 R13, RZ, RZ, RZ ;  /* 0x000000ffff0d7224 */ /* 0x002fce00078e00ff */
[----:B------:R-:W-:-:S07]  /*1a30*/  LEPC R20, `(.L_x_1830) ;  /* 0x000000001014794e */ /* 0x000fce0000000000 */
[----:B--2--5:R-:W-:Y:S05]  /*1a40*/  CALL.ABS.NOINC R14 ;  /* 0x000000000e007343 */ /* 0x024fea0003c00000 */
.L_x_1830:
[----:B------:R-:W-:Y:S05]  /*1a50*/  BSYNC B6 ;  /* 0x0000000000067941 */ /* 0x000fea0003800000 */
.L_x_1829:
[----:B------:R-:W-:Y:S01]  /*1a60*/  ULDC.64 UR4, c[0x0][0x9f8] ;  /* 0x00027e0000047ab9 */ /* 0x000fe20000000a00 */
[----:B------:R-:W-:Y:S01]  /*1a70*/  IADD3 R27, R27, R24, RZ ;  /* 0x000000181b1b7210 */ /* 0x000fe20007ffe0ff */
[----:B------:R-:W2:Y:S01]  /*1a80*/  LDL R14, [R1+0x28] ;  /* 0x00002800010e7983 */ /* 0x000ea20000100800 */
[----:B------:R-:W-:Y:S01]  /*1a90*/  ISETP.NE.U32.AND P0, PT, RZ, UR4, PT ;  /* 0x00000004ff007c0c */ /* 0x000fe2000bf05070 */
[----:B------:R-:W1:Y:S08]  /*1aa0*/  LDC R0, c[0x0][0x428] ;  /* 0x00010a00ff007b82 */ /* 0x000e700000000800 */
[----:B------:R-:W3:Y:S01]  /*1ab0*/  LDC.64 R44, c[0x0][0x2f0] ;  /* 0x0000bc00ff2c7b82 */ /* 0x000ee20000000a00 */
[----:B------:R-:W-:Y:S01]  /*1ac0*/  ISETP.NE.AND.EX P0, PT, RZ, UR5, PT, P0 ;  /* 0x00000005ff007c0c */ /* 0x000fe2000bf05300 */
[----:B------:R-:W4:Y:S01]  /*1ad0*/  LDL R24, [R1+0x24] ;  /* 0x0000240001187983 */ /* 0x000f220000100800 */
[----:B------:R-:W-:Y:S01]  /*1ae0*/  IMAD.MOV.U32 R3, RZ, RZ, R26 ;  /* 0x000000ffff037224 */ /* 0x000fe200078e001a */
[----:B------:R-:W-:-:S02]  /*1af0*/  ULDC.64 UR6, c[0x0][0xa08] ;  /* 0x0002820000067ab9 */ /* 0x000fc40000000a00 */
[----:B------:R-:W2:Y:S02]  /*1b00*/  LDL R12, [R1+0x2c] ;  /* 0x00002c00010c7983 */ /* 0x000ea40000100800 */
[----:B------:R-:W0:Y:S06]  /*1b10*/  LDC R55, c[0x0][0x3d4] ;  /* 0x0000f500ff377b82 */ /* 0x000e2c0000000800 */
[----:B------:R-:W-:Y:S01]  /*1b20*/  @P0 IADD3 R4, P1, R32, UR4, RZ ;  /* 0x0000000420040c10 */ /* 0x000fe2000ff3e0ff */
[----:B------:R-:W0:Y:S01]  /*1b30*/  S2R R10, SR_TID.X ;  /* 0x00000000000a7919 */ /* 0x000e220000002100 */
[----:B------:R-:W-:Y:S01]  /*1b40*/  SHF.R.S32.HI R11, RZ, 0x1f, R27 ;  /* 0x0000001fff0b7819 */ /* 0x000fe2000001141b */
[----:B------:R-:W0:Y:S01]  /*1b50*/  LDC.64 R38, c[0x0][0x3d8] ;  /* 0x0000f600ff267b82 */ /* 0x000e220000000a00 */
[----:B------:R-:W-:Y:S01]  /*1b60*/  @P0 IADD3.X R5, R31, UR5, RZ, P1, !PT ;  /* 0x000000051f050c10 */ /* 0x000fe20008ffe4ff */
[----:B------:R-:W-:Y:S01]  /*1b70*/  ULDC.64 UR4, c[0x0][0x2f8] ;  /* 0x0000be0000047ab9 */ /* 0x000fe20000000a00 */
[----:B------:R-:W4:Y:S04]  /*1b80*/  LDL R31, [R1+0x60] ;  /* 0x00006000011f7983 */ /* 0x000f280000100800 */
[----:B------:R3:W2:Y:S01]  /*1b90*/  @P0 LDG.E R25, desc[UR40][R4.64] ;  /* 0x0000002804190981 */ /* 0x0006a2000c1e1900 */
[----:B-1----:R-:W-:Y:S01]  /*1ba0*/  ISETP.NE.AND P0, PT, R0, 0x1, PT ;  /* 0x000000010000780c */ /* 0x002fe20003f05270 */
[----:B---3--:R-:W-:Y:S01]  /*1bb0*/  IMAD R6, R11, R44, RZ ;  /* 0x0000002c0b067224 */ /* 0x008fe200078e02ff */
[----:B------:R-:W1:Y:S01]  /*1bc0*/  LDC.64 R32, c[0x0][0x3e8] ;  /* 0x0000fa00ff207b82 */ /* 0x000e620000000a00 */
[----:B------:R-:W-:-:S02]  /*1bd0*/  SHF.R.S32.HI R19, RZ, 0x1f, R18 ;  /* 0x0000001fff137819 */ /* 0x000fc40000011412 */
[C---:B------:R-:W-:Y:S02]  /*1be0*/  IMAD R7, R27.reuse, R45, R6 ;  /* 0x0000002d1b077224 */ /* 0x040fe400078e0206 */
[----:B------:R-:W-:-:S06]  /*1bf0*/  IMAD.WIDE.U32 R4, R27, R44, RZ ;  /* 0x0000002c1b047225 */ /* 0x000fcc00078e00ff */
[----:B------:R-:W3:Y:S01]  /*1c00*/  @P0 LDC R0, c[0x0][0x42c] ;  /* 0x00010b00ff000b82 */ /* 0x000ee20000000800 */
[----:B------:R-:W-:-:S07]  /*1c10*/  IMAD.IADD R5, R5, 0x1, R7 ;  /* 0x0000000105057824 */ /* 0x000fce00078e0207 */
[----:B------:R-:W1:Y:S01]  /*1c20*/  @P0 LDC R9, c[0x0][0x430] ;  /* 0x00010c00ff090b82 */ /* 0x000e620000000800 */
[----:B0-----:R-:W-:Y:S01]  /*1c30*/  VIADD R20, R10, 0xffffff80 ;  /* 0xffffff800a147836 */ /* 0x001fe20000000000 */
[----:B------:R-:W0:Y:S04]  /*1c40*/  S2R R52, SR_TID.X ;  /* 0x0000000000347919 */ /* 0x000e280000002100 */
[----:B------:R-:W-:-:S04]  /*1c50*/  LEA.HI R10, R20, R20, RZ, 0x1 ;  /* 0x00000014140a7211 */ /* 0x000fc800078f08ff */
[----:B------:R-:W-:Y:S02]  /*1c60*/  LOP3.LUT R10, R10, 0xfffffffe, RZ, 0xc0, !PT ;  /* 0xfffffffe0a0a7812 */ /* 0x000fe400078ec0ff */
[----:B------:R-:W-:-:S03]  /*1c70*/  ISETP.GE.AND P2, PT, R18, R55, PT ;  /* 0x000000371200720c */ /* 0x000fc60003f46270 */
[----:B------:R-:W-:Y:S02]  /*1c80*/  IMAD.IADD R10, R20, 0x1, -R10 ;  /* 0x00000001140a7824 */ /* 0x000fe400078e0a0a */
[----:B---3--:R-:W-:Y:S01]  /*1c90*/  @P0 IMAD.HI.U32 R0, R26, R0, RZ ;  /* 0x000000001a000227 */ /* 0x008fe200078e00ff */
[----:B------:R-:W-:-:S03]  /*1ca0*/  SHF.R.S32.HI R26, RZ, 0x1f, R156 ;  /* 0x0000001fff1a7819 */ /* 0x000fc6000001149c */
[----:B------:R-:W-:Y:S01]  /*1cb0*/  IMAD.SHL.U32 R48, R10, 0x8, RZ ;  /* 0x000000080a307824 */ /* 0x000fe200078e00ff */
[----:B-1----:R-:W-:Y:S02]  /*1cc0*/  @P0 SHF.R.U32.HI R3, RZ, R9, R0 ;  /* 0x00000009ff030219 */ /* 0x002fe40000011600 */
[----:B------:R-:W-:Y:S02]  /*1cd0*/  ISETP.NE.U32.AND P0, PT, RZ, UR6, PT ;  /* 0x00000006ff007c0c */ /* 0x000fe4000bf05070 */
        /* <DEDUP_REMOVED lines=9> */
[----:B------:R-:W-:Y:S02]  /*1d70*/  IMAD.IADD R5, R5, 0x1, R9 ;  /* 0x0000000105057824 */ /* 0x000fe400078e0209 */
[----:B------:R-:W-:-:S04]  /*1d80*/  IMAD.WIDE.U32 R6, R3, UR6, R18 ;  /* 0x0000000603067c25 */ /* 0x000fc8000f8e0012 */
[----:B------:R-:W-:Y:S02]  /*1d90*/  IMAD.IADD R7, R7, 0x1, R13 ;  /* 0x0000000107077824 */ /* 0x000fe400078e020d */
[----:B------:R-:W-:Y:S01]  /*1da0*/  IMAD.WIDE.U32 R20, R156, R44, R18 ;  /* 0x0000002c9c147225 */ /* 0x000fe200078e0012 */
[----:B------:R-:W-:-:S03]  /*1db0*/  SHF.R.S32.HI R49, RZ, 0x1f, R48 ;  /* 0x0000001fff317819 */ /* 0x000fc60000011430 */
[----:B------:R-:W-:-:S04]  /*1dc0*/  IMAD.WIDE.U32 R42, R156, R38, R18 ;  /* 0x000000269c2a7225 */ /* 0x000fc800078e0012 */
[----:B------:R-:W-:Y:S01]  /*1dd0*/  IMAD.WIDE.U32 R36, R156, R32, R18 ;  /* 0x000000209c247225 */ /* 0x000fe200078e0012 */
[----:B0-----:R-:W-:Y:S02]  /*1de0*/  SHF.R.U32.HI R52, RZ, 0x7, R52 ;  /* 0x00000007ff347819 */ /* 0x001fe40000011634 */
[----:B------:R-:W-:Y:S01]  /*1df0*/  LOP3.LUT R23, R23, 0xfffffffb, RZ, 0xc0, !PT ;  /* 0xfffffffb17177812 */ /* 0x000fe200078ec0ff */
[----:B------:R-:W-:Y:S02]  /*1e00*/  IMAD R57, R39, 0xa0, RZ ;  /* 0x000000a027397824 */ /* 0x000fe400078e02ff */
[----:B------:R-:W-:Y:S01]  /*1e10*/  VIADD R54, R52, 0x8 ;  /* 0x0000000834367836 */ /* 0x000fe20000000000 */
[----:B------:R-:W-:Y:S02]  /*1e20*/  @P2 LOP3.LUT R23, R23, 0x4, RZ, 0xfc, !PT ;  /* 0x0000000417172812 */ /* 0x000fe400078efcff */
[----:B--2---:R-:W-:Y:S02]  /*1e30*/  SHF.R.S32.HI R0, RZ, 0x1f, R25 ;  /* 0x0000001fff007819 */ /* 0x004fe40000011419 */
[----:B------:R-:W-:-:S02]  /*1e40*/  SEL R9, R25, RZ, !P0 ;  /* 0x000000ff19097207 */ /* 0x000fc40004000000 */
[----:B------:R-:W-:-:S03]  /*1e50*/  SEL R0, R0, RZ, !P0 ;  /* 0x000000ff00007207 */ /* 0x000fc60004000000 */
[----:B------:R-:W-:-:S04]  /*1e60*/  IMAD.WIDE.U32 R50, R9, UR4, R4 ;  /* 0x0000000409327c25 */ /* 0x000fc8000f8e0004 */
[----:B------:R-:W-:Y:S02]  /*1e70*/  IMAD R8, R0, UR4, RZ ;  /* 0x0000000400087c24 */ /* 0x000fe4000f8e02ff */
[----:B------:R-:W-:Y:S02]  /*1e80*/  IMAD R4, R26, R44, RZ ;  /* 0x0000002c1a047224 */ /* 0x000fe400078e02ff */
[C---:B------:R-:W-:Y:S01]  /*1e90*/  IMAD R3, R9.reuse, UR5, R8 ;  /* 0x0000000509037c24 */ /* 0x040fe2000f8e0208 */
[----:B------:R-:W-:Y:S02]  /*1ea0*/  ULDC.64 UR4, c[0x0][0x328] ;  /* 0x0000ca0000047ab9 */ /* 0x000fe40000000a00 */
[----:B------:R-:W-:Y:S02]  /*1eb0*/  IMAD R8, R0, UR4, RZ ;  /* 0x0000000400087c24 */ /* 0x000fe4000f8e02ff */
[----:B------:R-:W-:Y:S01]  /*1ec0*/  IMAD.WIDE.U32 R46, R9, UR4, R6 ;  /* 0x00000004092e7c25 */ /* 0x000fe2000f8e0006 */
[----:B----4-:R-:W-:Y:S01]  /*1ed0*/  LOP3.LUT P4, RZ, R31, 0x2, RZ, 0xc0, !PT ;  /* 0x000000021fff7812 */ /* 0x010fe2000788c0ff */
[----:B------:R-:W-:-:S02]  /*1ee0*/  ULDC UR4, c[0x0][0x2e4] ;  /* 0x0000b90000047ab9 */ /* 0x000fc40000000800 */
[----:B------:R-:W-:Y:S01]  /*1ef0*/  IMAD R25, R9, UR5, R8 ;  /* 0x0000000509197c24 */ /* 0x000fe2000f8e0208 */
[----:B------:R-:W-:Y:S01]  /*1f00*/  SEL R9, R55, RZ, P2 ;  /* 0x000000ff37097207 */ /* 0x000fe20001000000 */
[----:B------:R-:W-:Y:S02]  /*1f10*/  IMAD R5, R156, R45, R4 ;  /* 0x0000002d9c057224 */ /* 0x000fe400078e0204 */
[----:B------:R-:W-:Y:S01]  /*1f20*/  IMAD.IADD R0, R51, 0x1, R3 ;  /* 0x0000000133007824 */ /* 0x000fe200078e0203 */
[----:B------:R-:W-:Y:S01]  /*1f30*/  IADD3 R3, P0, R50, R20, RZ ;  /* 0x0000001432037210 */ /* 0x000fe20007f1e0ff */
[----:B------:R-:W-:Y:S02]  /*1f40*/  IMAD R4, R26, R38, RZ ;  /* 0x000000261a047224 */ /* 0x000fe400078e02ff */
[----:B------:R-:W-:Y:S01]  /*1f50*/  IMAD.IADD R9, R18, 0x1, R9 ;  /* 0x0000000112097824 */ /* 0x000fe200078e0209 */
[----:B------:R-:W-:Y:S01]  /*1f60*/  IADD3.X R20, R0, R21, R5, P0, !PT ;  /* 0x0000001500147210 */ /* 0x000fe200007fe405 */
[----:B------:R-:W-:-:S02]  /*1f70*/  IMAD R13, R156, R39, R4 ;  /* 0x000000279c0d7224 */ /* 0x000fc400078e0204 */
[----:B------:R-:W-:Y:S01]  /*1f80*/  IMAD.WIDE.U32 R4, R156, R38, R48 ;  /* 0x000000269c047225 */ /* 0x000fe200078e0030 */
[----:B------:R-:W-:-:S03]  /*1f90*/  SHF.R.S32.HI R8, RZ, 0x1f, R9 ;  /* 0x0000001fff087819 */ /* 0x000fc60000011409 */
[-C--:B------:R-:W-:Y:S02]  /*1fa0*/  IMAD R6, R26, R32.reuse, RZ ;  /* 0x000000201a067224 */ /* 0x080fe400078e02ff */
[----:B------:R-:W-:Y:S02]  /*1fb0*/  IMAD.IADD R43, R13, 0x1, R43 ;  /* 0x000000010d2b7824 */ /* 0x000fe400078e022b */
[----:B------:R-:W-:Y:S01]  /*1fc0*/  IMAD.IADD R5, R5, 0x1, R13 ;  /* 0x0000000105057824 */ /* 0x000fe200078e020d */
[----:B-----5:R-:W-:Y:S01]  /*1fd0*/  SHF.R.S32.HI R13, RZ, 0x1f, R28 ;  /* 0x0000001fff0d7819 */ /* 0x020fe2000001141c */
[----:B------:R-:W-:Y:S01]  /*1fe0*/  IMAD R15, R156, R33, R6 ;  /* 0x000000219c0f7224 */ /* 0x000fe200078e0206 */
[----:B------:R-:W-:Y:S01]  /*1ff0*/  LEA.HI R21, R8, R9, RZ, 0x4 ;  /* 0x0000000908157211 */ /* 0x000fe200078f20ff */
[----:B------:R-:W-:-:S03]  /*2000*/  IMAD.WIDE.U32 R6, R156, R32, R48 ;  /* 0x000000209c067225 */ /* 0x000fc600078e0030 */
[----:B------:R-:W-:Y:S01]  /*2010*/  IADD3 R37, R15, R37, RZ ;  /* 0x000000250f257210 */ /* 0x000fe20007ffe0ff */
[-C--:B------:R-:W-:Y:S02]  /*2020*/  IMAD R10, R13, R38.reuse, RZ ;  /* 0x000000260d0a7224 */ /* 0x080fe400078e02ff */
[----:B------:R-:W-:Y:S01]  /*2030*/  IMAD.WIDE.U32 R40, R28, R38, R4 ;  /* 0x000000261c287225 */ /* 0x000fe200078e0004 */
[----:B------:R-:W-:-:S03]  /*2040*/  LOP3.LUT R4, R24, 0x30, R21, 0xf8, !PT ;  /* 0x0000003018047812 */ /* 0x000fc600078ef815 */
[----:B------:R-:W-:Y:S02]  /*2050*/  IMAD.IADD R7, R7, 0x1, R15 ;  /* 0x0000000107077824 */ /* 0x000fe400078e020f */
[----:B------:R-:W-:Y:S01]  /*2060*/  IMAD R13, R13, R32, RZ ;  /* 0x000000200d0d7224 */ /* 0x000fe200078e02ff */
[----:B------:R-:W-:Y:S01]  /*2070*/  IADD3 R52, P0, R156, R27, RZ ;  /* 0x0000001b9c347210 */ /* 0x000fe20007f1e0ff */
[----:B------:R-:W-:Y:S01]  /*2080*/  IMAD R9, R45, 0xa0, RZ ;  /* 0x000000a02d097824 */ /* 0x000fe200078e02ff */
[----:B------:R-:W-:Y:S01]  /*2090*/  LOP3.LUT R4, R4, R14, RZ, 0x3c, !PT ;  /* 0x0000000e04047212 */ /* 0x000fe200078e3cff */
[C---:B------:R-:W-:Y:S01]  /*20a0*/  IMAD R15, R28.reuse, R39, R10 ;  /* 0x000000271c0f7224 */ /* 0x040fe200078e020a */
[----:B------:R-:W-:Y:S01]  /*20b0*/  LOP3.LUT R61, R21, 0xfffffff0, RZ, 0xc0, !PT ;  /* 0xfffffff0153d7812 */ /* 0x000fe200078ec0ff */
[----:B------:R-:W-:-:S04]  /*20c0*/  IMAD.WIDE.U32 R42, R28, R38, R42 ;  /* 0x000000261c2a7225 */ /* 0x000fc800078e002a */
[C---:B------:R-:W-:Y:S02]  /*20d0*/  IMAD R13, R28.reuse, R33, R13 ;  /* 0x000000211c0d7224 */ /* 0x040fe400078e020d */
[----:B------:R-:W-:Y:S02]  /*20e0*/  IMAD R5, R33, 0xa0, RZ ;  /* 0x000000a021057824 */ /* 0x000fe400078e02ff */
[----:B------:R-:W-:-:S04]  /*20f0*/  IMAD.WIDE.U32 R36, R28, R32, R36 ;  /* 0x000000201c247225 */ /* 0x000fc800078e0024 */
[----:B------:R-:W-:-:S04]  /*2100*/  IMAD.WIDE.U32 R34, R28, R32, R6 ;  /* 0x000000201c227225 */ /* 0x000fc800078e0006 */
[----:B------:R-:W-:Y:S02]  /*2110*/  VIADD R31, R18, 0x20 ;  /* 0x00000020121f7836 */ /* 0x000fe40000000000 */
[----:B------:R-:W-:-:S04]  /*2120*/  IMAD.WIDE.U32 R44, R44, 0xa0, RZ ;  /* 0x000000a02c2c7825 */ /* 0x000fc800078e00ff */
[----:B------:R-:W-:-:S04]  /*2130*/  IMAD.WIDE.U32 R38, R38, 0xa0, RZ ;  /* 0x000000a026267825 */ /* 0x000fc800078e00ff */
[----:B------:R-:W-:Y:S01]  /*2140*/  IMAD.WIDE.U32 R32, R32, 0xa0, RZ ;  /* 0x000000a020207825 */ /* 0x000fe200078e00ff */
[----:B------:R-:W-:Y:S02]  /*2150*/  ISETP.GE.AND P3, PT, R18, UR4, PT ;  /* 0x0000000412007c0c */ /* 0x000fe4000bf66270 */
[----:B------:R-:W-:Y:S01]  /*2160*/  ISETP.GE.AND P2, PT, R31, UR4, PT ;  /* 0x000000041f007c0c */ /* 0x000fe2000bf46270 */
[----:B------:R-:W-:Y:S01]  /*2170*/  IMAD.SHL.U32 R55, R55, 0x2, RZ ;  /* 0x0000000237377824 */ /* 0x000fe200078e00ff */
[----:B------:R-:W-:Y:S01]  /*2180*/  IADD3 R60, R13, R37, RZ ;  /* 0x000000250d3c7210 */ /* 0x000fe20007ffe0ff */
[----:B------:R-:W-:Y:S01]  /*2190*/  IMAD.X R53, R26, 0x1, R11, P0 ;  /* 0x000000011a357824 */ /* 0x000fe200000e060b */
[----:B------:R-:W-:Y:S01]  /*21a0*/  SHF.R.S32.HI R70, RZ, 0x1f, R61 ;  /* 0x0000001fff467819 */ /* 0x000fe2000001143d */
        /* <DEDUP_REMOVED lines=8> */
.L_x_1860:
[----:B--2---:R-:W2:Y:S01]  /*2230*/  LDL R4, [R1+0x18] ;  /* 0x0000180001047983 */ /* 0x004ea20000100800 */
[----:B----4-:R-:W0:Y:S01]  /*2240*/  LDC.64 R64, c[0x0][0x2d8] ;  /* 0x0000b600ff407b82 */ /* 0x010e220000000a00 */
[----:B------:R-:W-:Y:S01]  /*2250*/  VIADD R2, R2, 0xffffffff ;  /* 0xffffffff02027836 */ /* 0x000fe20000000000 */
[----:B------:R-:W-:Y:S01]  /*2260*/  LOP3.LUT R23, R23, 0xfffffffd, RZ, 0xc0, !PT ;  /* 0xfffffffd17177812 */ /* 0x000fe200078ec0ff */
[----:B------:R-:W-:Y:S05]  /*2270*/  YIELD ;  /* 0x0000000000007946 */ /* 0x000fea0003800000 */
[----:B-1----:R-:W1:Y:S01]  /*2280*/  LDC R27, c[0x0][0x3d4] ;  /* 0x0000f500ff1b7b82 */ /* 0x002e620000000800 */
        /* <DEDUP_REMOVED lines=52> */
.L_x_1835:
[----:B------:R-:W-:Y:S05]  /*25d0*/  BSYNC B1 ;  /* 0x0000000000017941 */ /* 0x000fea0003800000 */
.L_x_1834:
        /* <DEDUP_REMOVED lines=8> */
.L_x_1836:
[----:B------:R-:W2:Y:S01]  /*2660*/  LDL R4, [R1+0x14] ;  /* 0x0000140001047983 */ /* 0x000ea20000100800 */
[----:B------:R-:W-:Y:S01]  /*2670*/  IMAD R75, R17, 0x8, R16 ;  /* 0x00000008114b7824 */ /* 0x000fe200078e0210 */
[----:B------:R-:W-:Y:S01]  /*2680*/  BSSY B1, `(.L_x_1837) ;  /* 0x0000004000017945 */ /* 0x000fe20003800000 */
[----:B--2---:R-:W-:-:S04]  /*2690*/  SHF.L.U32 R76, R4, 0x1f, RZ ;  /* 0x0000001f044c7819 */ /* 0x004fc800000006ff */
[----:B------:R-:W0:Y:S02]  /*26a0*/  SYNCS.PHASECHK.TRANS64.TRYWAIT P5, [R75+URZ+0x13290], R76 ;  /* 0x0132904c4b0075a7 */ /* 0x000e2400080a017f */
[----:B0-----:R-:W-:Y:S05]  /*26b0*/  @!P5 BRA `(.L_x_1838) ;  /* 0x000001780028d947 */ /* 0x001fea0003800000 */
.L_x_2071:
[----:B------:R-:W-:Y:S05]  /*26c0*/  BSYNC B1 ;  /* 0x0000000000017941 */ /* 0x000fea0003800000 */
.L_x_1837:
[----:B------:R-:W-:Y:S05]  /*26d0*/  @P1 BRA `(.L_x_1839) ;  /* 0x00000020005c1947 */ /* 0x000fea0003800000 */
[----:B------:R-:W-:Y:S04]  /*26e0*/  BSSY B1, `(.L_x_1840) ;  /* 0x000006f000017945 */ /* 0x000fe80003800000 */
[----:B------:R-:W-:Y:S05]  /*26f0*/  @P3 BRA `(.L_x_1841) ;  /* 0x0000000400b43947 */ /* 0x000fea0003800000 */
[----:B------:R1:W2:Y:S01]  /*2700*/  LDS.128 R4, [R74+0xe000] ;  /* 0x00e000004a047984 */ /* 0x0002a20000000c00 */
[----:B------:R-:W-:Y:S01]  /*2710*/  ISETP.GE.AND P5, PT, R48, R27, PT ;  /* 0x0000001b3000720c */ /* 0x000fe20003fa6270 */
[----:B------:R-:W-:-:S12]  /*2720*/  BSSY B2, `(.L_x_1842) ;  /* 0x0000069000027945 */ /* 0x000fd80003800000 */
[----:B-1----:R-:W-:Y:S05]  /*2730*/  @P5 BRA `(.L_x_1843) ;  /* 0x00000004009c5947 */ /* 0x002fea0003800000 */
[--C-:B------:R-:W-:Y:S02]  /*2740*/  SHF.R.U32.HI R24, RZ, 0x8, R25.reuse ;  /* 0x00000008ff187819 */ /* 0x100fe40000011619 */
[----:B------:R-:W-:Y:S02]  /*2750*/  SHF.R.U32.HI R66, RZ, 0x10, R25 ;  /* 0x00000010ff427819 */ /* 0x000fe40000011619 */
[--C-:B------:R-:W-:Y:S01]  /*2760*/  SHF.R.U32.HI R14, RZ, 0x8, R15.reuse ;  /* 0x00000008ff0e7819 */ /* 0x100fe2000001160f */
[----:B------:R-:W-:Y:S01]  /*2770*/  IMAD.SHL.U32 R24, R24, 0x100, RZ ;  /* 0x0000010018187824 */ /* 0x000fe200078e00ff */
[----:B------:R-:W-:Y:S02]  /*2780*/  LOP3.LUT R25, R25, 0xff0000ff, RZ, 0xc0, !PT ;  /* 0xff0000ff19197812 */ /* 0x000fe400078ec0ff */
[----:B------:R-:W-:Y:S01]  /*2790*/  SHF.R.U32.HI R68, RZ, 0x10, R15 ;  /* 0x00000010ff447819 */ /* 0x000fe2000001160f */
[----:B------:R-:W-:Y:S01]  /*27a0*/  IMAD.SHL.U32 R14, R14, 0x100, RZ ;  /* 0x000001000e0e7824 */ /* 0x000fe200078e00ff */
[----:B------:R-:W-:Y:S01]  /*27b0*/  LOP3.LUT R65, R15, 0xff0000ff, RZ, 0xc0, !PT ;  /* 0xff0000ff0f417812 */ /* 0x000fe200078ec0ff */
[----:B--2---:R-:W-:Y:S01]  /*27c0*/  IMAD.MOV.U32 R15, RZ, RZ, R4 ;  /* 0x000000ffff0f7224 */ /* 0x004fe200078e0004 */
[----:B------:R-:W-:Y:S01]  /*27d0*/  LOP3.LUT R67, R25, 0xff00, R24, 0xf8, !PT ;  /* 0x0000ff0019437812 */ /* 0x000fe200078ef818 */
[----:B------:R-:W-:Y:S01]  /*27e0*/  IMAD.U32 R24, R66, 0x10000, RZ ;  /* 0x0001000042187824 */ /* 0x000fe200078e00ff */
[----:B------:R-:W-:-:S02]  /*27f0*/  F2FP.F16.E4M3.UNPACK_B R4, R5 ;  /* 0x00000005ff04723e */ /* 0x000fc400020006ff */
[----:B------:R-:W-:Y:S02]  /*2800*/  F2FP.F16.E4M3.UNPACK_B R25, R80.H1 ;  /* 0x00000050ff19723e */ /* 0x000fe400030006ff */
[----:B------:R-:W-:Y:S02]  /*2810*/  LOP3.LUT R65, R65, 0xff00, R14, 0xf8, !PT ;  /* 0x0000ff0041417812 */ /* 0x000fe400078ef80e */
[----:B------:R-:W-:Y:S01]  /*2820*/  LOP3.LUT R77, R67, 0xff0000, R24, 0xf8, !PT ;  /* 0x00ff0000434d7812 */ /* 0x000fe200078ef818 */
[--C-:B------:R-:W-:Y:S01]  /*2830*/  HADD2.F32 R24, -RZ, R4.reuse.H1_H1 ;  /* 0x30000004ff187230 */ /* 0x100fe20000004100 */
[----:B------:R-:W-:Y:S01]  /*2840*/  SHF.L.U32 R14, R68, 0x10, RZ ;  /* 0x00000010440e7819 */ /* 0x000fe200000006ff */
[--C-:B------:R-:W-:Y:S01]  /*2850*/  HADD2.F32 R69, -RZ, R25.reuse.H0_H0 ;  /* 0x20000019ff457230 */ /* 0x100fe20000004100 */
[----:B------:R-:W-:Y:S01]  /*2860*/  F2FP.F16.E4M3.UNPACK_B R66, R83.H1 ;  /* 0x00000053ff42723e */ /* 0x000fe200030006ff */
[----:B------:R-:W-:Y:S01]  /*2870*/  HADD2.F32 R4, -RZ, R4.H0_H0 ;  /* 0x20000004ff047230 */ /* 0x000fe20000004100 */
[----:B------:R-:W-:Y:S01]  /*2880*/  F2FP.F16.E4M3.UNPACK_B R5, R5.H1 ;  /* 0x00000005ff05723e */ /* 0x000fe200030006ff */
[----:B------:R-:W-:Y:S01]  /*2890*/  HADD2.F32 R68, -RZ, R25.H1_H1 ;  /* 0x30000019ff447230 */ /* 0x000fe20000004100 */
[----:B------:R-:W-:Y:S01]  /*28a0*/  LOP3.LUT R14, R65, 0xff0000, R14, 0xf8, !PT ;  /* 0x00ff0000410e7812 */ /* 0x000fe200078ef80e */
[----:B------:R-:W-:-:S02]  /*28b0*/  HADD2.F32 R67, -RZ, R66.H0_H0 ;  /* 0x20000042ff437230 */ /* 0x000fc40000004100 */
[-C--:B------:R-:W-:Y:S01]  /*28c0*/  FMUL.FTZ R79, R24, R69.reuse ;  /* 0x00000045184f7220 */ /* 0x080fe20000410000 */
        /* <DEDUP_REMOVED lines=34> */
[-C--:B------:R-:W-:Y:S01]  /*2af0*/  F2FP.F16.E4M3.UNPACK_B R78, R77.reuse.H1 ;  /* 0x0000004dff4e723e */ /* 0x080fe200030006ff */
        /* <DEDUP_REMOVED lines=15> */
[C---:B------:R-:W-:Y:S01]  /*2bf0*/  FMUL.FTZ R65, R25.reuse, R79 ;  /* 0x0000004f19417220 */ /* 0x040fe20000410000 */
        /* <DEDUP_REMOVED lines=14> */
[----:B------:R-:W-:Y:S02]  /*2ce0*/  HADD2.F32 R77, -RZ, R77.H0_H0 ;  /* 0x2000004dff4d7230 */ /* 0x000fe40000004100 */
[-C--:B------:R-:W-:Y:S01]  /*2cf0*/  FMUL.FTZ R79, R24, R65.reuse ;  /* 0x00000041184f7220 */ /* 0x080fe20000410000 */
[----:B------:R-:W-:Y:S02]  /*2d00*/  HADD2.F32 R25, -RZ, R68.H0_H0 ;  /* 0x20000044ff197230 */ /* 0x000fe40000004100 */
[----:B------:R-:W-:Y:S01]  /*2d10*/  FMUL.FTZ R65, R14, R65 ;  /* 0x000000410e417220 */ /* 0x000fe20000410000 */
        /* <DEDUP_REMOVED lines=9> */
.L_x_1843:
[----:B------:R-:W-:Y:S05]  /*2db0*/  BSYNC B2 ;  /* 0x0000000000027941 */ /* 0x000fea0003800000 */
.L_x_1842:
[----:B--2---:R1:W-:Y:S02]  /*2dc0*/  STG.E.128 desc[UR40][R12.64], R4 ;  /* 0x000000040c007986 */ /* 0x0043e4000c101d28 */
.L_x_1841:
[----:B------:R-:W-:Y:S05]  /*2dd0*/  BSYNC B1 ;  /* 0x0000000000017941 */ /* 0x000fea0003800000 */
.L_x_1840:
        /* <DEDUP_REMOVED lines=115> */
.L_x_1845:
[----:B------:R-:W-:Y:S05]  /*3510*/  BSYNC B1 ;  /* 0x0000000000017941 */ /* 0x000fea0003800000 */
.L_x_1844:
[----:B-1----:R1:W-:Y:S01]  /*3520*/  STG.E.128 desc[UR40][R12.64+0x20], R4 ;  /* 0x000020040c007986 */ /* 0x0023e2000c101d28 */
[----:B------:R-:W-:Y:S05]  /*3530*/  BRA `(.L_x_1839) ;  /* 0x0000001000c47947 */ /* 0x000fea0003800000 */
.L_x_1833:
[----:B------:R-:W-:Y:S01]  /*3540*/  IMAD R5, R2, -0xa0, R30 ;  /* 0xffffff6002057824 */ /* 0x000fe200078e021e */
[----:B------:R-:W2:Y:S01]  /*3550*/  LDL R68, [R1+0x10] ;  /* 0x0000100001447983 */ /* 0x000ea20000100800 */
[----:B------:R-:W-:Y:S02]  /*3560*/  CS2R R10, SRZ ;  /* 0x00000000000a7805 */ /* 0x000fe4000001ff00 */
[----:B------:R-:W-:Y:S02]  /*3570*/  CS2R R8, SRZ ;  /* 0x0000000000087805 */ /* 0x000fe4000001ff00 */
[----:B------:R-:W-:-:S04]  /*3580*/  VIMNMX R5, R5, 0xa0, PT ;  /* 0x000000a005057848 */ /* 0x000fc80003fe0100 */
[----:B------:R-:W-:-:S04]  /*3590*/  ISETP.GE.AND P1, PT, R156, R5, PT ;  /* 0x000000059c00720c */ /* 0x000fc80003f26270 */
        /* <DEDUP_REMOVED lines=15> */
[----:B---3--:R-:W-:Y:S01]  /*3690*/  IMAD.MOV.U32 R80, RZ, RZ, R6 ;  /* 0x000000ffff507224 */ /* 0x008fe200078e0006 */
[----:B------:R-:W-:Y:S01]  /*36a0*/  MOV R82, R4 ;  /* 0x0000000400527202 */ /* 0x000fe20000000f00 */
[----:B----4-:R-:W-:Y:S02]  /*36b0*/  IMAD.MOV.U32 R78, RZ, RZ, R10 ;  /* 0x000000ffff4e7224 */ /* 0x010fe400078e000a */
[----:B------:R-:W-:-:S08]  /*36c0*/  IMAD.MOV.U32 R83, RZ, RZ, R8 ;  /* 0x000000ffff537224 */ /* 0x000fd000078e0008 */
[----:B------:R-:W-:Y:S05]  /*36d0*/  @!P0 BRA `(.L_x_1846) ;  /* 0x0000000000048947 */ /* 0x000fea0003800000 */
[----:B------:R-:W-:Y:S01]  /*36e0*/  BPT.TRAP 0x1 ;  /* 0x000000040000795c */ /* 0x000fe20000300000 */
.L_x_1846:
[----:B------:R-:W2:Y:S01]  /*36f0*/  LDL R12, [R1+0x14] ;  /* 0x00001400010c7983 */ /* 0x000ea20000100800 */
[----:B------:R-:W-:Y:S01]  /*3700*/  IMAD R75, R17, 0x8, R16 ;  /* 0x00000008114b7824 */ /* 0x000fe200078e0210 */
[----:B------:R-:W0:Y:S01]  /*3710*/  LDC R77, c[0x0][0x2e4] ;  /* 0x0000b900ff4d7b82 */ /* 0x000e220000000800 */
[----:B------:R-:W-:Y:S01]  /*3720*/  BSSY B1, `(.L_x_1847) ;  /* 0x0000004000017945 */ /* 0x000fe20003800000 */
[----:B--2---:R-:W-:-:S04]  /*3730*/  SHF.L.U32 R76, R12, 0x1f, RZ ;  /* 0x0000001f0c4c7819 */ /* 0x004fc800000006ff */
[----:B------:R-:W1:Y:S02]  /*3740*/  SYNCS.PHASECHK.TRANS64.TRYWAIT P5, [R75+URZ+0x13290], R76 ;  /* 0x0132904c4b0075a7 */ /* 0x000e6400080a017f */
[----:B01----:R-:W-:Y:S05]  /*3750*/  @!P5 BRA `(.L_x_1848) ;  /* 0x000001680014d947 */ /* 0x003fea0003800000 */
.L_x_2072:
[----:B------:R-:W-:Y:S05]  /*3760*/  BSYNC B1 ;  /* 0x0000000000017941 */ /* 0x000fea0003800000 */
.L_x_1847:
[----:B------:R-:W-:Y:S01]  /*3770*/  ISETP.GE.OR P5, PT, R18, R77, P1 ;  /* 0x0000004d1200720c */ /* 0x000fe20000fa6670 */
        /* <DEDUP_REMOVED lines=12> */
[----:B------:R-:W-:Y:S03]  /*3840*/  BSSY B1, `(.L_x_1849) ;  /* 0x00000e3000017945 */ /* 0x000fe60003800000 */
[----:B------:R-:W-:-:S02]  /*3850*/  IADD3.X R12, R0, R79, R70, P5, P6 ;  /* 0x0000004f000c7210 */ /* 0x000fc40002fec446 */
[----:B------:R-:W-:Y:S02]  /*3860*/  IADD3 R68, P5, R69, R64, RZ ;  /* 0x0000004045447210 */ /* 0x000fe40007fbe0ff */
[----:B------:R-:W-:-:S03]  /*3870*/  LOP3.LUT P6, RZ, R23, 0x1, RZ, 0xc0, !PT ;  /* 0x0000000117ff7812 */ /* 0x000fc600078cc0ff */
[----:B------:R-:W-:Y:S01]  /*3880*/  IMAD.X R69, R12, 0x1, R65, P5 ;  /* 0x000000010c457824 */ /* 0x000fe200028e0641 */
[----:B------:R-:W-:Y:S01]  /*3890*/  LOP3.LUT P5, RZ, R23, 0x4, RZ, 0xc0, !PT ;  /* 0x0000000417ff7812 */ /* 0x000fe200078ac0ff */
[----:B------:R-:W-:-:S05]  /*38a0*/  IMAD.IADD R12, R77, 0x1, -R55 ;  /* 0x000000014d0c7824 */ /* 0x000fca00078e0a37 */
[----:B------:R-:W-:-:S04]  /*38b0*/  SEL R12, R55, R12, !P5 ;  /* 0x0000000c370c7207 */ /* 0x000fc80006800000 */
[----:B------:R-:W-:-:S04]  /*38c0*/  SHF.R.S32.HI R13, RZ, 0x1f, R12 ;  /* 0x0000001fff0d7819 */ /* 0x000fc8000001140c */
[----:B------:R-:W-:-:S04]  /*38d0*/  LEA.HI R13, R13, R12, RZ, 0x5 ;  /* 0x0000000c0d0d7211 */ /* 0x000fc800078f28ff */
[----:B------:R-:W-:Y:S01]  /*38e0*/  SHF.R.S32.HI R12, RZ, 0x5, R13 ;  /* 0x00000005ff0c7819 */ /* 0x000fe2000001140d */
[----:B------:R-:W-:-:S03]  /*38f0*/  IMAD R13, R17, 0x2800, R71 ;  /* 0x00002800110d7824 */ /* 0x000fc600078e0247 */
[----:B------:R-:W-:Y:S01]  /*3900*/  LEA.HI.SX32 R12, R21, R12, 0x1c ;  /* 0x0000000c150c7211 */ /* 0x000fe200078fe2ff */
[----:B------:R-:W-:-:S04]  /*3910*/  IMAD.IADD R13, R16, 0x1, R13 ;  /* 0x00000001100d7824 */ /* 0x000fc800078e020d */
[----:B------:R-:W-:-:S05]  /*3920*/  IMAD.SHL.U32 R81, R12, 0x10, RZ ;  /* 0x000000100c517824 */ /* 0x000fca00078e00ff */
[----:B--2---:R-:W-:-:S04]  /*3930*/  LOP3.LUT R12, R26, 0x30, R81, 0xf8, !PT ;  /* 0x000000301a0c7812 */ /* 0x004fc800078ef851 */
[----:B---3--:R-:W-:-:S05]  /*3940*/  LOP3.LUT R12, R12, R25, RZ, 0x3c, !PT ;  /* 0x000000190c0c7212 */ /* 0x008fca00078e3cff */
[----:B----4-:R-:W-:-:S04]  /*3950*/  IMAD.IADD R12, R24, 0x1, R12 ;  /* 0x00000001180c7824 */ /* 0x010fc800078e020c */
[----:B------:R-:W-:-:S05]  /*3960*/  IMAD R15, R17, 0x2800, R12 ;  /* 0x00002800110f7824 */ /* 0x000fca00078e020c */
[----:B------:R-:W-:Y:S02]  /*3970*/  IADD3 R24, R16, R15, RZ ;  /* 0x0000000f10187210 */ /* 0x000fe40007ffe0ff */
        /* <DEDUP_REMOVED lines=38> */
[----:B------:R-:W-:Y:S02]  /*3be0*/  HADD2.F32 R85, -RZ, R84.H0_H0 ;  /* 0x20000054ff557230 */ /* 0x000fe40000004100 */
[C---:B------:R-:W-:Y:S01]  /*3bf0*/  FMUL.FTZ R92, R8.reuse, R5 ;  /* 0x00000005085c7220 */ /* 0x040fe20000410000 */
[----:B------:R-:W-:Y:S01]  /*3c00*/  LOP3.LUT R5, R89, 0xff0000, R90, 0xf8, !PT ;  /* 0x00ff000059057812 */ /* 0x000fe200078ef85a */
[----:B------:R-:W-:Y:S01]  /*3c10*/  HADD2.F32 R89, -RZ, R86.H1_H1 ;  /* 0x30000056ff597230 */ /* 0x000fe20000004100 */
[----:B------:R-:W-:Y:S01]  /*3c20*/  LOP3.LUT R7, R87, 0xff0000, R88, 0xf8, !PT ;  /* 0x00ff000057077812 */ /* 0x000fe200078ef858 */
[-C--:B------:R-:W-:Y:S01]  /*3c30*/  FFMA.FTZ R8, R8, R85.reuse, -R91 ;  /* 0x0000005508087223 */ /* 0x080fe2000001085b */
[----:B------:R-:W-:Y:S01]  /*3c40*/  FFMA.FTZ R9, R9, R85, R92 ;  /* 0x0000005509097223 */ /* 0x000fe2000001005c */
[----:B------:R-:W-:Y:S01]  /*3c50*/  HADD2.F32 R85, -RZ, R84.H1_H1 ;  /* 0x30000054ff557230 */ /* 0x000fe20000004100 */
[----:B------:R-:W-:Y:S01]  /*3c60*/  F2FP.F16.E4M3.UNPACK_B R87, R83 ;  /* 0x00000053ff57723e */ /* 0x000fe200020006ff */
[----:B------:R-:W-:Y:S01]  /*3c70*/  HADD2.F32 R84, -RZ, R11.H1_H1 ;  /* 0x3000000bff547230 */ /* 0x000fe20000004100 */
[----:B------:R-:W-:-:S02]  /*3c80*/  F2FP.F16.E4M3.UNPACK_B R86, R82 ;  /* 0x00000052ff56723e */ /* 0x000fc400020006ff */
[----:B------:R-:W-:Y:S01]  /*3c90*/  F2FP.F16.E4M3.UNPACK_B R24, R24 ;  /* 0x00000018ff18723e */ /* 0x000fe200020006ff */
[----:B------:R-:W-:Y:S01]  /*3ca0*/  HADD2.F32 R88, -RZ, R87.H0_H0 ;  /* 0x20000057ff587230 */ /* 0x000fe20000004100 */
[----:B------:R-:W-:Y:S01]  /*3cb0*/  F2FP.F16.E4M3.UNPACK_B R82, R12 ;  /* 0x0000000cff52723e */ /* 0x000fe200020006ff */
[-C--:B------:R-:W-:Y:S01]  /*3cc0*/  FMUL.FTZ R11, R84, R89.reuse ;  /* 0x00000059540b7220 */ /* 0x080fe20000410000 */
[C---:B------:R-:W-:Y:S01]  /*3cd0*/  FMUL.FTZ R89, R10.reuse, R89 ;  /* 0x000000590a597220 */ /* 0x040fe20000410000 */
[----:B------:R-:W-:Y:S02]  /*3ce0*/  HADD2.F32 R83, -RZ, R24.H0_H0 ;  /* 0x20000018ff537230 */ /* 0x000fe40000004100 */
[----:B------:R-:W-:Y:S02]  /*3cf0*/  HADD2.F32 R12, -RZ, R82.H0_H0 ;  /* 0x20000052ff0c7230 */ /* 0x000fe40000004100 */
[-C--:B------:R-:W-:Y:S01]  /*3d00*/  FFMA.FTZ R11, R10, R85.reuse, -R11 ;  /* 0x000000550a0b7223 */ /* 0x080fe2000001080b */
[----:B------:R-:W-:Y:S01]  /*3d10*/  FFMA.FTZ R10, R84, R85, R89 ;  /* 0x00000055540a7223 */ /* 0x000fe20000010059 */
[----:B------:R-:W-:-:S02]  /*3d20*/  HADD2.F32 R84, -RZ, R86.H0_H0 ;  /* 0x20000056ff547230 */ /* 0x000fc40000004100 */
[CC--:B------:R-:W-:Y:S01]  /*3d30*/  FMUL.FTZ R89, R83.reuse, R88.reuse ;  /* 0x0000005853597220 */ /* 0x0c0fe20000410000 */
[----:B------:R-:W-:Y:S01]  /*3d40*/  FMUL.FTZ R88, R12, R88 ;  /* 0x000000580c587220 */ /* 0x000fe20000410000 */
[----:B------:R-:W-:Y:S01]  /*3d50*/  HADD2.F32 R87, -RZ, R87.H1_H1 ;  /* 0x30000057ff577230 */ /* 0x000fe20000004100 */
[----:B------:R-:W-:Y:S01]  /*3d60*/  F2FP.SATFINITE.E4M3.F32.PACK_AB_MERGE_C R9, R10, R9, RZ ;  /* 0x000000090a09723e */ /* 0x000fe200048070ff */
[----:B------:R-:W-:Y:S02]  /*3d70*/  HADD2.F32 R85, -RZ, R24.H1_H1 ;  /* 0x30000018ff557230 */ /* 0x000fe40000004100 */
[-C--:B------:R-:W-:Y:S01]  /*3d80*/  FFMA.FTZ R12, R12, R84.reuse, -R89 ;  /* 0x000000540c0c7223 */ /* 0x080fe20000010859 */
[----:B------:R-:W-:Y:S01]  /*3d90*/  FFMA.FTZ R24, R83, R84, R88 ;  /* 0x0000005453187223 */ /* 0x000fe20000010058 */
[----:B------:R-:W-:Y:S01]  /*3da0*/  HADD2.F32 R82, -RZ, R82.H1_H1 ;  /* 0x30000052ff527230 */ /* 0x000fe20000004100 */
[----:B------:R-:W-:Y:S01]  /*3db0*/  F2FP.F16.E4M3.UNPACK_B R89, R78.H1 ;  /* 0x0000004eff59723e */ /* 0x000fe200030006ff */
[----:B------:R-:W-:-:S02]  /*3dc0*/  HADD2.F32 R84, -RZ, R86.H1_H1 ;  /* 0x30000056ff547230 */ /* 0x000fc40000004100 */
[CC--:B------:R-:W-:Y:S01]  /*3dd0*/  FMUL.FTZ R83, R85.reuse, R87.reuse ;  /* 0x0000005755537220 */ /* 0x0c0fe20000410000 */
[----:B------:R-:W-:Y:S01]  /*3de0*/  F2FP.F16.E4M3.UNPACK_B R86, R26.H1 ;  /* 0x0000001aff56723e */ /* 0x000fe200030006ff */
[C---:B------:R-:W-:Y:S01]  /*3df0*/  FMUL.FTZ R92, R82.reuse, R87 ;  /* 0x00000057525c7220 */ /* 0x040fe20000410000 */
[----:B------:R-:W-:Y:S01]  /*3e00*/  F2FP.F16.E4M3.UNPACK_B R88, R80.H1 ;  /* 0x00000050ff58723e */ /* 0x000fe200030006ff */
[----:B------:R-:W-:Y:S01]  /*3e10*/  FFMA.FTZ R83, R82, R84, -R83 ;  /* 0x0000005452537223 */ /* 0x000fe20000010853 */
[----:B------:R-:W-:Y:S01]  /*3e20*/  F2FP.F16.E4M3.UNPACK_B R82, R14.H1 ;  /* 0x0000000eff52723e */ /* 0x000fe200030006ff */
[--C-:B------:R-:W-:Y:S02]  /*3e30*/  HADD2.F32 R90, -RZ, R89.reuse.H0_H0 ;  /* 0x20000059ff5a7230 */ /* 0x100fe40000004100 */
[----:B------:R-:W-:Y:S01]  /*3e40*/  FFMA.FTZ R85, R85, R84, R92 ;  /* 0x0000005455557223 */ /* 0x000fe2000001005c */
[----:B------:R-:W-:Y:S01]  /*3e50*/  HADD2.F32 R87, -RZ, R86.H0_H0 ;  /* 0x20000056ff577230 */ /* 0x000fe20000004100 */
[----:B------:R-:W-:Y:S01]  /*3e60*/  F2FP.F16.E4M3.UNPACK_B R14, R14 ;  /* 0x0000000eff0e723e */ /* 0x000fe200020006ff */
[----:B------:R-:W-:Y:S01]  /*3e70*/  HADD2.F32 R93, -RZ, R89.H1_H1 ;  /* 0x30000059ff5d7230 */ /* 0x000fe20000004100 */
[----:B------:R-:W-:Y:S01]  /*3e80*/  F2FP.SATFINITE.E4M3.F32.PACK_AB_MERGE_C R8, R11, R8, RZ ;  /* 0x000000080b08723e */ /* 0x000fe200048070ff */
[----:B------:R-:W-:-:S02]  /*3e90*/  HADD2.F32 R84, -RZ, R82.H0_H0 ;  /* 0x20000052ff547230 */ /* 0x000fc40000004100 */
[-C--:B------:R-:W-:Y:S01]  /*3ea0*/  FMUL.FTZ R91, R87, R90.reuse ;  /* 0x0000005a575b7220 */ /* 0x080fe20000410000 */
[----:B------:R-:W-:Y:S01]  /*3eb0*/  HADD2.F32 R89, -RZ, R88.H0_H0 ;  /* 0x20000058ff597230 */ /* 0x000fe20000004100 */
[----:B------:R-:W-:Y:S01]  /*3ec0*/  F2FP.F16.E4M3.UNPACK_B R10, R25 ;  /* 0x00000019ff0a723e */ /* 0x000fe200020006ff */
[----:B------:R-:W-:Y:S02]  /*3ed0*/  HADD2.F32 R86, -RZ, R86.H1_H1 ;  /* 0x30000056ff567230 */ /* 0x000fe40000004100 */
        /* <DEDUP_REMOVED lines=8> */
[-C--:B------:R-:W-:Y:S01]  /*3f60*/  FFMA.FTZ R99, R82, R91.reuse, -R95 ;  /* 0x0000005b52637223 */ /* 0x080fe2000001085f */
[----:B------:R-:W-:Y:S01]  /*3f70*/  F2FP.F16.E4M3.UNPACK_B R82, R80 ;  /* 0x00000050ff52723e */ /* 0x000fe200020006ff */
[----:B------:R-:W-:Y:S01]  /*3f80*/  FFMA.FTZ R101, R86, R91, R93 ;  /* 0x0000005b56657223 */ /* 0x000fe2000001005d */
[----:B------:R-:W-:-:S02]  /*3f90*/  HADD2.F32 R91, -RZ, R84.H0_H0 ;  /* 0x20000054ff5b7230 */ /* 0x000fc40000004100 */
[----:B------:R-:W-:Y:S01]  /*3fa0*/  FFMA.FTZ R92, R87, R89, R92 ;  /* 0x00000059575c7223 */ /* 0x000fe2000001005c */
[----:B------:R-:W-:Y:S01]  /*3fb0*/  HADD2.F32 R80, -RZ, R78.H0_H0 ;  /* 0x2000004eff507230 */ /* 0x000fe20000004100 */
[----:B------:R-:W-:Y:S01]  /*3fc0*/  F2FP.F16.E4M3.UNPACK_B R11, R7 ;  /* 0x00000007ff0b723e */ /* 0x000fe200020006ff */
[----:B------:R-:W-:Y:S01]  /*3fd0*/  HADD2.F32 R93, -RZ, R84.H1_H1 ;  /* 0x30000054ff5d7230 */ /* 0x000fe20000004100 */
[----:B------:R-:W-:Y:S01]  /*3fe0*/  F2FP.SATFINITE.E4M3.F32.PACK_AB_MERGE_C R24, R85, R24, R9 ;  /* 0x000000185518723e */ /* 0x000fe20004807009 */
[----:B------:R-:W-:Y:S02]  /*3ff0*/  HADD2.F32 R26, -RZ, R14.H0_H0 ;  /* 0x2000000eff1a7230 */ /* 0x000fe40000004100 */
[----:B------:R-:W-:Y:S01]  /*4000*/  FMUL.FTZ R95, R80, R91 ;  /* 0x0000005b505f7220 */ /* 0x000fe20000410000 */
[----:B------:R-:W-:Y:S01]  /*4010*/  HADD2.F32 R78, -RZ, R78.H1_H1 ;  /* 0x3000004eff4e7230 */ /* 0x000fe20000004100 */
[----:B------:R-:W-:Y:S01]  /*4020*/  F2FP.F16.E4M3.UNPACK_B R9, R13 ;  /* 0x0000000dff09723e */ /* 0x000fe200020006ff */
[----:B------:R-:W-:-:S02]  /*4030*/  HADD2.F32 R14, -RZ, R14.H1_H1 ;  /* 0x3000000eff0e7230 */ /* 0x000fc40000004100 */
[----:B------:R-:W-:Y:S01]  /*4040*/  FMUL.FTZ R91, R26, R91 ;  /* 0x0000005b1a5b7220 */ /* 0x000fe20000410000 */
[--C-:B------:R-:W-:Y:S02]  /*4050*/  HADD2.F32 R87, -RZ, R82.reuse.H0_H0 ;  /* 0x20000052ff577230 */ /* 0x100fe40000004100 */
[-C--:B------:R-:W-:Y:S01]  /*4060*/  FMUL.FTZ R97, R78, R93.reuse ;  /* 0x0000005d4e617220 */ /* 0x080fe20000410000 */
[----:B------:R-:W-:Y:S02]  /*4070*/  HADD2.F32 R89, -RZ, R82.H1_H1 ;  /* 0x30000052ff597230 */ /* 0x000fe40000004100 */
[----:B------:R-:W-:Y:S01]  /*4080*/  FMUL.FTZ R93, R14, R93 ;  /* 0x0000005d0e5d7220 */ /* 0x000fe20000410000 */
[----:B------:R-:W-:Y:S01]  /*4090*/  F2FP.SATFINITE.E4M3.F32.PACK_AB_MERGE_C R12, R83, R12, R8 ;  /* 0x0000000c530c723e */ /* 0x000fe20004807008 */
[-C--:B------:R-:W-:Y:S01]  /*40a0*/  FFMA.FTZ R95, R26, R87.reuse, -R95 ;  /* 0x000000571a5f7223 */ /* 0x080fe2000001085f */
[----:B------:R-:W-:Y:S01]  /*40b0*/  FFMA.FTZ R26, R80, R87, R91 ;  /* 0x00000057501a7223 */ /* 0x000fe2000001005b */
[----:B------:R-:W-:Y:S01]  /*40c0*/  FFMA.FTZ R93, R78, R89, R93 ;  /* 0x000000594e5d7223 */ /* 0x000fe2000001005d */
        /* <DEDUP_REMOVED lines=22> */
[----:B------:R-:W-:Y:S02]  /*4230*/  HADD2.F32 R7, -RZ, R13.H0_H0 ;  /* 0x2000000dff077230 */ /* 0x000fe40000004100 */
[----:B------:R-:W-:Y:S01]  /*4240*/  FFMA.FTZ R14, R14, R89, -R97 ;  /* 0x000000590e0e7223 */ /* 0x000fe20000010861 */
[----:B------:R-:W-:Y:S01]  /*4250*/  HADD2.F32 R83, -RZ, R82.H0_H0 ;  /* 0x20000052ff537230 */ /* 0x000fe20000004100 */
[-C--:B------:R-:W-:Y:S01]  /*4260*/  F2FP.F16.E4M3.UNPACK_B R89, R5.reuse.H1 ;  /* 0x00000005ff59723e */ /* 0x080fe200030006ff */
[----:B------:R-:W-:Y:S01]  /*4270*/  HADD2.F32 R80, -RZ, R25.H1_H1 ;  /* 0x30000019ff507230 */ /* 0x000fe20000004100 */
[----:B------:R-:W-:Y:S01]  /*4280*/  F2FP.F16.E4M3.UNPACK_B R88, R5 ;  /* 0x00000005ff58723e */ /* 0x000fe200020006ff */
[----:B------:R-:W-:-:S02]  /*4290*/  HADD2.F32 R25, -RZ, R6.H0_H0 ;  /* 0x20000006ff197230 */ /* 0x000fc40000004100 */
[CC--:B------:R-:W-:Y:S01]  /*42a0*/  FMUL.FTZ R84, R78.reuse, R83.reuse ;  /* 0x000000534e547220 */ /* 0x0c0fe20000410000 */
[----:B------:R-:W-:Y:S02]  /*42b0*/  HADD2.F32 R13, -RZ, R13.H1_H1 ;  /* 0x3000000dff0d7230 */ /* 0x000fe40000004100 */
[C---:B------:R-:W-:Y:S01]  /*42c0*/  FMUL.FTZ R85, R7.reuse, R83 ;  /* 0x0000005307557220 */ /* 0x040fe20000410000 */
[----:B------:R-:W-:Y:S01]  /*42d0*/  HADD2.F32 R82, -RZ, R82.H1_H1 ;  /* 0x30000052ff527230 */ /* 0x000fe20000004100 */
[----:B------:R-:W-:Y:S01]  /*42e0*/  F2FP.F16.E4M3.UNPACK_B R5, R4 ;  /* 0x00000004ff05723e */ /* 0x000fe200020006ff */
[----:B------:R-:W-:Y:S02]  /*42f0*/  HADD2.F32 R83, -RZ, R6.H1_H1 ;  /* 0x30000006ff537230 */ /* 0x000fe40000004100 */
[-C--:B------:R-:W-:Y:S01]  /*4300*/  FFMA.FTZ R6, R7, R25.reuse, -R84 ;  /* 0x0000001907067223 */ /* 0x080fe20000010854 */
[----:B------:R-:W-:Y:S01]  /*4310*/  FFMA.FTZ R7, R78, R25, R85 ;  /* 0x000000194e077223 */ /* 0x000fe20000010055 */
[-C--:B------:R-:W-:Y:S01]  /*4320*/  FMUL.FTZ R86, R80, R82.reuse ;  /* 0x0000005250567220 */ /* 0x080fe20000410000 */
[----:B------:R-:W-:Y:S01]  /*4330*/  FMUL.FTZ R85, R13, R82 ;  /* 0x000000520d557220 */ /* 0x000fe20000410000 */
[----:B------:R-:W-:Y:S01]  /*4340*/  F2FP.F16.E4M3.UNPACK_B R25, R15 ;  /* 0x0000000fff19723e */ /* 0x000fe200020006ff */
[----:B------:R-:W-:-:S02]  /*4350*/  HADD2.F32 R91, -RZ, R89.H0_H0 ;  /* 0x20000059ff5b7230 */ /* 0x000fc40000004100 */
[-C--:B------:R-:W-:Y:S01]  /*4360*/  FFMA.FTZ R13, R13, R83.reuse, -R86 ;  /* 0x000000530d0d7223 */ /* 0x080fe20000010856 */
[----:B------:R-:W-:Y:S01]  /*4370*/  FFMA.FTZ R78, R80, R83, R85 ;  /* 0x00000053504e7223 */ /* 0x000fe20000010055 */
[----:B------:R-:W-:Y:S01]  /*4380*/  F2FP.F16.E4M3.UNPACK_B R83, R27.H1 ;  /* 0x0000001bff53723e */ /* 0x000fe200030006ff */
[--C-:B------:R-:W-:Y:S01]  /*4390*/  HADD2.F32 R86, -RZ, R5.reuse.H0_H0 ;  /* 0x20000005ff567230 */ /* 0x100fe20000004100 */
[----:B------:R-:W-:Y:S01]  /*43a0*/  F2FP.F16.E4M3.UNPACK_B R15, R15.H1 ;  /* 0x0000000fff0f723e */ /* 0x000fe200030006ff */
[----:B------:R-:W-:Y:S01]  /*43b0*/  HADD2.F32 R5, -RZ, R5.H1_H1 ;  /* 0x30000005ff057230 */ /* 0x000fe20000004100 */
[----:B------:R-:W-:Y:S01]  /*43c0*/  F2FP.F16.E4M3.UNPACK_B R85, R4.H1 ;  /* 0x00000004ff55723e */ /* 0x000fe200030006ff */
[----:B------:R-:W-:Y:S01]  /*43d0*/  HADD2.F32 R4, -RZ, R83.H0_H0 ;  /* 0x20000053ff047230 */ /* 0x000fe20000004100 */
[----:B------:R-:W-:Y:S01]  /*43e0*/  F2FP.SATFINITE.E4M3.F32.PACK_AB_MERGE_C R90, R99, R90, RZ ;  /* 0x0000005a635a723e */ /* 0x000fe200048070ff */
[----:B------:R-:W-:Y:S01]  /*43f0*/  HADD2.F32 R80, -RZ, R15.H0_H0 ;  /* 0x2000000fff507230 */ /* 0x000fe20000004100 */
[----:B------:R-:W-:Y:S01]  /*4400*/  F2FP.F16.E4M3.UNPACK_B R82, R27 ;  /* 0x0000001bff52723e */ /* 0x000fe200020006ff */
[----:B------:R-:W-:Y:S01]  /*4410*/  HADD2.F32 R87, -RZ, R85.H0_H0 ;  /* 0x20000055ff577230 */ /* 0x000fe20000004100 */
[----:B------:R-:W-:Y:S01]  /*4420*/  F2FP.SATFINITE.E4M3.F32.PACK_AB_MERGE_C R14, R14, R95, R90 ;  /* 0x0000005f0e0e723e */ /* 0x000fe2000480705a */
[----:B------:R-:W-:Y:S01]  /*4430*/  HADD2.F32 R27, -RZ, R25.H0_H0 ;  /* 0x20000019ff1b7230 */ /* 0x000fe20000004100 */
[----:B------:R-:W-:Y:S01]  /*4440*/  F2FP.SATFINITE.E4M3.F32.PACK_AB_MERGE_C R92, R101, R92, RZ ;  /* 0x0000005c655c723e */ /* 0x000fe200048070ff */
[----:B------:R-:W-:-:S02]  /*4450*/  HADD2.F32 R90, -RZ, R88.H0_H0 ;  /* 0x20000058ff5a7230 */ /* 0x000fc40000004100 */
[-C--:B------:R-:W-:Y:S01]  /*4460*/  FMUL.FTZ R95, R4, R91.reuse ;  /* 0x0000005b045f7220 */ /* 0x080fe20000410000 */
[----:B------:R-:W-:Y:S01]  /*4470*/  HADD2.F32 R84, -RZ, R82.H0_H0 ;  /* 0x20000052ff547230 */ /* 0x000fe20000004100 */
[----:B------:R-:W-:Y:S01]  /*4480*/  F2FP.SATFINITE.E4M3.F32.PACK_AB_MERGE_C R26, R93, R26, R92 ;  /* 0x0000001a5d1a723e */ /* 0x000fe2000480705c */
[C---:B------:R-:W-:Y:S01]  /*4490*/  FMUL.FTZ R91, R80.reuse, R91 ;  /* 0x0000005b505b7220 */ /* 0x040fe20000410000 */
[-C--:B------:R-:W-:Y:S01]  /*44a0*/  FFMA.FTZ R95, R80, R87.reuse, -R95 ;  /* 0x00000057505f7223 */ /* 0x080fe2000001085f */
[-C--:B------:R-:W-:Y:S01]  /*44b0*/  FMUL.FTZ R93, R27, R90.reuse ;  /* 0x0000005a1b5d7220 */ /* 0x080fe20000410000 */
[----:B------:R-:W-:Y:S02]  /*44c0*/  HADD2.F32 R83, -RZ, R83.H1_H1 ;  /* 0x30000053ff537230 */ /* 0x000fe40000004100 */
[----:B------:R-:W-:Y:S01]  /*44d0*/  FMUL.FTZ R92, R84, R90 ;  /* 0x0000005a545c7220 */ /* 0x000fe20000410000 */
[----:B------:R-:W-:Y:S02]  /*44e0*/  HADD2.F32 R80, -RZ, R89.H1_H1 ;  /* 0x30000059ff507230 */ /* 0x000fe40000004100 */
[----:B------:R-:W-:Y:S01]  /*44f0*/  FFMA.FTZ R91, R4, R87, R91 ;  /* 0x00000057045b7223 */ /* 0x000fe2000001005b */
[----:B------:R-:W-:-:S02]  /*4500*/  HADD2.F32 R15, -RZ, R15.H1_H1 ;  /* 0x3000000fff0f7230 */ /* 0x000fc40000004100 */
[-C--:B------:R-:W-:Y:S01]  /*4510*/  FFMA.FTZ R93, R84, R86.reuse, R93 ;  /* 0x00000056545d7223 */ /* 0x080fe2000001005d */
[----:B------:R-:W-:Y:S02]  /*4520*/  HADD2.F32 R82, -RZ, R82.H1_H1 ;  /* 0x30000052ff527230 */ /* 0x000fe40000004100 */
[----:B------:R-:W-:Y:S01]  /*4530*/  FFMA.FTZ R92, R27, R86, -R92 ;  /* 0x000000561b5c7223 */ /* 0x000fe2000001085c */
[----:B------:R-:W-:Y:S02]  /*4540*/  HADD2.F32 R88, -RZ, R88.H1_H1 ;  /* 0x30000058ff587230 */ /* 0x000fe40000004100 */
[-C--:B------:R-:W-:Y:S01]  /*4550*/  FMUL.FTZ R84, R83, R80.reuse ;  /* 0x0000005053547220 */ /* 0x080fe20000410000 */
[----:B------:R-:W-:Y:S02]  /*4560*/  HADD2.F32 R4, -RZ, R85.H1_H1 ;  /* 0x30000055ff047230 */ /* 0x000fe40000004100 */
[----:B------:R-:W-:Y:S01]  /*4570*/  FMUL.FTZ R86, R15, R80 ;  /* 0x000000500f567220 */ /* 0x000fe20000410000 */
[----:B------:R-:W-:-:S02]  /*4580*/  HADD2.F32 R25, -RZ, R25.H1_H1 ;  /* 0x30000019ff197230 */ /* 0x000fc40000004100 */
[----:B------:R-:W-:Y:S01]  /*4590*/  FMUL.FTZ R80, R82, R88 ;  /* 0x0000005852507220 */ /* 0x000fe20000410000 */
[----:B------:R-:W-:Y:S01]  /*45a0*/  F2FP.SATFINITE.E4M3.F32.PACK_AB_MERGE_C R6, R13, R6, RZ ;  /* 0x000000060d06723e */ /* 0x000fe200048070ff */
[-C--:B------:R-:W-:Y:S01]  /*45b0*/  FFMA.FTZ R84, R15, R4.reuse, -R84 ;  /* 0x000000040f547223 */ /* 0x080fe20000010854 */
[----:B------:R-:W-:Y:S01]  /*45c0*/  FFMA.FTZ R86, R83, R4, R86 ;  /* 0x0000000453567223 */ /* 0x000fe20000010056 */
[C---:B------:R-:W-:Y:S01]  /*45d0*/  FMUL.FTZ R27, R25.reuse, R88 ;  /* 0x00000058191b7220 */ /* 0x040fe20000410000 */
[----:B------:R-:W-:Y:S01]  /*45e0*/  FFMA.FTZ R25, R25, R5, -R80 ;  /* 0x0000000519197223 */ /* 0x000fe20000010850 */
[----:B------:R-:W-:Y:S02]  /*45f0*/  F2FP.SATFINITE.E4M3.F32.PACK_AB_MERGE_C R7, R78, R7, RZ ;  /* 0x000000074e07723e */ /* 0x000fe400048070ff */
[----:B------:R-:W-:Y:S01]  /*4600*/  FFMA.FTZ R82, R82, R5, R27 ;  /* 0x0000000552527223 */ /* 0x000fe2000001001b */
[----:B------:R-:W-:Y:S02]  /*4610*/  F2FP.SATFINITE.E4M3.F32.PACK_AB_MERGE_C R84, R84, R95, RZ ;  /* 0x0000005f5454723e */ /* 0x000fe400048070ff */
[----:B------:R-:W-:-:S02]  /*4620*/  F2FP.SATFINITE.E4M3.F32.PACK_AB_MERGE_C R86, R86, R91, RZ ;  /* 0x0000005b5656723e */ /* 0x000fc400048070ff */
[----:B------:R-:W-:Y:S02]  /*4630*/  F2FP.SATFINITE.E4M3.F32.PACK_AB_MERGE_C R15, R25, R92, R84 ;  /* 0x0000005c190f723e */ /* 0x000fe40004807054 */
[----:B------:R-:W-:Y:S02]  /*4640*/  F2FP.SATFINITE.E4M3.F32.PACK_AB_MERGE_C R13, R11, R8, R6 ;  /* 0x000000080b0d723e */ /* 0x000fe40004807006 */
[----:B------:R-:W-:Y:S02]  /*4650*/  F2FP.SATFINITE.E4M3.F32.PACK_AB_MERGE_C R25, R10, R9, R7 ;  /* 0x000000090a19723e */ /* 0x000fe40004807007 */
[----:B------:R-:W-:-:S07]  /*4660*/  F2FP.SATFINITE.E4M3.F32.PACK_AB_MERGE_C R27, R82, R93, R86 ;  /* 0x0000005d521b723e */ /* 0x000fce0004807056 */
.L_x_1850:
[----:B------:R-:W-:Y:S05]  /*4670*/  BSYNC B1 ;  /* 0x0000000000017941 */ /* 0x000fea0003800000 */
.L_x_1849:
        /* <DEDUP_REMOVED lines=10> */
.L_x_1832:
[----:B------:R-:W2:Y:S02]  /*4720*/  LDL R4, [R1+0x10] ;  /* 0x0000100001047983 */ /* 0x000ea40000100800 */
[----:B--2---:R-:W-:-:S13]  /*4730*/  ISETP.NE.AND P0, PT, R4, 0x3, PT ;  /* 0x000000030400780c */ /* 0x004fda0003f05270 */
[----:B------:R-:W-:Y:S05]  /*4740*/  @!P0 BRA `(.L_x_1851) ;  /* 0x0000000000048947 */ /* 0x000fea0003800000 */
[----:B------:R-:W-:Y:S01]  /*4750*/  BPT.TRAP 0x1 ;  /* 0x000000040000795c */ /* 0x000fe20000300000 */
.L_x_1851:
        /* <DEDUP_REMOVED lines=8> */
.L_x_2073:
[----:B------:R-:W-:Y:S05]  /*47e0*/  BSYNC B1 ;  /* 0x0000000000017941 */ /* 0x000fea0003800000 */
.L_x_1852:
[----:B------:R-:W-:-:S13]  /*47f0*/  ISETP.GE.AND P1, PT, R156, R5, PT ;  /* 0x000000059c00720c */ /* 0x000fda0003f26270 */
[----:B------:R-:W-:Y:S05]  /*4800*/  @P1 BRA `(.L_x_1839) ;  /* 0x0000000000101947 */ /* 0x000fea0003800000 */
[----:B------:R-:W1:Y:S04]  /*4810*/  @!P3 LDS.128 R4, [R74+0xe000] ;  /* 0x00e000004a04b984 */ /* 0x000e680000000c00 */
[----:B------:R-:W2:Y:S04]  /*4820*/  @!P2 LDS.128 R8, [R73+0xe000] ;  /* 0x00e000004908a984 */ /* 0x000ea80000000c00 */
[----:B-1----:R1:W-:Y:S04]  /*4830*/  @!P3 STG.E.128 desc[UR40][R12.64], R4 ;  /* 0x000000040c00b986 */ /* 0x0023e8000c101d28 */
[----:B--2---:R1:W-:Y:S02]  /*4840*/  @!P2 STG.E.128 desc[UR40][R12.64+0x20], R8 ;  /* 0x000020080c00a986 */ /* 0x0043e4000c101d28 */
.L_x_1839:
[----:B------:R-:W-:Y:S05]  /*4850*/  BSYNC B0 ;  /* 0x0000000000007941 */ /* 0x000fea0003800000 */
.L_x_1831:
[----:B-1----:R-:W1:Y:S01]  /*4860*/  S2R R4, SR_TID.X ;  /* 0x0000000000047919 */ /* 0x002e620000002100 */
[----:B------:R-:W-:Y:S01]  /*4870*/  @!PT LDS RZ, [RZ] ;  /* 0x00000000fffff984 */ /* 0x000fe20000000800 */
[----:B------:R-:W-:Y:S01]  /*4880*/  @!PT LDS RZ, [RZ] ;  /* 0x00000000fffff984 */ /* 0x000fe20000000800 */
[----:B------:R-:W-:Y:S01]  /*4890*/  @!PT LDS RZ, [RZ] ;  /* 0x00000000fffff984 */ /* 0x000fe20000000800 */
[----:B------:R-:W-:Y:S01]  /*48a0*/  @!PT LDS RZ, [RZ] ;  /* 0x00000000fffff984 */ /* 0x000fe20000000800 */
[----:B------:R5:W-:Y:S06]  /*48b0*/  MEMBAR.ALL.CTA ;  /* 0x0000000000007992 */ /* 0x000bec0000008000 */
[----:B-----5:R-:W5:Y:S01]  /*48c0*/  FENCE.VIEW.ASYNC.S ;  /* 0x00000000000073c6 */ /* 0x020f620000000000 */
[----:B------:R-:W-:Y:S05]  /*48d0*/  WARPSYNC.ALL ;  /* 0x0000000000007948 */ /* 0x000fea0003800000 */
[----:B------:R-:W-:Y:S01]  /*48e0*/  BSSY B0, `(.L_x_1854) ;  /* 0x0000009000007945 */ /* 0x000fe20003800000 */
[----:B-1----:R-:W-:Y:S01]  /*48f0*/  LOP3.LUT R4, R4, 0x7f, RZ, 0xc0, !PT ;  /* 0x0000007f04047812 */ /* 0x002fe200078ec0ff */
[----:B-----5:R1:W-:Y:S03]  /*4900*/  BAR.SYNC.DEFER_BLOCKING R54, 0x80 ;  /* 0x000200360000751d */ /* 0x0203e60000010000 */
[----:B------:R-:W-:-:S13]  /*4910*/  ISETP.NE.AND P5, PT, R4, RZ, PT ;  /* 0x000000ff0400720c */ /* 0x000fda0003fa5270 */
[----:B------:R-:W-:-:S04]  /*4920*/  @!P5 IADD3 R4, R75, 0x132a0, RZ ;  /* 0x000132a04b04d810 */ /* 0x000fc80007ffe0ff */
[----:B------:R-:W-:-:S04]  /*4930*/  @!P5 PRMT R4, RZ, 0x654, R4 ;  /* 0x00000654ff04d816 */ /* 0x000fc80000000004 */
[----:B------:R1:W-:Y:S01]  /*4940*/  @!P5 SYNCS.ARRIVE.TRANS64.RED.A1T0 RZ, [R4+URZ], RZ ;  /* 0x000000ff04ffd9a7 */ /* 0x0003e2000810043f */
[----:B------:R-:W-:Y:S05]  /*4950*/  @!P0 BRA `(.L_x_1855) ;  /* 0x0000000000048947 */ /* 0x000fea0003800000 */
[----:B------:R-:W-:Y:S01]  /*4960*/  BPT.TRAP 0x1 ;  /* 0x000000040000795c */ /* 0x000fe20000300000 */
.L_x_1855:
[----:B------:R-:W-:Y:S05]  /*4970*/  BSYNC B0 ;  /* 0x0000000000007941 */ /* 0x000fea0003800000 */
.L_x_1854:
[----:B------:R-:W5:Y:S01]  /*4980*/  SYNCS.PHASECHK.TRANS64.TRYWAIT P0, [R75+URZ+0x132b0], R76 ;  /* 0x0132b04c4b0075a7 */ /* 0x000f62000800017f */
[----:B------:R-:W-:Y:S04]  /*4990*/  BSSY B0, `(.L_x_1856) ;  /* 0x0000002000007945 */ /* 0x000fe80003800000 */
[----:B-----5:R-:W-:Y:S05]  /*49a0*/  @!P0 BRA `(.L_x_1857) ;  /* 0x0000015400a88947 */ /* 0x020fea0003800000 */
.L_x_2074:
[----:B------:R-:W-:Y:S05]  /*49b0*/  BSYNC B0 ;  /* 0x0000000000007941 */ /* 0x000fea0003800000 */
.L_x_1856:
        /* <DEDUP_REMOVED lines=14> */
[----:B------:R-:W1:Y:S04]  /*4aa0*/  @!P0 LDS.128 R4, [R74+0x6000] ;  /* 0x006000004a048984 */ /* 0x000e680000000c00 */
[----:B-1----:R-:W-:Y:S01]  /*4ab0*/  @!P0 STG.E.128 desc[UR40][R8.64], R4 ;  /* 0x0000000408008986 */ /* 0x002fe2000c101d28 */
[----:B------:R-:W-:-:S13]  /*4ac0*/  ISETP.GE.AND P0, PT, R31, UR4, PT ;  /* 0x000000041f007c0c */ /* 0x000fda000bf06270 */
[----:B------:R-:W1:Y:S04]  /*4ad0*/  @!P0 LDS.128 R4, [R73+0x6000] ;  /* 0x0060000049048984 */ /* 0x000e680000000c00 */
[----:B-1----:R1:W-:Y:S02]  /*4ae0*/  @!P0 STG.E.128 desc[UR40][R8.64+0x20], R4 ;  /* 0x0000200408008986 */ /* 0x0023e4000c101d28 */
.L_x_1859:
[----:B------:R-:W-:Y:S05]  /*4af0*/  BSYNC B0 ;  /* 0x0000000000007941 */ /* 0x000fea0003800000 */
.L_x_1858:
[----:B-1----:R-:W5:Y:S01]  /*4b00*/  LDL.LU R5, [R1+0x14] ;  /* 0x0000140001057983 */ /* 0x002f620000300800 */
[----:B------:R-:W-:Y:S01]  /*4b10*/  VIADD R17, R17, 0x1 ;  /* 0x0000000111117836 */ /* 0x000fe20000000000 */
[----:B------:R-:W-:Y:S01]  /*4b20*/  LOP3.LUT P6, RZ, R23, 0x2, RZ, 0xc0, !PT ;  /* 0x0000000217ff7812 */ /* 0x000fe200078cc0ff */
[----:B0-----:R-:W-:Y:S01]  /*4b30*/  @!P5 VIADD R75, R75, 0x132c0 ;  /* 0x000132c04b4bd836 */ /* 0x001fe20000000000 */
        /* <DEDUP_REMOVED lines=9> */
[----:B------:R-:W-:Y:S02]  /*4bd0*/  SEL R4, RZ, 0x1, P1 ;  /* 0x00000001ff047807 */ /* 0x000fe40000800000 */
[----:B------:R-:W-:Y:S02]  /*4be0*/  PLOP3.LUT P0, PT, PT, PT, PT, 0x8, 0x0 ;  /* 0x000000000000781c */ /* 0x000fe40003f0e170 */
[----:B------:R-:W-:Y:S01]  /*4bf0*/  SEL R17, R17, RZ, P1 ;  /* 0x000000ff11117207 */ /* 0x000fe20000800000 */
[----:B------:R1:W-:Y:S01]  /*4c00*/  @!P5 SYNCS.ARRIVE.TRANS64.RED.A1T0 RZ, [R75+URZ], RZ ;  /* 0x000000ff4bffd9a7 */ /* 0x0003e2000810043f */
[----:B-----5:R-:W-:-:S05]  /*4c10*/  LOP3.LUT R5, R5, R4, RZ, 0x3c, !PT ;  /* 0x0000000405057212 */ /* 0x020fca00078e3cff */
[----:B------:R1:W-:Y:S01]  /*4c20*/  STL [R1+0x14], R5 ;  /* 0x0000140501007387 */ /* 0x0003e20000100800 */
[----:B------:R-:W-:Y:S05]  /*4c30*/  @P6 BRA `(.L_x_1860) ;  /* 0xffffffd4007c6947 */ /* 0x000fea000383ffff */
.L_x_1826:
[----:B0-----:R-:W2:Y:S01]  /*4c40*/  LDL R8, [R1+0xc] ;  /* 0x00000c0001087983 */ /* 0x001ea20000100800 */
[----:B------:R-:W0:Y:S03]  /*4c50*/  LDC R0, c[0x0][0x428] ;  /* 0x00010a00ff007b82 */ /* 0x000e260000000800 */
[----:B------:R-:W2:Y:S04]  /*4c60*/  LDL R7, [R1+0x20] ;  /* 0x0000200001077983 */ /* 0x000ea80000100800 */
[----:B------:R-:W2:Y:S04]  /*4c70*/  LDL R6, [R1+0x4] ;  /* 0x0000040001067983 */ /* 0x000ea80000100800 */
[----:B------:R-:W2:Y:S01]  /*4c80*/  LDL.LU R4, [R1+0x8] ;  /* 0x0000080001047983 */ /* 0x000ea20000300800 */
[----:B------:R-:W-:Y:S01]  /*4c90*/  BSSY B0, `(.L_x_1861) ;  /* 0x0000026000007945 */ /* 0x000fe20003800000 */
[----:B------:R-:W-:Y:S01]  /*4ca0*/  PLOP3.LUT P1, PT, PT, PT, PT, 0x80, 0x0 ;  /* 0x000000000000781c */ /* 0x000fe20003f2f070 */
[----:B------:R-:W-:Y:S01]  /*4cb0*/  IMAD.MOV.U32 R55, RZ, RZ, RZ ;  /* 0x000000ffff377224 */ /* 0x000fe200078e00ff */
[----:B------:R-:W-:-:S02]  /*4cc0*/  CS2R R10, SRZ ;  /* 0x00000000000a7805 */ /* 0x000fc4000001ff00 */
[----:B---3--:R-:W-:Y:S02]  /*4cd0*/  CS2R R12, SRZ ;  /* 0x00000000000c7805 */ /* 0x008fe4000001ff00 */
[----:B------:R-:W-:Y:S02]  /*4ce0*/  CS2R R14, SRZ ;  /* 0x00000000000e7805 */ /* 0x000fe4000001ff00 */
[----:B------:R-:W-:Y:S02]  /*4cf0*/  CS2R R20, SRZ ;  /* 0x0000000000147805 */ /* 0x000fe4000001ff00 */
[----:B--2-4-:R-:W-:Y:S02]  /*4d00*/  CS2R R24, SRZ ;  /* 0x0000000000187805 */ /* 0x014fe4000001ff00 */
[----:B------:R-:W-:Y:S02]  /*4d10*/  CS2R R32, SRZ ;  /* 0x0000000000207805 */ /* 0x000fe4000001ff00 */
[----:B------:R-:W-:Y:S01]  /*4d20*/  CS2R R26, SRZ ;  /* 0x00000000001a7805 */ /* 0x000fe2000001ff00 */
[----:B------:R-:W-:Y:S01]  /*4d30*/  IMAD.MOV.U32 R29, RZ, RZ, RZ ;  /* 0x000000ffff1d7224 */ /* 0x000fe200078e00ff */
[----:B------:R-:W-:-:S02]  /*4d40*/  CS2R R56, SRZ ;  /* 0x0000000000387805 */ /* 0x000fc4000001ff00 */
[----:B0-----:R-:W-:Y:S02]  /*4d50*/  ISETP.NE.AND P2, PT, R0, 0x1, PT ;  /* 0x000000010000780c */ /* 0x001fe40003f45270 */
[----:B------:R-:W-:Y:S01]  /*4d60*/  CS2R R30, SRZ ;  /* 0x00000000001e7805 */ /* 0x000fe2000001ff00 */
[----:B------:R-:W-:Y:S01]  /*4d70*/  IMAD.MOV.U32 R58, RZ, RZ, RZ ;  /* 0x000000ffff3a7224 */ /* 0x000fe200078e00ff */
[----:B------:R-:W-:Y:S01]  /*4d80*/  CS2R R36, SRZ ;  /* 0x0000000000247805 */ /* 0x000fe2000001ff00 */
[----:B------:R-:W-:Y:S01]  /*4d90*/  IMAD.MOV.U32 R60, RZ, RZ, RZ ;  /* 0x000000ffff3c7224 */ /* 0x000fe200078e00ff */
[----:B------:R-:W-:-:S07]  /*4da0*/  MOV R40, RZ ;  /* 0x000000ff00287202 */ /* 0x000fce0000000f00 */
[----:B------:R-:W0:Y:S08]  /*4db0*/  @P2 LDC R2, c[0x0][0x42c] ;  /* 0x00010b00ff022b82 */ /* 0x000e300000000800 */
[----:B-1----:R-:W1:Y:S01]  /*4dc0*/  @P2 LDC R5, c[0x0][0x430] ;  /* 0x00010c00ff052b82 */ /* 0x002e620000000800 */
[----:B------:R-:W-:Y:S02]  /*4dd0*/  IADD3 R0, R7, 0x15f, -R8 ;  /* 0x0000015f07007810 */ /* 0x000fe40007ffe808 */
[----:B------:R-:W-:-:S03]  /*4de0*/  CS2R R8, SRZ ;  /* 0x0000000000087805 */ /* 0x000fc6000001ff00 */
[----:B------:R-:W-:Y:S01]  /*4df0*/  IMAD R0, R6, 0xc0, R0 ;  /* 0x000000c006007824 */ /* 0x000fe200078e0200 */
[----:B------:R-:W-:Y:S01]  /*4e00*/  CS2R R6, SRZ ;  /* 0x0000000000067805 */ /* 0x000fe2000001ff00 */
[----:B0-----:R-:W-:-:S04]  /*4e10*/  @P2 IMAD.HI.U32 R2, R4, R2, RZ ;  /* 0x0000000204022227 */ /* 0x001fc800078e00ff */
[----:B------:R-:W-:Y:S01]  /*4e20*/  IMAD.MOV.U32 R34, RZ, RZ, R4 ;  /* 0x000000ffff227224 */ /* 0x000fe200078e0004 */
[----:B-1----:R-:W-:Y:S01]  /*4e30*/  @P2 SHF.R.U32.HI R34, RZ, R5, R2 ;  /* 0x00000005ff222219 */ /* 0x002fe20000011602 */
[----:B------:R-:W-:-:S04]  /*4e40*/  IMAD.HI R0, R0, 0x66666667, RZ ;  /* 0x6666666700007827 */ /* 0x000fc800078e02ff */
[----:B------:R0:W-:Y:S01]  /*4e50*/  STL [R1+0x8], R34 ;  /* 0x0000082201007387 */ /* 0x0001e20000100800 */
[----:B------:R-:W-:-:S04]  /*4e60*/  SHF.R.U32.HI R3, RZ, 0x1f, R0 ;  /* 0x0000001fff037819 */ /* 0x000fc80000011600 */
[----:B------:R-:W-:Y:S01]  /*4e70*/  LEA.HI.SX32 R3, R0, R3, 0x1a ;  /* 0x0000000300037211 */ /* 0x000fe200078fd2ff */
[----:B------:R-:W-:-:S03]  /*4e80*/  IMAD.MOV.U32 R0, RZ, RZ, RZ ;  /* 0x000000ffff007224 */ /* 0x000fc600078e00ff */
[----:B------:R-:W-:Y:S02]  /*4e90*/  VIMNMX R104, R104, R3, PT ;  /* 0x0000000368687248 */ /* 0x000fe40003fe0100 */
[----:B------:R-:W-:Y:S02]  /*4ea0*/  CS2R R2, SRZ ;  /* 0x0000000000027805 */ /* 0x000fe4000001ff00 */
[----:B------:R-:W-:Y:S01]  /*4eb0*/  ISETP.GE.AND P2, PT, R104, 0x1, PT ;  /* 0x000000016800780c */ /* 0x000fe20003f46270 */
[----:B0-----:R-:W-:-:S12]  /*4ec0*/  @P0 BRA `(.L_x_1862) ;  /* 0x0000000000080947 */ /* 0x001fd80003800000 */
[----:B------:R-:W0:Y:S02]  /*4ed0*/  FENCE.VIEW.ASYNC.G ;  /* 0x00000000000073c6 */ /* 0x000e240000000100 */
[----:B0-----:R-:W-:Y:S06]  /*4ee0*/  BAR.ARV 0xc, 0x200 ;  /* 0x0308000000007b1d */ /* 0x001fec0000002000 */
.L_x_1862:
[----:B------:R-:W-:Y:S05]  /*4ef0*/  BSYNC B0 ;  /* 0x0000000000007941 */ /* 0x000fea0003800000 */
.L_x_1861:
[----:B------:R-:W-:Y:S02]  /*4f00*/  IMAD.MOV.U32 R59, RZ, RZ, RZ ;  /* 0x000000ffff3b7224 */ /* 0x000fe400078e00ff */
[----:B------:R-:W-:Y:S01]  /*4f10*/  IMAD.MOV.U32 R62, RZ, RZ, RZ ;  /* 0x000000ffff3e7224 */ /* 0x000fe200078e00ff */
[----:B------:R-:W-:Y:S06]  /*4f20*/  @!P2 BRA `(.L_x_1863) ;  /* 0x000000dc0068a947 */ /* 0x000fec0003800000 */
[----:B------:R-:W0:Y:S01]  /*4f30*/  S2R R4, SR_TID.X ;  /* 0x0000000000047919 */ /* 0x000e220000002100 */
[----:B------:R-:W-:Y:S01]  /*4f40*/  VIADD R24, R16, 0xb000 ;  /* 0x0000b00010187836 */ /* 0x000fe20000000000 */
[----:B------:R-:W-:Y:S04]  /*4f50*/  BSSY B6, `(.L_x_1864) ;  /* 0x000001e000067945 */ /* 0x000fe80003800000 */
[----:B------:R-:W-:Y:S01]  /*4f60*/  LOP3.LUT P0, RZ, R24, 0x9f, RZ, 0xc0, !PT ;  /* 0x0000009f18ff7812 */ /* 0x000fe2000780c0ff */
[----:B0-----:R-:W-:-:S05]  /*4f70*/  VIADD R5, R4, 0xffffff80 ;  /* 0xffffff8004057836 */ /* 0x001fca0000000000 */
[----:B------:R-:W-:-:S04]  /*4f80*/  SHF.R.S32.HI R4, RZ, 0x1f, R5 ;  /* 0x0000001fff047819 */ /* 0x000fc80000011405 */
[----:B------:R-:W-:-:S04]  /*4f90*/  LEA.HI R4, R4, R5, RZ, 0x7 ;  /* 0x0000000504047211 */ /* 0x000fc800078f38ff */
[----:B------:R-:W-:-:S05]  /*4fa0*/  SHF.R.S32.HI R4, RZ, 0x7, R4 ;  /* 0x00000007ff047819 */ /* 0x000fca0000011404 */
        /* <DEDUP_REMOVED lines=24> */
.L_x_1865:
[----:B------:R-:W-:Y:S05]  /*5130*/  BSYNC B6 ;  /* 0x0000000000067941 */ /* 0x000fea0003800000 */
.L_x_1864:
        /* <DEDUP_REMOVED lines=10> */
[----:B------:R-:W0:Y:S08]  /*51e0*/  @P1 LDC.64 R10, c[0x0][0x9b8] ;  /* 0x00026e00ff0a1b82 */ /* 0x000e300000000a00 */
[----:B------:R-:W1:Y:S08]  /*51f0*/  @P0 LDC.64 R12, c[0x0][0x9b0] ;  /* 0x00026c00ff0c0b82 */ /* 0x000e700000000a00 */
[----:B------:R-:W4:Y:S01]  /*5200*/  @P1 LDC.64 R14, c[0x0][0x9c0] ;  /* 0x00027000ff0e1b82 */ /* 0x000f220000000a00 */
[----:B--2---:R-:W-:-:S02]  /*5210*/  @P0 IMAD R0, R2, R8, RZ ;  /* 0x0000000802000224 */ /* 0x004fc400078e02ff */
[----:B0-----:R-:W-:Y:S02]  /*5220*/  @P1 IMAD R4, R2, R10, RZ ;  /* 0x0000000a02041224 */ /* 0x001fe400078e02ff */
[C---:B---3--:R-:W-:Y:S02]  /*5230*/  @P0 IMAD R9, R20.reuse, R9, R0 ;  /* 0x0000000914090224 */ /* 0x048fe400078e0200 */
[----:B------:R-:W-:-:S04]  /*5240*/  @P0 IMAD.WIDE.U32 R2, R20, R8, RZ ;  /* 0x0000000814020225 */ /* 0x000fc800078e00ff */
[----:B------:R-:W-:Y:S01]  /*5250*/  @P0 IMAD.IADD R3, R3, 0x1, R9 ;  /* 0x0000000103030824 */ /* 0x000fe200078e0209 */
[----:B------:R-:W-:Y:S01]  /*5260*/  @P1 SHF.R.S32.HI R9, RZ, 0x1f, R34 ;  /* 0x0000001fff091819 */ /* 0x000fe20000011422 */
[C---:B------:R-:W-:Y:S02]  /*5270*/  @P1 IMAD R11, R20.reuse, R11, R4 ;  /* 0x0000000b140b1224 */ /* 0x040fe400078e0204 */
[----:B------:R-:W-:-:S04]  /*5280*/  @P1 IMAD.WIDE.U32 R4, R20, R10, RZ ;  /* 0x0000000a14041225 */ /* 0x000fc800078e00ff */
[----:B-1----:R-:W-:Y:S02]  /*5290*/  @P0 IMAD R0, R7, R12, RZ ;  /* 0x0000000c07000224 */ /* 0x002fe400078e02ff */
[----:B----4-:R-:W-:Y:S02]  /*52a0*/  @P1 IMAD R6, R9, R14, RZ ;  /* 0x0000000e09061224 */ /* 0x010fe400078e02ff */
        /* <DEDUP_REMOVED lines=31> */
.L_x_1869:
[----:B-1----:R1:W2:Y:S02]  /*54a0*/  SYNCS.PHASECHK.TRANS64.TRYWAIT P0, [R16+URZ+0x13200], R3 ;  /* 0x01320003100075a7 */ /* 0x0022a4000800017f */
[----:B--2---:R-:W-:Y:S05]  /*54b0*/  @!P0 NANOSLEEP.SYNCS 0x989680 ;  /* 0x009896800000895d */ /* 0x004fea0003900000 */
[----:B------:R-:W2:Y:S02]  /*54c0*/  @!P0 SYNCS.PHASECHK.TRANS64 P0, [R16+URZ+0x13200], R3 ;  /* 0x01320003100085a7 */ /* 0x000ea4000800007f */
[----:B--2---:R-:W-:Y:S05]  /*54d0*/  @!P0 BRA `(.L_x_1869) ;  /* 0xfffffffc00f08947 */ /* 0x004fea000383ffff */
.L_x_1868:
[----:B------:R-:W-:Y:S05]  /*54e0*/  BSYNC B0 ;  /* 0x0000000000007941 */ /* 0x000fea0003800000 */
.L_x_1867:
[----:B------:R-:W-:Y:S05]  /*54f0*/  BRA `(.L_x_1870) ;  /* 0x0000002c00707947 */ /* 0x000fea0003800000 */
.L_x_1866:
[----:B------:R-:W0:Y:S01]  /*5500*/  S2R R3, SR_TID.X ;  /* 0x0000000000037919 */ /* 0x000e220000002100 */
[----:B------:R-:W-:Y:S01]  /*5510*/  LOP3.LUT P0, RZ, R24, 0x1bf, RZ, 0xc0, !PT ;  /* 0x000001bf18ff7812 */ /* 0x000fe2000780c0ff */
[----:B------:R-:W-:Y:S01]  /*5520*/  ULDC.64 UR4, c[0x0][0x3d8] ;  /* 0x0000f60000047ab9 */ /* 0x000fe20000000a00 */
[----:B-----5:R-:W-:Y:S01]  /*5530*/  SHF.R.S32.HI R0, RZ, 0x1f, R28 ;  /* 0x0000001fff007819 */ /* 0x020fe2000001141c */
[----:B------:R-:W-:Y:S01]  /*5540*/  ULDC.64 UR6, c[0x0][0x3e8] ;  /* 0x0000fa0000067ab9 */ /* 0x000fe20000000a00 */
[C---:B------:R-:W-:Y:S01]  /*5550*/  IMAD.WIDE.U32 R30, R28.reuse, UR4, RZ ;  /* 0x000000041c1e7c25 */ /* 0x040fe2000f8e00ff */
[----:B------:R-:W-:Y:S03]  /*5560*/  BSSY B6, `(.L_x_1871) ;  /* 0x000001f000067945 */ /* 0x000fe60003800000 */
[----:B------:R-:W-:Y:S01]  /*5570*/  IMAD.WIDE.U32 R32, R28, UR6, RZ ;  /* 0x000000061c207c25 */ /* 0x000fe2000f8e00ff */
[----:B0-----:R-:W-:-:S03]  /*5580*/  IADD3 R5, R3, -0x80, RZ ;  /* 0xffffff8003057810 */ /* 0x001fc60007ffe0ff */
[----:B------:R-:W-:Y:S01]  /*5590*/  IMAD R3, R0, UR4, RZ ;  /* 0x0000000400037c24 */ /* 0x000fe2000f8e02ff */
[----:B------:R-:W-:-:S03]  /*55a0*/  LEA.HI R4, R5, R5, RZ, 0x1 ;  /* 0x0000000505047211 */ /* 0x000fc600078f08ff */
[----:B------:R-:W-:Y:S01]  /*55b0*/  IMAD R3, R28, UR5, R3 ;  /* 0x000000051c037c24 */ /* 0x000fe2000f8e0203 */
[----:B------:R-:W-:-:S03]  /*55c0*/  LOP3.LUT R4, R4, 0xfffffffe, RZ, 0xc0, !PT ;  /* 0xfffffffe04047812 */ /* 0x000fc600078ec0ff */
[----:B------:R-:W-:Y:S02]  /*55d0*/  IMAD.IADD R39, R3, 0x1, R31 ;  /* 0x0000000103277824 */ /* 0x000fe400078e021f */
[----:B------:R-:W-:Y:S02]  /*55e0*/  IMAD.IADD R4, R5, 0x1, -R4 ;  /* 0x0000000105047824 */ /* 0x000fe400078e0a04 */
[----:B------:R-:W-:Y:S02]  /*55f0*/  IMAD R5, R0, UR6, RZ ;  /* 0x0000000600057c24 */ /* 0x000fe4000f8e02ff */
[----:B------:R-:W-:Y:S02]  /*5600*/  IMAD.SHL.U32 R24, R4, 0x8, RZ ;  /* 0x0000000804187824 */ /* 0x000fe400078e00ff */
[----:B------:R-:W-:-:S03]  /*5610*/  IMAD R5, R28, UR7, R5 ;  /* 0x000000071c057c24 */ /* 0x000fc6000f8e0205 */
[----:B------:R-:W-:Y:S01]  /*5620*/  SHF.R.S32.HI R25, RZ, 0x1f, R24 ;  /* 0x0000001fff197819 */ /* 0x000fe20000011418 */
        /* <DEDUP_REMOVED lines=18> */
.L_x_1872:
[----:B------:R-:W-:Y:S05]  /*5750*/  BSYNC B6 ;  /* 0x0000000000067941 */ /* 0x000fea0003800000 */
.L_x_1871:
[----:B------:R-:W2:Y:S01]  /*5760*/  LDL R20, [R1+0x4] ;  /* 0x0000040001147983 */ /* 0x000ea20000100800 */
[----:B------:R-:W0:Y:S01]  /*5770*/  LDC.64 R10, c[0x0][0x3d8] ;  /* 0x0000f600ff0a7b82 */ /* 0x000e220000000a00 */
[----:B------:R-:W-:Y:S01]  /*5780*/  ULDC.U8 UR4, c[0x0][0x3f0] ;  /* 0x0000fc0000047ab9 */ /* 0x000fe20000000000 */
[----:B------:R-:W-:Y:S01]  /*5790*/  BSSY B0, `(.L_x_1873) ;  /* 0x00002aa000007945 */ /* 0x000fe20003800000 */
[----:B------:R-:W-:-:S05]  /*57a0*/  ISETP.NE.AND P0, PT, RZ, UR4, PT ;  /* 0x00000004ff007c0c */ /* 0x000fca000bf05270 */
[----:B------:R-:W1:Y:S01]  /*57b0*/  LDC.64 R12, c[0x0][0x3e8] ;  /* 0x0000fa00ff0c7b82 */ /* 0x000e620000000a00 */
[----:B--2---:R-:W-:Y:S01]  /*57c0*/  SHF.R.S32.HI R3, RZ, 0x1f, R20 ;  /* 0x0000001fff037819 */ /* 0x004fe20000011414 */
[----:B0-----:R-:W-:-:S04]  /*57d0*/  IMAD.WIDE.U32 R6, R20, R10, RZ ;  /* 0x0000000a14067225 */ /* 0x001fc800078e00ff */
[C---:B------:R-:W-:Y:S02]  /*57e0*/  IMAD R0, R3.reuse, R10, RZ ;  /* 0x0000000a03007224 */ /* 0x040fe400078e02ff */
[-C--:B-1----:R-:W-:Y:S02]  /*57f0*/  IMAD R8, R3, R12.reuse, RZ ;  /* 0x0000000c03087224 */ /* 0x082fe400078e02ff */
        /* <DEDUP_REMOVED lines=11> */
[----:B------:R-:W-:Y:S01]  /*58b0*/  CS2R R34, SRZ ;  /* 0x0000000000227805 */ /* 0x000fe2000001ff00 */
[----:B------:R-:W-:Y:S02]  /*58c0*/  IMAD.MOV.U32 R38, RZ, RZ, R30 ;  /* 0x000000ffff267224 */ /* 0x000fe400078e001e */
[----:B------:R-:W-:Y:S02]  /*58d0*/  IMAD.MOV.U32 R14, RZ, RZ, R32 ;  /* 0x000000ffff0e7224 */ /* 0x000fe400078e0020 */
[----:B------:R-:W-:Y:S01]  /*58e0*/  IMAD.MOV.U32 R15, RZ, RZ, R37 ;  /* 0x000000ffff0f7224 */ /* 0x000fe200078e0025 */
[----:B0-----:R-:W-:-:S13]  /*58f0*/  ISETP.NE.AND P1, PT, R0, 0x1, PT ;  /* 0x000000010000780c */ /* 0x001fda0003f25270 */
[----:B------:R-:W0:Y:S08]  /*5900*/  @P1 LDC R8, c[0x0][0x42c] ;  /* 0x00010b00ff081b82 */ /* 0x000e300000000800 */
[----:B------:R-:W1:Y:S01]  /*5910*/  @P1 LDC R9, c[0x0][0x430] ;  /* 0x00010c00ff091b82 */ /* 0x000e620000000800 */
[----:B--2---:R-:W-:Y:S01]  /*5920*/  IMAD R0, R20, -0xc0, R21 ;  /* 0xffffff4014007824 */ /* 0x004fe200078e0215 */
[----:B------:R-:W-:-:S04]  /*5930*/  CS2R R20, SRZ ;  /* 0x0000000000147805 */ /* 0x000fc8000001ff00 */
[----:B------:R-:W-:Y:S01]  /*5940*/  VIMNMX R3, R0, 0xc0, PT ;  /* 0x000000c000037848 */ /* 0x000fe20003fe0100 */
[----:B0-----:R-:W-:-:S03]  /*5950*/  @P1 IMAD.HI.U32 R0, R41, R8, RZ ;  /* 0x0000000829001227 */ /* 0x001fc600078e00ff */
[----:B------:R-:W-:Y:S02]  /*5960*/  ISETP.GE.AND P0, PT, R156, R3, PT ;  /* 0x000000039c00720c */ /* 0x000fe40003f06270 */
[----:B-1----:R-:W-:Y:S02]  /*5970*/  @P1 SHF.R.U32.HI R41, RZ, R9, R0 ;  /* 0x00000009ff291219 */ /* 0x002fe40000011600 */
[----:B------:R-:W-:Y:S02]  /*5980*/  CS2R R8, SRZ ;  /* 0x0000000000087805 */ /* 0x000fe4000001ff00 */
[----:B------:R-:W-:-:S07]  /*5990*/  SHF.R.S32.HI R3, RZ, 0x1f, R41 ;  /* 0x0000001fff037819 */ /* 0x000fce0000011429 */
[----:B------:R-:W-:Y:S05]  /*59a0*/  @P0 BRA `(.L_x_1876) ;  /* 0x0000000000840947 */ /* 0x000fea0003800000 */
[----:B------:R-:W-:Y:S01]  /*59b0*/  SHF.R.S32.HI R40, RZ, 0x1f, R156 ;  /* 0x0000001fff287819 */ /* 0x000fe2000001149c */
[-CC-:B------:R-:W-:Y:S01]  /*59c0*/  IMAD.WIDE.U32 R8, R156, R10.reuse, R24.reuse ;  /* 0x0000000a9c087225 */ /* 0x180fe200078e0018 */
[----:B------:R-:W-:Y:S01]  /*59d0*/  ULDC UR4, c[0x0][0x3d4] ;  /* 0x0000f50000047ab9 */ /* 0x000fe20000000800 */
[----:B------:R-:W-:Y:S01]  /*59e0*/  ULDC.64 UR6, c[0x0][0x3c8] ;  /* 0x0000f20000067ab9 */ /* 0x000fe20000000a00 */
[----:B------:R-:W-:Y:S01]  /*59f0*/  ISETP.GE.AND P3, PT, R24, UR4, PT ;  /* 0x0000000418007c0c */ /* 0x000fe2000bf66270 */
[----:B------:R-:W-:Y:S01]  /*5a00*/  IMAD R0, R40, R10, RZ ;  /* 0x0000000a28007224 */ /* 0x000fe200078e02ff */
[----:B------:R-:W-:Y:S01]  /*5a10*/  IADD3 R30, P1, R8, R30, RZ ;  /* 0x0000001e081e7210 */ /* 0x000fe20007f3e0ff */
[-C--:B------:R-:W-:Y:S01]  /*5a20*/  IMAD R5, R40, R12.reuse, RZ ;  /* 0x0000000c28057224 */ /* 0x080fe200078e02ff */
[----:B------:R-:W-:Y:S01]  /*5a30*/  CS2R R34, SRZ ;  /* 0x0000000000227805 */ /* 0x000fe2000001ff00 */
[----:B------:R-:W-:Y:S01]  /*5a40*/  IMAD.WIDE.U32 R20, R156, R12, R24 ;  /* 0x0000000c9c147225 */ /* 0x000fe200078e0018 */
[----:B------:R-:W-:-:S03]  /*5a50*/  CS2R R26, SRZ ;  /* 0x00000000001a7805 */ /* 0x000fc6000001ff00 */
[----:B------:R-:W-:Y:S01]  /*5a60*/  IMAD R0, R156, R11, R0 ;  /* 0x0000000b9c007224 */ /* 0x000fe200078e0200 */
[----:B------:R-:W-:Y:S01]  /*5a70*/  IADD3 R32, P2, R20, R32, RZ ;  /* 0x0000002014207210 */ /* 0x000fe20007f5e0ff */
[----:B------:R-:W-:-:S03]  /*5a80*/  IMAD R5, R156, R13, R5 ;  /* 0x0000000d9c057224 */ /* 0x000fc600078e0205 */
[----:B------:R-:W-:Y:S01]  /*5a90*/  IADD3.X R31, R39, R9, R0, P1, !PT ;  /* 0x00000009271f7210 */ /* 0x000fe20000ffe400 */
[----:B------:R-:W-:Y:S01]  /*5aa0*/  VIADD R0, R24, 0x10 ;  /* 0x0000001018007836 */ /* 0x000fe20000000000 */
[----:B------:R-:W-:Y:S01]  /*5ab0*/  IADD3.X R33, R37, R21, R5, P2, !PT ;  /* 0x0000001525217210 */ /* 0x000fe200017fe405 */
[----:B------:R-:W-:Y:S02]  /*5ac0*/  IMAD R9, R28, 0xc0, RZ ;  /* 0x000000c01c097824 */ /* 0x000fe400078e02ff */
[----:B------:R-:W-:Y:S01]  /*5ad0*/  IMAD.WIDE.U32 R6, R6, 0xc0, R30 ;  /* 0x000000c006067825 */ /* 0x000fe200078e001e */
[----:B------:R-:W-:Y:S01]  /*5ae0*/  ISETP.GE.AND P4, PT, R0, UR4, PT ;  /* 0x0000000400007c0c */ /* 0x000fe2000bf86270 */
[----:B------:R-:W-:Y:S02]  /*5af0*/  ULDC.64 UR4, c[0x0][0x3e0] ;  /* 0x0000f80000047ab9 */ /* 0x000fe40000000a00 */
[----:B------:R-:W-:Y:S01]  /*5b00*/  IMAD.WIDE.U32 R4, R4, 0xc0, R32 ;  /* 0x000000c004047825 */ /* 0x000fe200078e0020 */
[----:B------:R-:W-:-:S03]  /*5b10*/  IADD3 R6, P1, R6, UR6, RZ ;  /* 0x0000000606067c10 */ /* 0x000fc6000ff3e0ff */
[----:B------:R-:W-:Y:S01]  /*5b20*/  IMAD R21, R36, 0xc0, RZ ;  /* 0x000000c024157824 */ /* 0x000fe200078e02ff */
[----:B------:R-:W-:Y:S02]  /*5b30*/  IADD3 R4, P2, R4, UR4, RZ ;  /* 0x0000000404047c10 */ /* 0x000fe4000ff5e0ff */
[----:B------:R-:W-:Y:S02]  /*5b40*/  IADD3.X R7, R7, UR7, R9, P1, !PT ;  /* 0x0000000707077c10 */ /* 0x000fe40008ffe409 */
[----:B------:R-:W-:Y:S02]  /*5b50*/  CS2R R8, SRZ ;  /* 0x0000000000087805 */ /* 0x000fe4000001ff00 */
[----:B------:R-:W-:Y:S02]  /*5b60*/  IADD3.X R5, R5, UR5, R21, P2, !PT ;  /* 0x0000000505057c10 */ /* 0x000fe400097fe415 */
[----:B------:R-:W-:Y:S01]  /*5b70*/  CS2R R20, SRZ ;  /* 0x0000000000147805 */ /* 0x000fe2000001ff00 */
[----:B------:R0:W5:Y:S04]  /*5b80*/  @!P3 LDG.E.64 R34, desc[UR40][R6.64] ;  /* 0x000000280622b981 */ /* 0x000168000c1e1b00 */
[----:B------:R0:W5:Y:S04]  /*5b90*/  @!P4 LDG.E.64 R8, desc[UR40][R6.64+0x10] ;  /* 0x000010280608c981 */ /* 0x000168000c1e1b00 */
[----:B------:R0:W5:Y:S04]  /*5ba0*/  @!P3 LDG.E.64 R26, desc[UR40][R4.64] ;  /* 0x00000028041ab981 */ /* 0x000168000c1e1b00 */
[----:B------:R0:W5:Y:S02]  /*5bb0*/  @!P4 LDG.E.64 R20, desc[UR40][R4.64+0x10] ;  /* 0x000010280414c981 */ /* 0x000164000c1e1b00 */
.L_x_1876:
[----:B------:R-:W-:Y:S05]  /*5bc0*/  BSYNC B1 ;  /* 0x0000000000017941 */ /* 0x000fea0003800000 */
.L_x_1875:
[----:B0-----:R-:W2:Y:S01]  /*5bd0*/  LDL R7, [R1+0x54] ;  /* 0x0000540001077983 */ /* 0x001ea20000100800 */
[-C--:B------:R-:W-:Y:S01]  /*5be0*/  IMAD.WIDE.U32 R4, R41, R10.reuse, R38 ;  /* 0x0000000a29047225 */ /* 0x080fe200078e0026 */
        /* <DEDUP_REMOVED lines=13> */
[----:B------:R-:W-:-:S04]  /*5cc0*/  LOP3.LUT R6, R6, 0xfffffffe, RZ, 0xc0, !PT ;  /* 0xfffffffe06067812 */ /* 0x000fc800078ec0ff */
[----:B------:R-:W-:-:S04]  /*5cd0*/  IADD3 R6, R7, -R6, RZ ;  /* 0x8000000607067210 */ /* 0x000fc80007ffe0ff */
[----:B------:R-:W-:Y:S01]  /*5ce0*/  SHF.L.U32 R5, R6, 0x1f, RZ ;  /* 0x0000001f06057819 */ /* 0x000fe200000006ff */
[----:B------:R-:W-:Y:S06]  /*5cf0*/  BRA.DIV UR4, `(.L_x_1877) ;  /* 0x0000014204e87947 */ /* 0x000fec000b800000 */
.L_x_2077:
[----:B------:R-:W-:-:S03]  /*5d00*/  UMOV UR4, 0xffffffff ;  /* 0xffffffff00047882 */ /* 0x000fc60000000000 */
[----:B------:R-:W-:Y:S05]  /*5d10*/  BRA.DIV UR4, `(.L_x_1878) ;  /* 0x0000014604047947 */ /* 0x000fea000b800000 */
.L_x_2080:
[----:B------:R-:W-:-:S03]  /*5d20*/  UMOV UR4, 0xffffffff ;  /* 0xffffffff00047882 */ /* 0x000fc60000000000 */
[----:B------:R-:W-:Y:S05]  /*5d30*/  BRA.DIV UR4, `(.L_x_1879) ;  /* 0x0000014604247947 */ /* 0x000fea000b800000 */
.L_x_2083:
[----:B------:R-:W-:-:S03]  /*5d40*/  UMOV UR4, 0xffffffff ;  /* 0xffffffff00047882 */ /* 0x000fc60000000000 */
[----:B------:R-:W-:Y:S05]  /*5d50*/  BRA.DIV UR4, `(.L_x_1880) ;  /* 0x0000014604447947 */ /* 0x000fea000b800000 */
.L_x_2086:
[----:B------:R-:W0:Y:S01]  /*5d60*/  SYNCS.PHASECHK.TRANS64.TRYWAIT P1, [R16+URZ+0x13200], R5 ;  /* 0x01320005100075a7 */ /* 0x000e22000802017f */
[----:B------:R-:W-:Y:S04]  /*5d70*/  BSSY B1, `(.L_x_1881) ;  /* 0x0000002000017945 */ /* 0x000fe80003800000 */
[----:B0-----:R-:W-:Y:S05]  /*5d80*/  @!P1 BRA `(.L_x_1882) ;  /* 0x0000014400609947 */ /* 0x001fea0003800000 */
.L_x_2087:
[----:B------:R-:W-:Y:S05]  /*5d90*/  BSYNC B1 ;  /* 0x0000000000017941 */ /* 0x000fea0003800000 */
.L_x_1881:
        /* <DEDUP_REMOVED lines=127> */
.L_x_1885:
[----:B------:R-:W-:Y:S05]  /*6590*/  BSYNC B1 ;  /* 0x0000000000017941 */ /* 0x000fea0003800000 */
.L_x_1884:
        /* <DEDUP_REMOVED lines=10> */
[----:B------:R-:W-:Y:S02]  /*6640*/  SHF.R.U32.HI R10, RZ, 0x8, R8 ;  /* 0x00000008ff0a7819 */ /* 0x000fe40000011608 */
[----:B------:R-:W-:Y:S02]  /*6650*/  LOP3.LUT R15, R13, 0xff, RZ, 0xc0, !PT ;  /* 0x000000ff0d0f7812 */ /* 0x000fe400078ec0ff */
[----:B------:R-:W-:Y:S02]  /*6660*/  PRMT R13, R12, 0x7604, R11 ;  /* 0x000076040c0d7816 */ /* 0x000fe4000000000b */
[----:B------:R-:W-:-:S02]  /*6670*/  PRMT R25, R25, 0x7604, R24 ;  /* 0x0000760419197816 */ /* 0x000fc40000000018 */
[----:B------:R-:W-:Y:S02]  /*6680*/  SHF.R.U32.HI R12, RZ, 0x10, R9 ;  /* 0x00000010ff0c7819 */ /* 0x000fe40000011609 */
[----:B------:R-:W-:Y:S02]  /*6690*/  SHF.R.U32.HI R24, RZ, 0x10, R21 ;  /* 0x00000010ff187819 */ /* 0x000fe40000011615 */
[----:B------:R-:W-:Y:S02]  /*66a0*/  LOP3.LUT R10, R10, 0xff, RZ, 0xc0, !PT ;  /* 0x000000ff0a0a7812 */ /* 0x000fe400078ec0ff */
[----:B------:R-:W-:Y:S02]  /*66b0*/  LOP3.LUT R12, R12, 0xff, RZ, 0xc0, !PT ;  /* 0x000000ff0c0c7812 */ /* 0x000fe400078ec0ff */
[----:B------:R-:W-:Y:S02]  /*66c0*/  LOP3.LUT R24, R24, 0xff, RZ, 0xc0, !PT ;  /* 0x000000ff18187812 */ /* 0x000fe400078ec0ff */
[----:B------:R-:W-:-:S02]  /*66d0*/  LOP3.LUT R14, R20, 0xff, RZ, 0xc0, !PT ;  /* 0x000000ff140e7812 */ /* 0x000fc400078ec0ff */
[----:B------:R-:W-:Y:S02]  /*66e0*/  SHF.R.U32.HI R11, RZ, 0x10, R20 ;  /* 0x00000010ff0b7819 */ /* 0x000fe40000011614 */
[----:B------:R-:W-:Y:S02]  /*66f0*/  PRMT R13, R12, 0x7054, R13 ;  /* 0x000070540c0d7816 */ /* 0x000fe4000000000d */
[----:B------:R-:W-:Y:S02]  /*6700*/  PRMT R25, R24, 0x7054, R25 ;  /* 0x0000705418197816 */ /* 0x000fe40000000019 */
[----:B------:R-:W-:Y:S02]  /*6710*/  PRMT R15, R15, 0x7604, R14 ;  /* 0x000076040f0f7816 */ /* 0x000fe4000000000e */
[----:B------:R-:W-:Y:S02]  /*6720*/  LOP3.LUT R14, R11, 0xff, RZ, 0xc0, !PT ;  /* 0x000000ff0b0e7812 */ /* 0x000fe400078ec0ff */
[----:B------:R-:W-:-:S02]  /*6730*/  LOP3.LUT R25, R25, 0xff000000, R21, 0xf8, !PT ;  /* 0xff00000019197812 */ /* 0x000fc400078ef815 */
[----:B------:R-:W-:Y:S02]  /*6740*/  LOP3.LUT R13, R13, 0xff000000, R9, 0xf8, !PT ;  /* 0xff0000000d0d7812 */ /* 0x000fe400078ef809 */
[----:B------:R-:W-:Y:S02]  /*6750*/  PRMT R15, R14, 0x7054, R15 ;  /* 0x000070540e0f7816 */ /* 0x000fe4000000000f */
[----:B------:R-:W-:Y:S02]  /*6760*/  F2FP.F16.E4M3.UNPACK_B R21, R25 ;  /* 0x00000019ff15723e */ /* 0x000fe400020006ff */
[----:B------:R-:W-:Y:S02]  /*6770*/  F2FP.F16.E4M3.UNPACK_B R14, R13 ;  /* 0x0000000dff0e723e */ /* 0x000fe400020006ff */
[----:B------:R-:W-:Y:S01]  /*6780*/  LOP3.LUT R20, R15, 0xff000000, R20, 0xf8, !PT ;  /* 0xff0000000f147812 */ /* 0x000fe200078ef814 */
[--C-:B------:R-:W-:Y:S01]  /*6790*/  HADD2.F32 R24, -RZ, R21.reuse.H1_H1 ;  /* 0x30000015ff187230 */ /* 0x100fe20000004100 */
[----:B------:R-:W-:Y:S01]  /*67a0*/  F2FP.F16.E4M3.UNPACK_B R25, R25.H1 ;  /* 0x00000019ff19723e */ /* 0x000fe200030006ff */
[----:B------:R-:W-:Y:S01]  /*67b0*/  HADD2.F32 R15, -RZ, R14.H1_H1 ;  /* 0x3000000eff0f7230 */ /* 0x000fe20000004100 */
[----:B------:R-:W-:Y:S01]  /*67c0*/  F2FP.F16.E4M3.UNPACK_B R13, R13.H1 ;  /* 0x0000000dff0d723e */ /* 0x000fe200030006ff */
[----:B------:R-:W-:-:S02]  /*67d0*/  HADD2.F32 R21, -RZ, R21.H0_H0 ;  /* 0x20000015ff157230 */ /* 0x000fc40000004100 */
[----:B------:R-:W-:Y:S01]  /*67e0*/  HADD2.F32 R14, -RZ, R14.H0_H0 ;  /* 0x2000000eff0e7230 */ /* 0x000fe20000004100 */
[----:B--2---:R-:W-:Y:S01]  /*67f0*/  LOP3.LUT P0, RZ, R0, 0x2, RZ, 0xc0, !PT ;  /* 0x0000000200ff7812 */ /* 0x004fe2000780c0ff */
[----:B------:R-:W-:-:S12]  /*6800*/  VIADD R0, R3, 0x20 ;  /* 0x0000002003007836 */ /* 0x000fd80000000000 */
[----:B------:R-:W-:Y:S01]  /*6810*/  @P0 VIADD R0, R3, 0xffffffe0 ;  /* 0xffffffe003000836 */ /* 0x000fe20000000000 */
[----:B------:R-:W-:-:S04]  /*6820*/  LOP3.LUT R3, R8, 0xff, RZ, 0xc0, !PT ;  /* 0x000000ff08037812 */ /* 0x000fc800078ec0ff */
[----:B0-----:R-:W0:Y:S01]  /*6830*/  LDS.128 R4, [R0+0xb000] ;  /* 0x00b0000000047984 */ /* 0x001e220000000c00 */
[----:B------:R-:W-:Y:S02]  /*6840*/  PRMT R10, R10, 0x7604, R3 ;  /* 0x000076040a0a7816 */ /* 0x000fe40000000003 */
[----:B------:R-:W-:-:S04]  /*6850*/  SHF.R.U32.HI R3, RZ, 0x10, R8 ;  /* 0x00000010ff037819 */ /* 0x000fc80000011608 */
[----:B------:R-:W-:-:S04]  /*6860*/  LOP3.LUT R3, R3, 0xff, RZ, 0xc0, !PT ;  /* 0x000000ff03037812 */ /* 0x000fc800078ec0ff */
[----:B------:R-:W-:-:S04]  /*6870*/  PRMT R11, R3, 0x7054, R10 ;  /* 0x00007054030b7816 */ /* 0x000fc8000000000a */
[----:B------:R-:W-:Y:S02]  /*6880*/  LOP3.LUT R12, R11, 0xff000000, R8, 0xf8, !PT ;  /* 0xff0000000b0c7812 */ /* 0x000fe400078ef808 */
[-C--:B0-----:R-:W-:Y:S02]  /*6890*/  F2FP.F16.E4M3.UNPACK_B R3, R6.reuse.H1 ;  /* 0x00000006ff03723e */ /* 0x081fe400030006ff */
        /* <DEDUP_REMOVED lines=81> */
.L_x_1874:
[----:B------:R-:W2:Y:S01]  /*6db0*/  LDL R5, [R1+0xc] ;  /* 0x00000c0001057983 */ /* 0x000ea20000100800 */
[----:B------:R-:W-:Y:S01]  /*6dc0*/  SHF.R.S32.HI R3, RZ, 0x1f, R156 ;  /* 0x0000001fff037819 */ /* 0x000fe2000001149c */
[----:B------:R-:W0:Y:S02]  /*6dd0*/  LDC R41, c[0x0][0x3d4] ;  /* 0x0000f500ff297b82 */ /* 0x000e240000000800 */
[----:B------:R-:W2:Y:S01]  /*6de0*/  LDL R35, [R1+0x4] ;  /* 0x0000040001237983 */ /* 0x000ea20000100800 */
[----:B------:R-:W-:-:S03]  /*6df0*/  SHF.R.S32.HI R9, RZ, 0x1f, R18 ;  /* 0x0000001fff097819 */ /* 0x000fc60000011412 */
[----:B------:R-:W3:Y:S01]  /*6e00*/  LDL R34, [R1+0x54] ;  /* 0x0000540001227983 */ /* 0x000ee20000100800 */
[----:B------:R-:W-:Y:S01]  /*6e10*/  IMAD.MOV.U32 R8, RZ, RZ, R18 ;  /* 0x000000ffff087224 */ /* 0x000fe200078e0012 */
[----:B------:R-:W-:Y:S01]  /*6e20*/  ULDC.64 UR4, c[0x0][0x3c8] ;  /* 0x0000f20000047ab9 */ /* 0x000fe20000000a00 */
[-C--:B------:R-:W-:Y:S01]  /*6e30*/  IMAD R0, R3, R10.reuse, RZ ;  /* 0x0000000a03007224 */ /* 0x080fe200078e02ff */
[----:B------:R-:W-:Y:S01]  /*6e40*/  ULDC.64 UR6, c[0x0][0x3e0] ;  /* 0x0000f80000067ab9 */ /* 0x000fe20000000a00 */
[----:B------:R-:W-:-:S04]  /*6e50*/  IMAD.WIDE.U32 R14, R156, R10, R8 ;  /* 0x0000000a9c0e7225 */ /* 0x000fc800078e0008 */
[-C--:B------:R-:W-:Y:S02]  /*6e60*/  IMAD R3, R3, R12.reuse, RZ ;  /* 0x0000000c03037224 */ /* 0x080fe400078e02ff */
[----:B------:R-:W-:Y:S01]  /*6e70*/  IMAD.WIDE.U32 R20, R156, R12, R8 ;  /* 0x0000000c9c147225 */ /* 0x000fe200078e0008 */
[----:B------:R-:W-:-:S03]  /*6e80*/  IADD3 R8, P0, R14, R30, RZ ;  /* 0x0000001e0e087210 */ /* 0x000fc60007f1e0ff */
[----:B------:R-:W-:Y:S01]  /*6e90*/  IMAD R0, R156, R11, R0 ;  /* 0x0000000b9c007224 */ /* 0x000fe200078e0200 */
[----:B------:R-:W-:Y:S01]  /*6ea0*/  IADD3 R14, P1, R20, R32, RZ ;  /* 0x00000020140e7210 */ /* 0x000fe20007f3e0ff */
[----:B------:R-:W-:-:S03]  /*6eb0*/  IMAD R3, R156, R13, R3 ;  /* 0x0000000d9c037224 */ /* 0x000fc600078e0203 */
[----:B------:R-:W-:Y:S02]  /*6ec0*/  IADD3.X R9, R39, R0, R15, P0, !PT ;  /* 0x0000000027097210 */ /* 0x000fe400007fe40f */
[----:B------:R-:W1:Y:S01]  /*6ed0*/  LDC R0, c[0x0][0x428] ;  /* 0x00010a00ff007b82 */ /* 0x000e620000000800 */
[----:B------:R-:W-:Y:S01]  /*6ee0*/  IADD3.X R15, R37, R3, R21, P1, !PT ;  /* 0x00000003250f7210 */ /* 0x000fe20000ffe415 */
[----:B------:R-:W-:-:S04]  /*6ef0*/  IMAD.WIDE.U32 R6, R6, 0xc0, R8 ;  /* 0x000000c006067825 */ /* 0x000fc800078e0008 */
[----:B------:R-:W-:Y:S01]  /*6f00*/  IMAD R3, R28, 0xc0, RZ ;  /* 0x000000c01c037824 */ /* 0x000fe200078e02ff */
[----:B------:R-:W-:Y:S02]  /*6f10*/  IADD3 R8, P1, R6, UR4, RZ ;  /* 0x0000000406087c10 */ /* 0x000fe4000ff3e0ff */
[----:B------:R-:W-:Y:S02]  /*6f20*/  CS2R R24, SRZ ;  /* 0x0000000000187805 */ /* 0x000fe4000001ff00 */
[----:B------:R-:W-:Y:S02]  /*6f30*/  CS2R R26, SRZ ;  /* 0x00000000001a7805 */ /* 0x000fe4000001ff00 */
[----:B------:R-:W-:Y:S02]  /*6f40*/  IADD3.X R9, R3, UR5, R7, P1, !PT ;  /* 0x0000000503097c10 */ /* 0x000fe40008ffe407 */
[----:B------:R-:W-:Y:S01]  /*6f50*/  CS2R R6, SRZ ;  /* 0x0000000000067805 */ /* 0x000fe2000001ff00 */
[----:B------:R-:W-:-:S02]  /*6f60*/  IMAD.MOV.U32 R38, RZ, RZ, R30 ;  /* 0x000000ffff267224 */ /* 0x000fc400078e001e */
[----:B--2---:R-:W-:-:S05]  /*6f70*/  IMAD R5, R35, -0xc0, R5 ;  /* 0xffffff4023057824 */ /* 0x004fca00078e0205 */
[----:B------:R-:W-:Y:S01]  /*6f80*/  VIMNMX R31, R5, 0xc0, PT ;  /* 0x000000c0051f7848 */ /* 0x000fe20003fe0100 */
[----:B------:R-:W-:-:S03]  /*6f90*/  IMAD.WIDE.U32 R4, R4, 0xc0, R14 ;  /* 0x000000c004047825 */ /* 0x000fc600078e000e */
[----:B------:R-:W-:Y:S01]  /*6fa0*/  ISETP.GE.AND P0, PT, R156, R31, PT ;  /* 0x0000001f9c00720c */ /* 0x000fe20003f06270 */
[----:B------:R-:W-:Y:S01]  /*6fb0*/  IMAD R15, R36, 0xc0, RZ ;  /* 0x000000c0240f7824 */ /* 0x000fe200078e02ff */
[----:B------:R-:W-:Y:S02]  /*6fc0*/  IADD3 R14, P2, R4, UR6, RZ ;  /* 0x00000006040e7c10 */ /* 0x000fe4000ff5e0ff */
[----:B0-----:R-:W-:Y:S02]  /*6fd0*/  ISETP.GE.OR P0, PT, R18, R41, P0 ;  /* 0x000000291200720c */ /* 0x001fe40000706670 */
[----:B------:R-:W-:Y:S02]  /*6fe0*/  IADD3.X R15, R15, UR7, R5, P2, !PT ;  /* 0x000000070f0f7c10 */ /* 0x000fe400097fe405 */
[----:B------:R-:W-:-:S09]  /*6ff0*/  CS2R R4, SRZ ;  /* 0x0000000000047805 */ /* 0x000fd2000001ff00 */
[----:B------:R0:W5:Y:S04]  /*7000*/  @!P0 LDG.E.128 R4, desc[UR40][R8.64] ;  /* 0x0000002808048981 */ /* 0x000168000c1e1d00 */
[----:B------:R2:W5:Y:S01]  /*7010*/  @!P0 LDG.E.128 R24, desc[UR40][R14.64] ;  /* 0x000000280e188981 */ /* 0x000562000c1e1d00 */
[----:B-1----:R-:W-:-:S13]  /*7020*/  ISETP.NE.AND P0, PT, R0, 0x1, PT ;  /* 0x000000010000780c */ /* 0x002fda0003f05270 */
[----:B------:R-:W1:Y:S08]  /*7030*/  @P0 LDC R0, c[0x0][0x42c] ;  /* 0x00010b00ff000b82 */ /* 0x000e700000000800 */
[----:B------:R-:W4:Y:S01]  /*7040*/  @P0 LDC R21, c[0x0][0x430] ;  /* 0x00010c00ff150b82 */ /* 0x000f220000000800 */
[----:B------:R-:W-:Y:S01]  /*7050*/  IMAD R3, R35, 0xc0, R156 ;  /* 0x000000c023037824 */ /* 0x000fe200078e029c */
[----:B------:R-:W-:-:S03]  /*7060*/  MOV R36, R32 ;  /* 0x0000002000247202 */ /* 0x000fc60000000f00 */
[----:B-1----:R-:W-:-:S05]  /*7070*/  @P0 IMAD.HI.U32 R0, R3, R0, RZ ;  /* 0x0000000003000227 */ /* 0x002fca00078e00ff */
[----:B----4-:R-:W-:-:S04]  /*7080*/  @P0 SHF.R.U32.HI R3, RZ, R21, R0 ;  /* 0x00000015ff030219 */ /* 0x010fc80000011600 */
[----:B------:R-:W-:Y:S01]  /*7090*/  SHF.R.S32.HI R21, RZ, 0x1f, R3 ;  /* 0x0000001fff157819 */ /* 0x000fe20000011403 */
[----:B0-----:R-:W-:-:S04]  /*70a0*/  IMAD.WIDE.U32 R8, R3, R10, R38 ;  /* 0x0000000a03087225 */ /* 0x001fc800078e0026 */
[C---:B------:R-:W-:Y:S02]  /*70b0*/  IMAD R10, R21.reuse, R10, RZ ;  /* 0x0000000a150a7224 */ /* 0x040fe400078e02ff */
[-C--:B------:R-:W-:Y:S02]  /*70c0*/  IMAD R0, R21, R12.reuse, RZ ;  /* 0x0000000c15007224 */ /* 0x080fe400078e02ff */
[----:B--2---:R-:W-:Y:S01]  /*70d0*/  IMAD.WIDE.U32 R14, R3, R12, R36 ;  /* 0x0000000c030e7225 */ /* 0x004fe200078e0024 */
[----:B------:R-:W-:-:S03]  /*70e0*/  IADD3 R8, P0, R8, UR4, RZ ;  /* 0x0000000408087c10 */ /* 0x000fc6000ff1e0ff */
[C---:B------:R-:W-:Y:S02]  /*70f0*/  IMAD R11, R3.reuse, R11, R10 ;  /* 0x0000000b030b7224 */ /* 0x040fe400078e020a */
[----:B------:R-:W-:Y:S01]  /*7100*/  IMAD R3, R3, R13, R0 ;  /* 0x0000000d03037224 */ /* 0x000fe200078e0200 */
[----:B------:R-:W-:Y:S01]  /*7110*/  IADD3 R0, P1, R14, UR6, RZ ;  /* 0x000000060e007c10 */ /* 0x000fe2000ff3e0ff */
[----:B------:R-:W-:Y:S01]  /*7120*/  UMOV UR4, 0xffffffff ;  /* 0xffffffff00047882 */ /* 0x000fe20000000000 */
[----:B------:R-:W-:Y:S02]  /*7130*/  IADD3.X R13, R9, UR5, R11, P0, !PT ;  /* 0x00000005090d7c10 */ /* 0x000fe400087fe40b */
[----:B------:R-:W-:Y:S02]  /*7140*/  IADD3.X R3, R15, UR7, R3, P1, !PT ;  /* 0x000000070f037c10 */ /* 0x000fe40008ffe403 */
[----:B---3--:R-:W-:Y:S01]  /*7150*/  LEA.HI R9, R34, R34, RZ, 0x1 ;  /* 0x0000002222097211 */ /* 0x008fe200078f08ff */
[----:B------:R-:W-:Y:S06]  /*7160*/  BRA.DIV UR4, `(.L_x_1886) ;  /* 0x00000132047c7947 */ /* 0x000fec000b800000 */
.L_x_2090:
[----:B------:R-:W-:Y:S01]  /*7170*/  UMOV UR4, 0xffffffff ;  /* 0xffffffff00047882 */ /* 0x000fe20000000000 */
[----:B------:R-:W-:Y:S02]  /*7180*/  LOP3.LUT R9, R9, 0xfffffffe, RZ, 0xc0, !PT ;  /* 0xfffffffe09097812 */ /* 0x000fe400078ec0ff */
[----:B------:R-:W-:Y:S05]  /*7190*/  BRA.DIV UR4, `(.L_x_1887) ;  /* 0x0000013204947947 */ /* 0x000fea000b800000 */
.L_x_2093:
[----:B------:R-:W-:Y:S01]  /*71a0*/  UMOV UR4, 0xffffffff ;  /* 0xffffffff00047882 */ /* 0x000fe20000000000 */
[----:B------:R-:W-:Y:S02]  /*71b0*/  IMAD.IADD R9, R34, 0x1, -R9 ;  /* 0x0000000122097824 */ /* 0x000fe400078e0a09 */
[----:B------:R-:W-:Y:S05]  /*71c0*/  BRA.DIV UR4, `(.L_x_1888) ;  /* 0x0000013204b07947 */ /* 0x000fea000b800000 */
.L_x_2096:
[----:B------:R-:W-:Y:S01]  /*71d0*/  UMOV UR4, 0xffffffff ;  /* 0xffffffff00047882 */ /* 0x000fe20000000000 */
[----:B------:R-:W-:Y:S02]  /*71e0*/  SHF.L.U32 R3, R9, 0x1f, RZ ;  /* 0x0000001f09037819 */ /* 0x000fe400000006ff */
[----:B------:R-:W-:Y:S05]  /*71f0*/  BRA.DIV UR4, `(.L_x_1889) ;  /* 0x0000013204cc7947 */ /* 0x000fea000b800000 */
.L_x_2099:
[----:B------:R-:W0:Y:S01]  /*7200*/  SYNCS.PHASECHK.TRANS64.TRYWAIT P1, [R16+URZ+0x13200], R3 ;  /* 0x01320003100075a7 */ /* 0x000e22000802017f */
[----:B------:R-:W-:Y:S01]  /*7210*/  ISETP.GE.AND P0, PT, R18, R41, PT ;  /* 0x000000291200720c */ /* 0x000fe20003f06270 */
[----:B------:R-:W-:Y:S03]  /*7220*/  BSSY B1, `(.L_x_1890) ;  /* 0x0000003000017945 */ /* 0x000fe60003800000 */
[----:B------:R-:W-:Y:S01]  /*7230*/  ISETP.GE.OR P0, PT, R156, R31, P0 ;  /* 0x0000001f9c00720c */ /* 0x000fe20000706670 */
[----:B0-----:R-:W-:-:S12]  /*7240*/  @!P1 BRA `(.L_x_1891) ;  /* 0x0000013000e09947 */ /* 0x001fd80003800000 */
.L_x_2100:
[----:B------:R-:W-:Y:S05]  /*7250*/  BSYNC B1 ;  /* 0x0000000000017941 */ /* 0x000fea0003800000 */
.L_x_1890:
[----:B------:R-:W-:Y:S05]  /*7260*/  @P0 BRA `(.L_x_1883) ;  /* 0x0000000c00f00947 */ /* 0x000fea0003800000 */
[----:B------:R-:W2:Y:S04]  /*7270*/  LDL R15, [R1+0x24] ;  /* 0x00002400010f7983 */ /* 0x000ea80000100800 */
[----:B------:R-:W3:Y:S04]  /*7280*/  LDL R36, [R1+0x28] ;  /* 0x0000280001247983 */ /* 0x000ee80000100800 */
[----:B------:R-:W4:Y:S04]  /*7290*/  LDL R32, [R1+0x2c] ;  /* 0x00002c0001207983 */ /* 0x000f280000100800 */
[----:B------:R-:W4:Y:S01]  /*72a0*/  LDL R51, [R1+0x64] ;  /* 0x0000640001337983 */ /* 0x000f220000100800 */
[----:B0----5:R-:W-:-:S02]  /*72b0*/  SHF.R.U32.HI R3, RZ, 0x8, R4 ;  /* 0x00000008ff037819 */ /* 0x021fc40000011604 */
[----:B------:R-:W-:Y:S02]  /*72c0*/  LOP3.LUT R0, R4, 0xff, RZ, 0xc0, !PT ;  /* 0x000000ff04007812 */ /* 0x000fe400078ec0ff */
[----:B------:R-:W-:Y:S02]  /*72d0*/  LOP3.LUT R3, R3, 0xff, RZ, 0xc0, !PT ;  /* 0x000000ff03037812 */ /* 0x000fe400078ec0ff */
[----:B------:R-:W-:Y:S02]  /*72e0*/  SHF.R.U32.HI R9, RZ, 0x8, R6 ;  /* 0x00000008ff097819 */ /* 0x000fe40000011606 */
[----:B------:R-:W-:Y:S02]  /*72f0*/  PRMT R20, R3, 0x7604, R0 ;  /* 0x0000760403147816 */ /* 0x000fe40000000000 */
[----:B------:R-:W-:Y:S02]  /*7300*/  SHF.R.U32.HI R14, RZ, 0x8, R5 ;  /* 0x00000008ff0e7819 */ /* 0x000fe40000011605 */
[----:B------:R-:W-:-:S02]  /*7310*/  LOP3.LUT R0, R6, 0xff, RZ, 0xc0, !PT ;  /* 0x000000ff06007812 */ /* 0x000fc400078ec0ff */
        /* <DEDUP_REMOVED lines=18> */
[----:B------:R-:W-:-:S02]  /*7440*/  PRMT R33, R11, 0x7604, R10 ;  /* 0x000076040b217816 */ /* 0x000fc4000000000a */
[----:B------:R-:W-:Y:S02]  /*7450*/  PRMT R37, R13, 0x7604, R12 ;  /* 0x000076040d257816 */ /* 0x000fe4000000000c */
[----:B------:R-:W-:Y:S02]  /*7460*/  SHF.R.U32.HI R30, RZ, 0x8, R27 ;  /* 0x00000008ff1e7819 */ /* 0x000fe4000001161b */
[----:B------:R-:W-:Y:S02]  /*7470*/  LOP3.LUT R21, R27, 0xff, RZ, 0xc0, !PT ;  /* 0x000000ff1b157812 */ /* 0x000fe400078ec0ff */
[----:B------:R-:W-:-:S04]  /*7480*/  LOP3.LUT R30, R30, 0xff, RZ, 0xc0, !PT ;  /* 0x000000ff1e1e7812 */ /* 0x000fc800078ec0ff */
[----:B------:R-:W-:Y:S02]  /*7490*/  PRMT R41, R30, 0x7604, R21 ;  /* 0x000076041e297816 */ /* 0x000fe40000000015 */
[----:B------:R-:W-:Y:S02]  /*74a0*/  SHF.R.U32.HI R21, RZ, 0x10, R5 ;  /* 0x00000010ff157819 */ /* 0x000fe40000011605 */
[----:B------:R-:W-:Y:S02]  /*74b0*/  SHF.R.U32.HI R30, RZ, 0x10, R6 ;  /* 0x00000010ff1e7819 */ /* 0x000fe40000011606 */
[----:B------:R-:W-:Y:S02]  /*74c0*/  LOP3.LUT R21, R21, 0xff, RZ, 0xc0, !PT ;  /* 0x000000ff15157812 */ /* 0x000fe400078ec0ff */
[----:B------:R-:W-:Y:S02]  /*74d0*/  LOP3.LUT R30, R30, 0xff, RZ, 0xc0, !PT ;  /* 0x000000ff1e1e7812 */ /* 0x000fe400078ec0ff */
[----:B------:R-:W-:-:S02]  /*74e0*/  PRMT R21, R21, 0x7054, R28 ;  /* 0x0000705415157816 */ /* 0x000fc4000000001c */
[----:B------:R-:W-:Y:S02]  /*74f0*/  SHF.R.U32.HI R28, RZ, 0x10, R25 ;  /* 0x00000010ff1c7819 */ /* 0x000fe40000011619 */
[----:B------:R-:W-:Y:S02]  /*7500*/  PRMT R31, R30, 0x7054, R31 ;  /* 0x000070541e1f7816 */ /* 0x000fe4000000001f */
[----:B------:R-:W-:Y:S02]  /*7510*/  LOP3.LUT R28, R28, 0xff, RZ, 0xc0, !PT ;  /* 0x000000ff1c1c7812 */ /* 0x000fe400078ec0ff */
[----:B------:R-:W-:Y:S02]  /*7520*/  SHF.R.U32.HI R30, RZ, 0x10, R26 ;  /* 0x00000010ff1e7819 */ /* 0x000fe4000001161a */
[----:B------:R-:W-:Y:S02]  /*7530*/  PRMT R37, R28, 0x7054, R37 ;  /* 0x000070541c257816 */ /* 0x000fe40000000025 */
[----:B------:R-:W-:-:S02]  /*7540*/  LOP3.LUT R30, R30, 0xff, RZ, 0xc0, !PT ;  /* 0x000000ff1e1e7812 */ /* 0x000fc400078ec0ff */
[----:B------:R-:W-:Y:S02]  /*7550*/  LOP3.LUT R28, R21, 0xff000000, R5, 0xf8, !PT ;  /* 0xff000000151c7812 */ /* 0x000fe400078ef805 */
[----:B--2---:R-:W-:Y:S02]  /*7560*/  LOP3.LUT R0, R15, 0x30, R0, 0xf8, !PT ;  /* 0x000000300f007812 */ /* 0x004fe400078ef800 */
[----:B------:R-:W-:Y:S02]  /*7570*/  LOP3.LUT R15, R3, 0xff, RZ, 0xc0, !PT ;  /* 0x000000ff030f7812 */ /* 0x000fe400078ec0ff */
[----:B---3--:R-:W-:Y:S02]  /*7580*/  LOP3.LUT R3, R0, R36, RZ, 0x3c, !PT ;  /* 0x0000002400037212 */ /* 0x008fe400078e3cff */
[----:B------:R-:W-:Y:S02]  /*7590*/  PRMT R39, R15, 0x7604, R14 ;  /* 0x000076040f277816 */ /* 0x000fe4000000000e */
[----:B----4-:R-:W-:-:S02]  /*75a0*/  IADD3 R0, R16, R32, R3 ;  /* 0x0000002010007210 */ /* 0x010fc40007ffe003 */
[----:B------:R-:W-:Y:S01]  /*75b0*/  SHF.R.U32.HI R3, RZ, 0x10, R4 ;  /* 0x00000010ff037819 */ /* 0x000fe20000011604 */
[----:B------:R-:W0:Y:S01]  /*75c0*/  LDS.128 R8, [R51+0xb000] ;  /* 0x00b0000033087984 */ /* 0x000e220000000c00 */
[----:B------:R-:W-:Y:S02]  /*75d0*/  SHF.R.U32.HI R32, RZ, 0x10, R7 ;  /* 0x00000010ff207819 */ /* 0x000fe40000011607 */
[----:B------:R-:W-:Y:S01]  /*75e0*/  LOP3.LUT R3, R3, 0xff, RZ, 0xc0, !PT ;  /* 0x000000ff03037812 */ /* 0x000fe200078ec0ff */
[----:B------:R-:W1:Y:S01]  /*75f0*/  LDS.128 R12, [R0+0xb000] ;  /* 0x00b00000000c7984 */ /* 0x000e620000000c00 */
[----:B------:R-:W-:Y:S02]  /*7600*/  LOP3.LUT R32, R32, 0xff, RZ, 0xc0, !PT ;  /* 0x000000ff20207812 */ /* 0x000fe400078ec0ff */
[----:B------:R-:W-:Y:S02]  /*7610*/  PRMT R3, R3, 0x7054, R20 ;  /* 0x0000705403037816 */ /* 0x000fe40000000014 */
[----:B------:R-:W-:-:S02]  /*7620*/  SHF.R.U32.HI R20, RZ, 0x10, R24 ;  /* 0x00000010ff147819 */ /* 0x000fc40000011618 */
[----:B------:R-:W-:Y:S02]  /*7630*/  PRMT R33, R32, 0x7054, R33 ;  /* 0x0000705420217816 */ /* 0x000fe40000000021 */
[----:B------:R-:W-:Y:S02]  /*7640*/  LOP3.LUT R20, R20, 0xff, RZ, 0xc0, !PT ;  /* 0x000000ff14147812 */ /* 0x000fe400078ec0ff */
[----:B------:R-:W-:Y:S02]  /*7650*/  SHF.R.U32.HI R32, RZ, 0x10, R27 ;  /* 0x00000010ff207819 */ /* 0x000fe4000001161b */
[----:B------:R-:W-:Y:S02]  /*7660*/  PRMT R35, R20, 0x7054, R35 ;  /* 0x0000705414237816 */ /* 0x000fe40000000023 */
[----:B------:R-:W-:Y:S02]  /*7670*/  LOP3.LUT R32, R32, 0xff, RZ, 0xc0, !PT ;  /* 0x000000ff20207812 */ /* 0x000fe400078ec0ff */
[----:B------:R-:W-:-:S02]  /*7680*/  LOP3.LUT R20, R3, 0xff000000, R4, 0xf8, !PT ;  /* 0xff00000003147812 */ /* 0x000fc400078ef804 */
[----:B------:R-:W-:Y:S02]  /*7690*/  LOP3.LUT R3, R31, 0xff000000, R6, 0xf8, !PT ;  /* 0xff0000001f037812 */ /* 0x000fe400078ef806 */
[----:B------:R-:W-:Y:S02]  /*76a0*/  LOP3.LUT R31, R37, 0xff000000, R25, 0xf8, !PT ;  /* 0xff000000251f7812 */ /* 0x000fe400078ef819 */
[----:B------:R-:W-:Y:S02]  /*76b0*/  PRMT R41, R32, 0x7054, R41 ;  /* 0x0000705420297816 */ /* 0x000fe40000000029 */
[----:B------:R-:W-:Y:S02]  /*76c0*/  PRMT R39, R30, 0x7054, R39 ;  /* 0x000070541e277816 */ /* 0x000fe40000000027 */
[----:B------:R-:W-:Y:S02]  /*76d0*/  LOP3.LUT R24, R35, 0xff000000, R24, 0xf8, !PT ;  /* 0xff00000023187812 */ /* 0x000fe400078ef818 */
[----:B------:R-:W-:-:S02]  /*76e0*/  F2FP.F16.E4M3.UNPACK_B R34, R31 ;  /* 0x0000001fff22723e */ /* 0x000fc400020006ff */
[----:B------:R-:W-:Y:S02]  /*76f0*/  LOP3.LUT R5, R39, 0xff000000, R26, 0xf8, !PT ;  /* 0xff00000027057812 */ /* 0x000fe400078ef81a */
[----:B------:R-:W-:Y:S01]  /*7700*/  LOP3.LUT R41, R41, 0xff000000, R27, 0xf8, !PT ;  /* 0xff00000029297812 */ /* 0x000fe200078ef81b */
[----:B------:R-:W-:Y:S01]  /*7710*/  HADD2.F32 R39, -RZ, R34.H0_H0 ;  /* 0x20000022ff277230 */ /* 0x000fe20000004100 */
[----:B------:R-:W-:Y:S02]  /*7720*/  LOP3.LUT R36, R33, 0xff000000, R7, 0xf8, !PT ;  /* 0xff00000021247812 */ /* 0x000fe400078ef807 */
[-C--:B0-----:R-:W-:Y:S02]  /*7730*/  F2FP.F16.E4M3.UNPACK_B R21, R8.reuse ;  /* 0x00000008ff15723e */ /* 0x081fe400020006ff */
[----:B------:R-:W-:Y:S02]  /*7740*/  F2FP.F16.E4M3.UNPACK_B R32, R8.H1 ;  /* 0x00000008ff20723e */ /* 0x000fe400030006ff */
[----:B------:R-:W-:-:S02]  /*7750*/  F2FP.F16.E4M3.UNPACK_B R30, R11 ;  /* 0x0000000bff1e723e */ /* 0x000fc400020006ff */
[----:B------:R-:W-:Y:S02]  /*7760*/  F2FP.F16.E4M3.UNPACK_B R35, R11.H1 ;  /* 0x0000000bff23723e */ /* 0x000fe400030006ff */
[----:B-1----:R-:W-:Y:S02]  /*7770*/  F2FP.F16.E4M3.UNPACK_B R8, R13 ;  /* 0x0000000dff08723e */ /* 0x002fe400020006ff */
[----:B------:R-:W-:Y:S02]  /*7780*/  F2FP.F16.E4M3.UNPACK_B R11, R28 ;  /* 0x0000001cff0b723e */ /* 0x000fe400020006ff */
[----:B------:R-:W-:Y:S01]  /*7790*/  F2FP.F16.E4M3.UNPACK_B R25, R9 ;  /* 0x00000009ff19723e */ /* 0x000fe200020006ff */
[--C-:B------:R-:W-:Y:S01]  /*77a0*/  HADD2.F32 R6, -RZ, R8.reuse.H0_H0 ;  /* 0x20000008ff067230 */ /* 0x100fe20000004100 */
[----:B------:R-:W-:Y:S01]  /*77b0*/  F2FP.F16.E4M3.UNPACK_B R27, R13.H1 ;  /* 0x0000000dff1b723e */ /* 0x000fe200030006ff */
[----:B------:R-:W-:Y:S01]  /*77c0*/  HADD2.F32 R13, -RZ, R11.H0_H0 ;  /* 0x2000000bff0d7230 */ /* 0x000fe20000004100 */
[----:B------:R-:W-:Y:S01]  /*77d0*/  F2FP.F16.E4M3.UNPACK_B R26, R9.H1 ;  /* 0x00000009ff1a723e */ /* 0x000fe200030006ff */
[--C-:B------:R-:W-:Y:S01]  /*77e0*/  HADD2.F32 R9, -RZ, R25.reuse.H0_H0 ;  /* 0x20000019ff097230 */ /* 0x100fe20000004100 */
[-C--:B------:R-:W-:Y:S01]  /*77f0*/  F2FP.F16.E4M3.UNPACK_B R33, R15.reuse ;  /* 0x0000000fff21723e */ /* 0x080fe200020006ff */
[----:B------:R-:W-:Y:S01]  /*7800*/  HADD2.F32 R8, -RZ, R8.H1_H1 ;  /* 0x30000008ff087230 */ /* 0x000fe20000004100 */
[----:B------:R-:W-:Y:S01]  /*7810*/  F2FP.F16.E4M3.UNPACK_B R38, R15.H1 ;  /* 0x0000000fff26723e */ /* 0x000fe200030006ff */
[C---:B------:R-:W-:Y:S01]  /*7820*/  FMUL.FTZ R40, R6.reuse, R13 ;  /* 0x0000000d06287220 */ /* 0x040fe20000410000 */
[-C--:B------:R-:W-:Y:S01]  /*7830*/  F2FP.F16.E4M3.UNPACK_B R15, R12.reuse ;  /* 0x0000000cff0f723e */ /* 0x080fe200020006ff */
[----:B------:R-:W-:Y:S01]  /*7840*/  HADD2.F32 R25, -RZ, R25.H1_H1 ;  /* 0x30000019ff197230 */ /* 0x000fe20000004100 */
[----:B------:R-:W-:Y:S01]  /*7850*/  F2FP.F16.E4M3.UNPACK_B R37, R12.H1 ;  /* 0x0000000cff25723e */ /* 0x000fe200030006ff */
[----:B------:R-:W-:Y:S01]  /*7860*/  FMUL.FTZ R12, R6, R39 ;  /* 0x00000027060c7220 */ /* 0x000fe20000410000 */
[----:B------:R-:W-:-:S02]  /*7870*/  F2FP.F16.E4M3.UNPACK_B R31, R31.H1 ;  /* 0x0000001fff1f723e */ /* 0x000fc400030006ff */
[----:B------:R-:W-:Y:S01]  /*7880*/  F2FP.F16.E4M3.UNPACK_B R28, R28.H1 ;  /* 0x0000001cff1c723e */ /* 0x000fe200030006ff */
[C---:B------:R-:W-:Y:S01]  /*7890*/  FFMA.FTZ R6, R9.reuse, R13, -R12 ;  /* 0x0000000d09067223 */ /* 0x040fe2000001080c */
[----:B------:R-:W-:Y:S01]  /*78a0*/  FFMA.FTZ R9, R9, R39, R40 ;  /* 0x0000002709097223 */ /* 0x000fe20000010028 */
[----:B------:R-:W-:Y:S01]  /*78b0*/  HADD2.F32 R12, -RZ, R11.H1_H1 ;  /* 0x3000000bff0c7230 */ /* 0x000fe20000004100 */
[-C--:B------:R-:W-:Y:S01]  /*78c0*/  F2FP.F16.E4M3.UNPACK_B R7, R14.reuse ;  /* 0x0000000eff07723e */ /* 0x080fe200020006ff */
[----:B------:R-:W-:Y:S01]  /*78d0*/  HADD2.F32 R39, -RZ, R34.H1_H1 ;  /* 0x30000022ff277230 */ /* 0x000fe20000004100 */
[----:B------:R-:W-:Y:S01]  /*78e0*/  F2FP.F16.E4M3.UNPACK_B R14, R14.H1 ;  /* 0x0000000eff0e723e */ /* 0x000fe200030006ff */
[----:B------:R-:W-:Y:S01]  /*78f0*/  HADD2.F32 R40, -RZ, R31.H0_H0 ;  /* 0x2000001fff287230 */ /* 0x000fe20000004100 */
[----:B------:R-:W-:Y:S01]  /*7900*/  F2FP.F16.E4M3.UNPACK_B R4, R10 ;  /* 0x0000000aff04723e */ /* 0x000fe200020006ff */
[----:B------:R-:W-:Y:S02]  /*7910*/  HADD2.F32 R11, -RZ, R27.H0_H0 ;  /* 0x2000001bff0b7230 */ /* 0x000fe40000004100 */
[----:B------:R-:W-:Y:S01]  /*7920*/  FMUL.FTZ R42, R8, R39 ;  /* 0x00000027082a7220 */ /* 0x000fe20000410000 */
[----:B------:R-:W-:-:S02]  /*7930*/  HADD2.F32 R34, -RZ, R28.H0_H0 ;  /* 0x2000001cff227230 */ /* 0x000fc40000004100 */
[----:B------:R-:W-:Y:S01]  /*7940*/  FMUL.FTZ R8, R8, R12 ;  /* 0x0000000c08087220 */ /* 0x000fe20000410000 */
[----:B------:R-:W-:Y:S02]  /*7950*/  HADD2.F32 R13, -RZ, R26.H0_H0 ;  /* 0x2000001aff0d7230 */ /* 0x000fe40000004100 */
[C---:B------:R-:W-:Y:S01]  /*7960*/  FMUL.FTZ R44, R11.reuse, R40 ;  /* 0x000000280b2c7220 */ /* 0x040fe20000410000 */
[----:B------:R-:W-:Y:S02]  /*7970*/  HADD2.F32 R27, -RZ, R27.H1_H1 ;  /* 0x3000001bff1b7230 */ /* 0x000fe40000004100 */
[----:B------:R-:W-:Y:S01]  /*7980*/  FMUL.FTZ R43, R11, R34 ;  /* 0x000000220b2b7220 */ /* 0x000fe20000410000 */
[----:B------:R-:W-:Y:S01]  /*7990*/  FFMA.FTZ R11, R25, R12, -R42 ;  /* 0x0000000c190b7223 */ /* 0x000fe2000001082a */
[----:B------:R-:W-:Y:S01]  /*79a0*/  FFMA.FTZ R12, R13, R34, -R44 ;  /* 0x000000220d0c7223 */ /* 0x000fe2000001082c */
[----:B------:R-:W-:Y:S01]  /*79b0*/  F2FP.F16.E4M3.UNPACK_B R42, R41 ;  /* 0x00000029ff2a723e */ /* 0x000fe200020006ff */
[----:B------:R-:W-:Y:S01]  /*79c0*/  FFMA.FTZ R8, R25, R39, R8 ;  /* 0x0000002719087223 */ /* 0x000fe20000010008 */
[----:B------:R-:W-:Y:S01]  /*79d0*/  F2FP.F16.E4M3.UNPACK_B R34, R36 ;  /* 0x00000024ff22723e */ /* 0x000fe200020006ff */
[----:B------:R-:W-:-:S02]  /*79e0*/  HADD2.F32 R39, -RZ, R31.H1_H1 ;  /* 0x3000001fff277230 */ /* 0x000fc40000004100 */
[----:B------:R-:W-:Y:S01]  /*79f0*/  FFMA.FTZ R13, R13, R40, R43 ;  /* 0x000000280d0d7223 */ /* 0x000fe2000001002b */
[----:B------:R-:W-:Y:S01]  /*7a00*/  HADD2.F32 R28, -RZ, R28.H1_H1 ;  /* 0x3000001cff1c7230 */ /* 0x000fe20000004100 */
[----:B------:R-:W-:Y:S01]  /*7a10*/  F2FP.F16.E4M3.UNPACK_B R41, R41.H1 ;  /* 0x00000029ff29723e */ /* 0x000fe200030006ff */
        /* <DEDUP_REMOVED lines=13> */
[C---:B------:R-:W-:Y:S01]  /*7af0*/  FFMA.FTZ R27, R31.reuse, R40, -R48 ;  /* 0x000000281f1b7223 */ /* 0x040fe20000010830 */
[----:B------:R-:W-:Y:S01]  /*7b00*/  FFMA.FTZ R26, R31, R44, R45 ;  /* 0x0000002c1f1a7223 */ /* 0x000fe2000001002d */
[----:B------:R-:W-:Y:S01]  /*7b10*/  HADD2.F32 R33, -RZ, R33.H1_H1 ;  /* 0x30000021ff217230 */ /* 0x000fe20000004100 */
[----:B------:R-:W-:Y:S01]  /*7b20*/  F2FP.F16.E4M3.UNPACK_B R10, R10.H1 ;  /* 0x0000000aff0a723e */ /* 0x000fe200030006ff */
[----:B------:R-:W-:Y:S01]  /*7b30*/  HADD2.F32 R40, -RZ, R34.H1_H1 ;  /* 0x30000022ff287230 */ /* 0x000fe20000004100 */
[----:B------:R-:W-:Y:S01]  /*7b40*/  F2FP.SATFINITE.E4M3.F32.PACK_AB_MERGE_C R13, R28, R13, RZ ;  /* 0x0000000d1c0d723e */ /* 0x000fe200048070ff */
[----:B------:R-:W-:-:S02]  /*7b50*/  HADD2.F32 R31, -RZ, R30.H1_H1 ;  /* 0x3000001eff1f7230 */ /* 0x000fc40000004100 */
[C---:B------:R-:W-:Y:S01]  /*7b60*/  FMUL.FTZ R44, R33.reuse, R42 ;  /* 0x0000002a212c7220 */ /* 0x040fe20000410000 */
[----:B------:R-:W-:Y:S02]  /*7b70*/  HADD2.F32 R43, -RZ, R41.H0_H0 ;  /* 0x20000029ff2b7230 */ /* 0x000fe40000004100 */
[-C--:B------:R-:W-:Y:S01]  /*7b80*/  FMUL.FTZ R33, R33, R40.reuse ;  /* 0x0000002821217220 */ /* 0x080fe20000410000 */
[----:B------:R-:W-:Y:S01]  /*7b90*/  HADD2.F32 R30, -RZ, R38.H0_H0 ;  /* 0x20000026ff1e7230 */ /* 0x000fe20000004100 */
[----:B------:R-:W-:Y:S01]  /*7ba0*/  F2FP.SATFINITE.E4M3.F32.PACK_AB_MERGE_C R9, R8, R9, R13 ;  /* 0x000000090809723e */ /* 0x000fe2000480700d */
[--C-:B------:R-:W-:Y:S02]  /*7bb0*/  HADD2.F32 R39, -RZ, R36.reuse.H0_H0 ;  /* 0x20000024ff277230 */ /* 0x100fe40000004100 */
[----:B------:R-:W-:Y:S02]  /*7bc0*/  HADD2.F32 R34, -RZ, R35.H0_H0 ;  /* 0x20000023ff227230 */ /* 0x000fe40000004100 */
[C---:B------:R-:W-:Y:S01]  /*7bd0*/  FMUL.FTZ R45, R30.reuse, R43 ;  /* 0x0000002b1e2d7220 */ /* 0x040fe20000410000 */
[-C--:B------:R-:W-:Y:S01]  /*7be0*/  FMUL.FTZ R46, R30, R39.reuse ;  /* 0x000000271e2e7220 */ /* 0x080fe20000410000 */
[C---:B------:R-:W-:Y:S01]  /*7bf0*/  FFMA.FTZ R30, R31.reuse, R40, -R44 ;  /* 0x000000281f1e7223 */ /* 0x040fe2000001082c */
[----:B------:R-:W-:Y:S01]  /*7c00*/  FFMA.FTZ R31, R31, R42, R33 ;  /* 0x0000002a1f1f7223 */ /* 0x000fe20000010021 */
[C---:B------:R-:W-:Y:S01]  /*7c10*/  FFMA.FTZ R33, R34.reuse, R39, -R45 ;  /* 0x0000002722217223 */ /* 0x040fe2000001082d */
[----:B------:R-:W-:Y:S01]  /*7c20*/  FFMA.FTZ R34, R34, R43, R46 ;  /* 0x0000002b22227223 */ /* 0x000fe2000001002e */
[----:B------:R-:W-:Y:S01]  /*7c30*/  F2FP.F16.E4M3.UNPACK_B R43, R24.H1 ;  /* 0x00000018ff2b723e */ /* 0x000fe200030006ff */
[----:B------:R-:W-:Y:S01]  /*7c40*/  HADD2.F32 R42, -RZ, R36.H1_H1 ;  /* 0x30000024ff2a7230 */ /* 0x000fe20000004100 */
[----:B------:R-:W-:Y:S01]  /*7c50*/  F2FP.F16.E4M3.UNPACK_B R40, R20.H1 ;  /* 0x00000014ff28723e */ /* 0x000fe200030006ff */
[----:B------:R-:W-:-:S02]  /*7c60*/  HADD2.F32 R45, -RZ, R41.H1_H1 ;  /* 0x30000029ff2d7230 */ /* 0x000fc40000004100 */
[----:B------:R-:W-:Y:S02]  /*7c70*/  HADD2.F32 R39, -RZ, R38.H1_H1 ;  /* 0x30000026ff277230 */ /* 0x000fe40000004100 */
[----:B------:R-:W-:Y:S02]  /*7c80*/  HADD2.F32 R44, -RZ, R43.H0_H0 ;  /* 0x2000002bff2c7230 */ /* 0x000fe40000004100 */
[----:B------:R-:W-:Y:S02]  /*7c90*/  HADD2.F32 R38, -RZ, R37.H0_H0 ;  /* 0x20000025ff267230 */ /* 0x000fe40000004100 */
[C---:B------:R-:W-:Y:S01]  /*7ca0*/  FMUL.FTZ R47, R39.reuse, R45 ;  /* 0x0000002d272f7220 */ /* 0x040fe20000410000 */
[----:B------:R-:W-:Y:S02]  /*7cb0*/  HADD2.F32 R41, -RZ, R40.H0_H0 ;  /* 0x20000028ff297230 */ /* 0x000fe40000004100 */
[----:B------:R-:W-:Y:S01]  /*7cc0*/  FMUL.FTZ R50, R39, R42 ;  /* 0x0000002a27327220 */ /* 0x000fe20000410000 */
        /* <DEDUP_REMOVED lines=10> */
[----:B------:R-:W-:Y:S01]  /*7d70*/  F2FP.F16.E4M3.UNPACK_B R36, R24 ;  /* 0x00000018ff24723e */ /* 0x000fe200020006ff */
[----:B------:R-:W-:Y:S01]  /*7d80*/  HADD2.F32 R40, -RZ, R40.H1_H1 ;  /* 0x30000028ff287230 */ /* 0x000fe20000004100 */
[----:B------:R-:W-:Y:S01]  /*7d90*/  F2FP.F16.E4M3.UNPACK_B R35, R20 ;  /* 0x00000014ff23723e */ /* 0x000fe200020006ff */
[----:B------:R-:W-:-:S02]  /*7da0*/  HADD2.F32 R32, -RZ, R32.H1_H1 ;  /* 0x30000020ff207230 */ /* 0x000fc40000004100 */
[CC--:B------:R-:W-:Y:S01]  /*7db0*/  FMUL.FTZ R41, R37.reuse, R43.reuse ;  /* 0x0000002b25297220 */ /* 0x0c0fe20000410000 */
[----:B------:R-:W-:Y:S02]  /*7dc0*/  HADD2.F32 R39, -RZ, R36.H0_H0 ;  /* 0x20000024ff277230 */ /* 0x000fe40000004100 */
[-C--:B------:R-:W-:Y:S01]  /*7dd0*/  FMUL.FTZ R20, R37, R40.reuse ;  /* 0x0000002825147220 */ /* 0x080fe20000410000 */
[----:B------:R-:W-:Y:S02]  /*7de0*/  HADD2.F32 R24, -RZ, R15.H0_H0 ;  /* 0x2000000fff187230 */ /* 0x000fe40000004100 */
[C---:B------:R-:W-:Y:S01]  /*7df0*/  FFMA.FTZ R45, R32.reuse, R40, -R41 ;  /* 0x00000028202d7223 */ /* 0x040fe20000010829 */
[----:B------:R-:W-:Y:S02]  /*7e00*/  HADD2.F32 R37, -RZ, R35.H0_H0 ;  /* 0x20000023ff257230 */ /* 0x000fe40000004100 */
[----:B------:R-:W-:Y:S01]  /*7e10*/  FFMA.FTZ R47, R32, R43, R20 ;  /* 0x0000002b202f7223 */ /* 0x000fe20000010014 */
[----:B------:R-:W-:-:S02]  /*7e20*/  HADD2.F32 R20, -RZ, R21.H0_H0 ;  /* 0x20000015ff147230 */ /* 0x000fc40000004100 */
[C---:B------:R-:W-:Y:S01]  /*7e30*/  FMUL.FTZ R41, R24.reuse, R39 ;  /* 0x0000002718297220 */ /* 0x040fe20000410000 */
[----:B------:R-:W-:Y:S02]  /*7e40*/  HADD2.F32 R36, -RZ, R36.H1_H1 ;  /* 0x30000024ff247230 */ /* 0x000fe40000004100 */
[-C--:B------:R-:W-:Y:S01]  /*7e50*/  FMUL.FTZ R43, R24, R37.reuse ;  /* 0x00000025182b7220 */ /* 0x080fe20000410000 */
[----:B------:R-:W-:Y:S02]  /*7e60*/  HADD2.F32 R15, -RZ, R15.H1_H1 ;  /* 0x3000000fff0f7230 */ /* 0x000fe40000004100 */
[C---:B------:R-:W-:Y:S01]  /*7e70*/  FFMA.FTZ R41, R20.reuse, R37, -R41 ;  /* 0x0000002514297223 */ /* 0x040fe20000010829 */
[----:B------:R-:W-:Y:S01]  /*7e80*/  HADD2.F32 R24, -RZ, R35.H1_H1 ;  /* 0x30000023ff187230 */ /* 0x000fe20000004100 */
[----:B------:R-:W-:Y:S01]  /*7e90*/  F2FP.F16.E4M3.UNPACK_B R37, R5.H1 ;  /* 0x00000005ff25723e */ /* 0x000fe200030006ff */
[----:B------:R-:W-:Y:S02]  /*7ea0*/  HADD2.F32 R21, -RZ, R21.H1_H1 ;  /* 0x30000015ff157230 */ /* 0x000fe40000004100 */
[C---:B------:R-:W-:Y:S01]  /*7eb0*/  FMUL.FTZ R38, R15.reuse, R36 ;  /* 0x000000240f267220 */ /* 0x040fe20000410000 */
[----:B------:R-:W-:Y:S01]  /*7ec0*/  F2FP.F16.E4M3.UNPACK_B R32, R3.H1 ;  /* 0x00000003ff20723e */ /* 0x000fe200030006ff */
[-C--:B------:R-:W-:Y:S01]  /*7ed0*/  FMUL.FTZ R15, R15, R24.reuse ;  /* 0x000000180f0f7220 */ /* 0x080fe20000410000 */
[----:B------:R-:W-:Y:S01]  /*7ee0*/  FFMA.FTZ R43, R20, R39, R43 ;  /* 0x00000027142b7223 */ /* 0x000fe2000001002b */
[----:B------:R-:W-:Y:S01]  /*7ef0*/  FFMA.FTZ R38, R21, R24, -R38 ;  /* 0x0000001815267223 */ /* 0x000fe20000010826 */
[----:B------:R-:W-:-:S02]  /*7f00*/  HADD2.F32 R24, -RZ, R37.H0_H0 ;  /* 0x20000025ff187230 */ /* 0x000fc40000004100 */
[----:B------:R-:W-:Y:S01]  /*7f10*/  FFMA.FTZ R36, R21, R36, R15 ;  /* 0x0000002415247223 */ /* 0x000fe2000001000f */
[----:B------:R-:W-:Y:S01]  /*7f20*/  HADD2.F32 R20, -RZ, R14.H0_H0 ;  /* 0x2000000eff147230 */ /* 0x000fe20000004100 */
[----:B------:R-:W-:Y:S01]  /*7f30*/  F2FP.F16.E4M3.UNPACK_B R3, R3 ;  /* 0x00000003ff03723e */ /* 0x000fe200020006ff */
[--C-:B------:R-:W-:Y:S01]  /*7f40*/  HADD2.F32 R21, -RZ, R32.reuse.H0_H0 ;  /* 0x20000020ff157230 */ /* 0x100fe20000004100 */
[----:B------:R-:W-:Y:S01]  /*7f50*/  F2FP.SATFINITE.E4M3.F32.PACK_AB_MERGE_C R34, R49, R34, RZ ;  /* 0x000000223122723e */ /* 0x000fe200048070ff */
[----:B------:R-:W-:Y:S02]  /*7f60*/  HADD2.F32 R35, -RZ, R32.H1_H1 ;  /* 0x30000020ff237230 */ /* 0x000fe40000004100 */
[C---:B------:R-:W-:Y:S01]  /*7f70*/  FMUL.FTZ R32, R20.reuse, R24 ;  /* 0x0000001814207220 */ /* 0x040fe20000410000 */
[----:B------:R-:W-:Y:S02]  /*7f80*/  HADD2.F32 R15, -RZ, R10.H0_H0 ;  /* 0x2000000aff0f7230 */ /* 0x000fe40000004100 */
[----:B------:R-:W-:Y:S01]  /*7f90*/  FMUL.FTZ R20, R20, R21 ;  /* 0x0000001514147220 */ /* 0x000fe20000410000 */
[----:B------:R-:W-:Y:S01]  /*7fa0*/  HADD2.F32 R37, -RZ, R37.H1_H1 ;  /* 0x30000025ff257230 */ /* 0x000fe20000004100 */
[----:B------:R-:W-:Y:S01]  /*7fb0*/  F2FP.SATFINITE.E4M3.F32.PACK_AB_MERGE_C R44, R47, R44, RZ ;  /* 0x0000002c2f2c723e */ /* 0x000fe200048070ff */
[----:B------:R-:W-:-:S02]  /*7fc0*/  HADD2.F32 R14, -RZ, R14.H1_H1 ;  /* 0x3000000eff0e7230 */ /* 0x000fc40000004100 */
[C---:B------:R-:W-:Y:S01]  /*7fd0*/  FFMA.FTZ R39, R15.reuse, R21, -R32 ;  /* 0x000000150f277223 */ /* 0x040fe20000010820 */
[----:B------:R-:W-:Y:S01]  /*7fe0*/  FFMA.FTZ R40, R15, R24, R20 ;  /* 0x000000180f287223 */ /* 0x000fe20000010014 */
[----:B------:R-:W-:Y:S01]  /*7ff0*/  HADD2.F32 R10, -RZ, R10.H1_H1 ;  /* 0x3000000aff0a7230 */ /* 0x000fe20000004100 */
[----:B------:R-:W-:Y:S01]  /*8000*/  F2FP.F16.E4M3.UNPACK_B R15, R5 ;  /* 0x00000005ff0f723e */ /* 0x000fe200020006ff */
[C---:B------:R-:W-:Y:S01]  /*8010*/  FMUL.FTZ R21, R14.reuse, R37 ;  /* 0x000000250e157220 */ /* 0x040fe20000410000 */
[----:B------:R-:W-:Y:S01]  /*8020*/  FMUL.FTZ R14, R14, R35 ;  /* 0x000000230e0e7220 */ /* 0x000fe20000410000 */
[----:B------:R-:W-:Y:S01]  /*8030*/  HADD2.F32 R5, -RZ, R7.H0_H0 ;  /* 0x20000007ff057230 */ /* 0x000fe20000004100 */
[----:B------:R-:W-:Y:S01]  /*8040*/  F2FP.SATFINITE.E4M3.F32.PACK_AB_MERGE_C R8, R36, R43, R44 ;  /* 0x0000002b2408723e */ /* 0x000fe2000480702c */
[C---:B------:R-:W-:Y:S01]  /*8050*/  FFMA.FTZ R42, R10.reuse, R35, -R21 ;  /* 0x000000230a2a7223 */ /* 0x040fe20000010815 */
[----:B------:R-:W-:Y:S01]  /*8060*/  FFMA.FTZ R37, R10, R37, R14 ;  /* 0x000000250a257223 */ /* 0x000fe2000001000e */
[----:B------:R-:W-:-:S02]  /*8070*/  HADD2.F32 R20, -RZ, R15.H0_H0 ;  /* 0x2000000fff147230 */ /* 0x000fc40000004100 */
[--C-:B------:R-:W-:Y:S01]  /*8080*/  HADD2.F32 R10, -RZ, R3.reuse.H0_H0 ;  /* 0x20000003ff0a7230 */ /* 0x100fe20000004100 */
        /* <DEDUP_REMOVED lines=8> */
[----:B------:R-:W-:Y:S02]  /*8110*/  HADD2.F32 R4, -RZ, R4.H1_H1 ;  /* 0x30000004ff047230 */ /* 0x000fe40000004100 */
[CC--:B------:R-:W-:Y:S01]  /*8120*/  FMUL.FTZ R21, R7.reuse, R15.reuse ;  /* 0x0000000f07157220 */ /* 0x0c0fe20000410000 */
        /* <DEDUP_REMOVED lines=16> */
.L_x_1883:
[----:B------:R-:W-:Y:S05]  /*8230*/  BSYNC B0 ;  /* 0x0000000000007941 */ /* 0x000fea0003800000 */
.L_x_1873:
        /* <DEDUP_REMOVED lines=8> */
.L_x_1870:
[----:B-12---:R-:W2:Y:S02]  /*82c0*/  LDL R0, [R1+0x10] ;  /* 0x0000100001007983 */ /* 0x006ea40000100800 */
[----:B--2---:R-:W-:-:S13]  /*82d0*/  ISETP.NE.AND P1, PT, R0, 0x3, PT ;  /* 0x000000030000780c */ /* 0x004fda0003f25270 */
[----:B------:R-:W-:Y:S05]  /*82e0*/  @!P1 BRA `(.L_x_1892) ;  /* 0x0000000000049947 */ /* 0x000fea0003800000 */
[----:B------:R-:W-:Y:S01]  /*82f0*/  BPT.TRAP 0x1 ;  /* 0x000000040000795c */ /* 0x000fe20000300000 */
.L_x_1892:
[----:B------:R-:W-:Y:S01]  /*8300*/  IMAD R0, R22, 0x8, R16 ;  /* 0x0000000816007824 */ /* 0x000fe200078e0210 */
[----:B-----5:R-:W-:-:S04]  /*8310*/  SHF.L.U32 R7, R157, 0x1f, RZ ;  /* 0x0000001f9d077819 */ /* 0x020fc800000006ff */
[----:B------:R1:W2:Y:S01]  /*8320*/  SYNCS.PHASECHK.TRANS64.TRYWAIT P0, [R0+URZ+0x13230], R7 ;  /* 0x01323007000075a7 */ /* 0x0002a2000800017f */
[----:B------:R-:W-:Y:S05]  /*8330*/  @!P1 BRA `(.L_x_1893) ;  /* 0x0000000000049947 */ /* 0x000fea0003800000 */
[----:B------:R-:W-:Y:S01]  /*8340*/  BPT.TRAP 0x1 ;  /* 0x000000040000795c */ /* 0x000fe20000300000 */
.L_x_1893:
[----:B0-----:R-:W-:Y:S01]  /*8350*/  VIADD R3, R16, 0xe000 ;  /* 0x0000e00010037836 */ /* 0x001fe20000000000 */
[----:B------:R-:W-:Y:S01]  /*8360*/  LOP3.LUT R4, R29, 0x10000, RZ, 0xfc, !PT ;  /* 0x000100001d047812 */ /* 0x000fe200078efcff */
[----:B------:R-:W-:-:S03]  /*8370*/  IMAD.MOV.U32 R5, RZ, RZ, -0x7fffffe0 ;  /* 0x80000020ff057424 */ /* 0x000fc600078e00ff */
[----:B------:R-:W-:-:S04]  /*8380*/  SHF.R.U32.HI R3, RZ, 0x4, R3 ;  /* 0x00000004ff037819 */ /* 0x000fc80000011603 */
[----:B------:R-:W-:-:S04]  /*8390*/  LOP3.LUT R3, R3, 0x3fff, RZ, 0xc0, !PT ;  /* 0x00003fff03037812 */ /* 0x000fc800078ec0ff */
[----:B------:R-:W-:-:S05]  /*83a0*/  LOP3.LUT R3, R3, 0x10000, RZ, 0xfc, !PT ;  /* 0x0001000003037812 */ /* 0x000fca00078efcff */
[----:B------:R0:W-:Y:S01]  /*83b0*/  STL [R1], R3 ;  /* 0x0000000301007387 */ /* 0x0001e20000100800 */
[----:B--2---:R-:W-:Y:S05]  /*83c0*/  @P0 BRA `(.L_x_1894) ;  /* 0x0000000000080947 */ /* 0x004fea0003800000 */
[----:B------:R-:W2:Y:S02]  /*83d0*/  SYNCS.PHASECHK.TRANS64.TRYWAIT P0, [R0+URZ+0x13230], R7 ;  /* 0x01323007000075a7 */ /* 0x000ea4000800017f */
[----:B--2---:R-:W-:Y:S05]  /*83e0*/  @!P0 BRA `(.L_x_1895) ;  /* 0x00000120008c8947 */ /* 0x004fea0003800000 */
.L_x_1894:
[----:B0-----:R-:W3:Y:S01]  /*83f0*/  LDL R3, [R1] ;  /* 0x0000000001037983 */ /* 0x001ee20000100800 */
[----:B------:R-:W-:Y:S01]  /*8400*/  IMAD.MOV.U32 R9, RZ, RZ, -0x7fffffe0 ;  /* 0x80000020ff097424 */ /* 0x000fe200078e00ff */
[----:B------:R-:W-:Y:S05]  /*8410*/  WARPSYNC.ALL ;  /* 0x0000000000007948 */ /* 0x000fea0003800000 */
[C---:B------:R-:W-:Y:S01]  /*8420*/  R2UR UR4, R4.reuse ;  /* 0x00000000040472ca */ /* 0x040fe200000e0000 */
[----:B------:R-:W4:Y:S01]  /*8430*/  LDL R109, [R1+0x20] ;  /* 0x00002000016d7983 */ /* 0x000f220000100800 */
[----:B------:R-:W-:Y:S02]  /*8440*/  R2UR UR5, R5 ;  /* 0x00000000050572ca */ /* 0x000fe400000e0000 */
[----:B------:R-:W-:Y:S01]  /*8450*/  R2UR UR7, R9 ;  /* 0x00000000090772ca */ /* 0x000fe200000e0000 */
[----:B------:R-:W-:Y:S01]  /*8460*/  WARPGROUP.ARRIVE ;  /* 0x00000000000079c5 */ /* 0x000fe20000000000 */
[----:B-12---:R-:W-:Y:S01]  /*8470*/  IMAD.MOV.U32 R7, RZ, RZ, -0x7fffffe0 ;  /* 0x80000020ff077424 */ /* 0x006fe200078e00ff */
[----:B------:R-:W2:Y:S01]  /*8480*/  LDL R111, [R1+0xc] ;  /* 0x00000c00016f7983 */ /* 0x000ea20000100800 */
[----:B------:R-:W-:Y:S01]  /*8490*/  IMAD.MOV.U32 R11, RZ, RZ, -0x7fffffe0 ;  /* 0x80000020ff0b7424 */ /* 0x000fe200078e00ff */
[----:B------:R-:W-:-:S02]  /*84a0*/  R2UR UR8, R4 ;  /* 0x00000000040872ca */ /* 0x000fc400000e0000 */
[----:B------:R-:W-:Y:S01]  /*84b0*/  R2UR UR9, R5 ;  /* 0x00000000050972ca */ /* 0x000fe200000e0000 */
[----:B------:R-:W5:Y:S01]  /*84c0*/  LDL R107, [R1+0x34] ;  /* 0x00003400016b7983 */ /* 0x000f620000100800 */
[----:B------:R-:W-:Y:S02]  /*84d0*/  R2UR UR11, R11 ;  /* 0x000000000b0b72ca */ /* 0x000fe400000e0000 */
[C---:B------:R-:W-:Y:S01]  /*84e0*/  R2UR UR12, R4.reuse ;  /* 0x00000000040c72ca */ /* 0x040fe200000e0000 */
[----:B------:R-:W5:Y:S01]  /*84f0*/  LDL R106, [R1+0x30] ;  /* 0x00003000016a7983 */ /* 0x000f620000100800 */
[----:B------:R-:W-:Y:S01]  /*8500*/  R2UR UR13, R5 ;  /* 0x00000000050d72ca */ /* 0x000fe200000e0000 */
[----:B------:R-:W-:Y:S01]  /*8510*/  IMAD.MOV.U32 R11, RZ, RZ, -0x7fffffe0 ;  /* 0x80000020ff0b7424 */ /* 0x000fe200078e00ff */
[----:B------:R-:W-:Y:S01]  /*8520*/  R2UR UR16, R4 ;  /* 0x00000000041072ca */ /* 0x000fe200000e0000 */
[----:B------:R-:W5:Y:S01]  /*8530*/  LDL R105, [R1+0x4] ;  /* 0x0000040001697983 */ /* 0x000f620000100800 */
[----:B---3--:R-:W-:-:S05]  /*8540*/  IMAD R8, R22, 0x280, R3 ;  /* 0x0000028016087824 */ /* 0x008fca00078e0203 */
[----:B------:R-:W-:-:S13]  /*8550*/  R2UR UR6, R8 ;  /* 0x00000000080672ca */ /* 0x000fda00000e0000 */
[----:B------:R-:W-:Y:S01]  /*8560*/  QGMMA.64x32x32.F32.E4M3.E4M3 R88, gdesc[UR4], RZ, !UPT, gsb0 ;  /* 0x00600000045879f3 */ /* 0x000fe2000c0008ff */
[----:B------:R-:W-:Y:S01]  /*8570*/  VIADD R6, R8, 0x80 ;  /* 0x0000008008067836 */ /* 0x000fe20000000000 */
[----:B------:R-:W-:Y:S02]  /*8580*/  R2UR UR7, R7 ;  /* 0x00000000070772ca */ /* 0x000fe400000e0000 */
[----:B------:R-:W-:Y:S02]  /*8590*/  R2UR UR4, R4 ;  /* 0x00000000040472ca */ /* 0x000fe400000e0000 */
[----:B------:R-:W-:Y:S02]  /*85a0*/  R2UR UR6, R6 ;  /* 0x00000000060672ca */ /* 0x000fe400000e0000 */
[----:B------:R-:W-:Y:S01]  /*85b0*/  R2UR UR5, R5 ;  /* 0x00000000050572ca */ /* 0x000fe200000e0000 */
[----:B------:R-:W-:Y:S02]  /*85c0*/  WARPGROUP.DEPBAR.LE gsb0, 0x0 ;  /* 0x00008000000079c5 */ /* 0x000fe40000010000 */
[----:B------:R-:W-:-:S10]  /*85d0*/  WARPGROUP.ARRIVE ;  /* 0x00000000000079c5 */ /* 0x000fd40000000000 */
[----:B------:R-:W-:Y:S01]  /*85e0*/  QGMMA.64x32x32.F32.E4M3.E4M3 R72, gdesc[UR4], RZ, !UPT, gsb0 ;  /* 0x00600000044879f3 */ /* 0x000fe2000c0008ff */
[----:B------:R-:W-:-:S05]  /*85f0*/  VIADD R10, R8, 0x100 ;  /* 0x00000100080a7836 */ /* 0x000fca0000000000 */
[----:B------:R-:W-:Y:S01]  /*8600*/  R2UR UR10, R10 ;  /* 0x000000000a0a72ca */ /* 0x000fe200000e0000 */
[----:B------:R-:W-:Y:S02]  /*8610*/  WARPGROUP.DEPBAR.LE gsb0, 0x0 ;  /* 0x00008000000079c5 */ /* 0x000fe40000010000 */
[----:B------:R-:W-:-:S10]  /*8620*/  WARPGROUP.ARRIVE ;  /* 0x00000000000079c5 */ /* 0x000fd40000000000 */
[----:B------:R-:W-:Y:S01]  /*8630*/  QGMMA.64x32x32.F32.E4M3.E4M3 R56, gdesc[UR8], RZ, !UPT, gsb0 ;  /* 0x00600000083879f3 */ /* 0x000fe2000c0008ff */
[----:B------:R-:W-:Y:S01]  /*8640*/  IMAD.MOV.U32 R7, RZ, RZ, -0x7fffffe0 ;  /* 0x80000020ff077424 */ /* 0x000fe200078e00ff */
[----:B------:R-:W-:-:S04]  /*8650*/  IADD3 R6, R8, 0x180, RZ ;  /* 0x0000018008067810 */ /* 0x000fc80007ffe0ff */
[----:B------:R-:W-:Y:S02]  /*8660*/  R2UR UR14, R6 ;  /* 0x00000000060e72ca */ /* 0x000fe400000e0000 */
[----:B------:R-:W-:Y:S01]  /*8670*/  R2UR UR15, R7 ;  /* 0x00000000070f72ca */ /* 0x000fe200000e0000 */
[----:B------:R-:W-:Y:S02]  /*8680*/  WARPGROUP.DEPBAR.LE gsb0, 0x0 ;  /* 0x00008000000079c5 */ /* 0x000fe40000010000 */
[----:B------:R-:W-:-:S10]  /*8690*/  WARPGROUP.ARRIVE ;  /* 0x00000000000079c5 */ /* 0x000fd40000000000 */
[----:B------:R-:W-:Y:S01]  /*86a0*/  QGMMA.64x32x32.F32.E4M3.E4M3 R40, gdesc[UR12], RZ, !UPT, gsb0 ;  /* 0x006000000c2879f3 */ /* 0x000fe2000c0008ff */
[----:B------:R-:W-:Y:S01]  /*86b0*/  VIADD R10, R8, 0x200 ;  /* 0x00000200080a7836 */ /* 0x000fe20000000000 */
[----:B------:R-:W-:Y:S02]  /*86c0*/  R2UR UR19, R11 ;  /* 0x000000000b1372ca */ /* 0x000fe400000e0000 */
[----:B------:R-:W-:Y:S02]  /*86d0*/  R2UR UR17, R5 ;  /* 0x00000000051172ca */ /* 0x000fe400000e0000 */
[----:B------:R-:W-:Y:S01]  /*86e0*/  R2UR UR18, R10 ;  /* 0x000000000a1272ca */ /* 0x000fe200000e0000 */
[----:B------:R-:W-:Y:S02]  /*86f0*/  WARPGROUP.DEPBAR.LE gsb0, 0x0 ;  /* 0x00008000000079c5 */ /* 0x000fe40000010000 */
[----:B------:R-:W-:-:S10]  /*8700*/  WARPGROUP.ARRIVE ;  /* 0x00000000000079c5 */ /* 0x000fd40000000000 */
[----:B------:R-:W-:Y:S01]  /*8710*/  QGMMA.64x32x32.F32.E4M3.E4M3 R24, gdesc[UR16], RZ, !UPT, gsb0 ;  /* 0x00600000101879f3 */ /* 0x000fe2000c0008ff */
[----:B------:R-:W-:Y:S02]  /*8720*/  VIADD R12, R8, 0x2 ;  /* 0x00000002080c7836 */ /* 0x000fe40000000000 */
[----:B------:R-:W-:Y:S02]  /*8730*/  VIADD R6, R4, 0x2 ;  /* 0x0000000204067836 */ /* 0x000fe40000000000 */
[----:B------:R-:W-:Y:S02]  /*8740*/  IMAD.MOV.U32 R13, RZ, RZ, -0x7fffffe0 ;  /* 0x80000020ff0d7424 */ /* 0x000fe400078e00ff */
[----:B------:R-:W-:Y:S01]  /*8750*/  IMAD.MOV.U32 R7, RZ, RZ, -0x7fffffe0 ;  /* 0x80000020ff077424 */ /* 0x000fe200078e00ff */
[----:B------:R-:W-:Y:S02]  /*8760*/  R2UR UR22, R12 ;  /* 0x000000000c1672ca */ /* 0x000fe400000e0000 */
[----:B------:R-:W-:-:S02]  /*8770*/  R2UR UR23, R13 ;  /* 0x000000000d1772ca */ /* 0x000fc400000e0000 */
[----:B------:R-:W-:Y:S02]  /*8780*/  R2UR UR20, R6 ;  /* 0x00000000061472ca */ /* 0x000fe400000e0000 */
[----:B------:R-:W-:Y:S01]  /*8790*/  R2UR UR21, R7 ;  /* 0x00000000071572ca */ /* 0x000fe200000e0000 */
[----:B------:R-:W-:Y:S02]  /*87a0*/  WARPGROUP.DEPBAR.LE gsb0, 0x0 ;  /* 0x00008000000079c5 */ /* 0x000fe40000010000 */
[----:B------:R-:W-:-:S10]  /*87b0*/  WARPGROUP.ARRIVE ;  /* 0x00000000000079c5 */ /* 0x000fd40000000000 */
[----:B------:R-:W-:Y:S01]  /*87c0*/  QGMMA.64x32x32.F32.E4M3.E4M3 R88, gdesc[UR20], R88, gsb0 ;  /* 0x00600000145879f3 */ /* 0x000fe20008000858 */
[----:B------:R-:W-:Y:S01]  /*87d0*/  VIADD R10, R8, 0x82 ;  /* 0x00000082080a7836 */ /* 0x000fe20000000000 */
[----:B------:R-:W-:Y:S02]  /*87e0*/  MOV R11, 0x80000020 ;  /* 0x80000020000b7802 */ /* 0x000fe40000000f00 */
        /* <DEDUP_REMOVED lines=22> */
[C---:B------:R-:W-:Y:S01]  /*8950*/  FMUL.FTZ R12, R2.reuse, R89 ;  /* 0x00000059020c7220 */ /* 0x040fe20000410000 */
[C---:B------:R-:W-:Y:S01]  /*8960*/  FMUL.FTZ R89, R2.reuse, R90 ;  /* 0x0000005a02597220 */ /* 0x040fe20000410000 */
[----:B------:R-:W-:Y:S01]  /*8970*/  FMUL.FTZ R90, R2, R91 ;  /* 0x0000005b025a7220 */ /* 0x000fe20000410000 */
[----:B------:R-:W-:-:S02]  /*8980*/  WARPGROUP.DEPBAR.LE gsb0, 0x0 ;  /* 0x00008000000079c5 */ /* 0x000fc40000010000 */
[----:B------:R-:W-:-:S07]  /*8990*/  WARPGROUP.ARRIVE ;  /* 0x00000000000079c5 */ /* 0x000fce0000000000 */
[----:B------:R-:W-:Y:S01]  /*89a0*/  QGMMA.64x32x32.F32.E4M3.E4M3 R40, gdesc[UR4], R40, gsb0 ;  /* 0x00600000042879f3 */ /* 0x000fe20008000828 */
[C---:B------:R-:W-:Y:S01]  /*89b0*/  FMUL.FTZ R9, R2.reuse, R64 ;  /* 0x0000004002097220 */ /* 0x040fe20000410000 */
[----:B------:R-:W-:-:S03]  /*89c0*/  FMUL.FTZ R11, R2, R65 ;  /* 0x00000041020b7220 */ /* 0x000fc60000410000 */
[----:B------:R4:W-:Y:S01]  /*89d0*/  MUFU.TANH R10, R9 ;  /* 0x00000009000a7308 */ /* 0x0009e20000002400 */
[C---:B------:R-:W-:Y:S01]  /*89e0*/  FMUL.FTZ R65, R2.reuse, R69 ;  /* 0x0000004502417220 */ /* 0x040fe20000410000 */
[----:B------:R-:W-:Y:S01]  /*89f0*/  FMUL.FTZ R69, R2, R67 ;  /* 0x0000004302457220 */ /* 0x000fe20000410000 */
[----:B----4-:R-:W-:Y:S02]  /*8a00*/  IMAD R9, R104, -0xa0, R109 ;  /* 0xffffff6068097824 */ /* 0x010fe400078e026d */
[C---:B------:R-:W-:Y:S01]  /*8a10*/  FMUL.FTZ R20, R2.reuse, R97 ;  /* 0x0000006102147220 */ /* 0x040fe20000410000 */
[C---:B------:R-:W-:Y:S02]  /*8a20*/  FMUL.FTZ R91, R2.reuse, R94 ;  /* 0x0000005e025b7220 */ /* 0x040fe40000410000 */
[----:B--2---:R-:W-:Y:S01]  /*8a30*/  IADD3 R67, -R111, 0xa1, R9 ;  /* 0x000000a16f437810 */ /* 0x004fe20007ffe109 */
[C---:B------:R-:W-:Y:S01]  /*8a40*/  FMUL.FTZ R97, R2.reuse, R60 ;  /* 0x0000003c02617220 */ /* 0x040fe20000410000 */
[C---:B------:R-:W-:Y:S01]  /*8a50*/  FMUL.FTZ R64, R2.reuse, R68 ;  /* 0x0000004402407220 */ /* 0x040fe20000410000 */
[----:B------:R-:W-:Y:S01]  /*8a60*/  FMUL.FTZ R60, R2, R62 ;  /* 0x0000003e023c7220 */ /* 0x000fe20000410000 */
[----:B------:R-:W-:Y:S01]  /*8a70*/  MUFU.TANH R89, R89 ;  /* 0x0000005900597308 */ /* 0x000fe20000002400 */
[----:B-----5:R-:W-:-:S02]  /*8a80*/  IMAD R62, R105, 0xc0, R107 ;  /* 0x000000c0693e7824 */ /* 0x020fc400078e026b */
[----:B------:R-:W-:Y:S01]  /*8a90*/  FMUL.FTZ R13, R2, R92 ;  /* 0x0000005c020d7220 */ /* 0x000fe20000410000 */
[----:B------:R-:W-:Y:S02]  /*8aa0*/  VIADD R68, R9, 0xa0 ;  /* 0x000000a009447836 */ /* 0x000fe40000000000 */
[----:B------:R-:W-:Y:S02]  /*8ab0*/  IMAD R67, R106, -0x2, R67 ;  /* 0xfffffffe6a437824 */ /* 0x000fe400078e0243 */
[----:B------:R-:W-:Y:S01]  /*8ac0*/  FMUL.FTZ R92, R2, R95 ;  /* 0x0000005f025c7220 */ /* 0x000fe20000410000 */
[----:B------:R-:W0:Y:S01]  /*8ad0*/  MUFU.TANH R90, R90 ;  /* 0x0000005a005a7308 */ /* 0x000e220000002400 */
[----:B------:R-:W-:Y:S02]  /*8ae0*/  IMAD R68, R106, -0x2, R68 ;  /* 0xfffffffe6a447824 */ /* 0x000fe400078e0244 */
[C---:B------:R-:W-:Y:S01]  /*8af0*/  FMUL.FTZ R14, R2.reuse, R93 ;  /* 0x0000005d020e7220 */ /* 0x040fe20000410000 */
[----:B------:R-:W-:Y:S01]  /*8b00*/  IADD3 R9, R67, 0x8, R62 ;  /* 0x0000000843097810 */ /* 0x000fe20007ffe03e */
[----:B------:R-:W-:-:S03]  /*8b10*/  FMUL.FTZ R93, R2, R98 ;  /* 0x00000062025d7220 */ /* 0x000fc60000410000 */
[----:B------:R-:W1:Y:S01]  /*8b20*/  MUFU.TANH R91, R91 ;  /* 0x0000005b005b7308 */ /* 0x000e620000002400 */
[----:B------:R-:W-:Y:S01]  /*8b30*/  VIMNMX R98, R68, R9, PT ;  /* 0x0000000944627248 */ /* 0x000fe20003fe0100 */
[----:B------:R-:W-:Y:S01]  /*8b40*/  FMUL.FTZ R94, R2, R99 ;  /* 0x00000063025e7220 */ /* 0x000fe20000410000 */
[----:B------:R-:W-:-:S05]  /*8b50*/  VIADD R8, R8, 0x202 ;  /* 0x0000020208087836 */ /* 0x000fca0000000000 */
[----:B------:R-:W2:Y:S01]  /*8b60*/  MUFU.TANH R92, R92 ;  /* 0x0000005c005c7308 */ /* 0x000ea20000002400 */
[----:B------:R-:W-:Y:S01]  /*8b70*/  ISETP.GT.AND P0, PT, R98, RZ, PT ;  /* 0x000000ff6200720c */ /* 0x000fe20003f04270 */
[----:B------:R-:W-:Y:S01]  /*8b80*/  FMUL.FTZ R95, R2, R102 ;  /* 0x00000066025f7220 */ /* 0x000fe20000410000 */
[----:B------:R-:W-:Y:S01]  /*8b90*/  ISETP.GT.AND P2, PT, R98, 0x1, PT ;  /* 0x000000016200780c */ /* 0x000fe20003f44270 */
[----:B------:R-:W-:Y:S01]  /*8ba0*/  IMAD.MOV.U32 R9, RZ, RZ, -0x7fffffe0 ;  /* 0x80000020ff097424 */ /* 0x000fe200078e00ff */
[----:B------:R-:W-:-:S03]  /*8bb0*/  R2UR UR6, R8 ;  /* 0x00000000080672ca */ /* 0x000fc600000e0000 */
[----:B------:R-:W3:Y:S01]  /*8bc0*/  MUFU.TANH R93, R93 ;  /* 0x0000005d005d7308 */ /* 0x000ee20000002400 */
[----:B------:R-:W-:Y:S01]  /*8bd0*/  FMUL.FTZ R15, R2, R96 ;  /* 0x00000060020f7220 */ /* 0x000fe20000410000 */
[----:B------:R-:W-:Y:S01]  /*8be0*/  ISETP.GT.AND P3, PT, R98, 0x8, PT ;  /* 0x000000086200780c */ /* 0x000fe20003f64270 */
[----:B------:R-:W-:Y:S01]  /*8bf0*/  FMUL.FTZ R96, R2, R103 ;  /* 0x0000006702607220 */ /* 0x000fe20000410000 */
[----:B0-----:R-:W-:Y:S01]  /*8c00*/  FSEL R90, R90, -INF , P2 ;  /* 0xff8000005a5a7808 */ /* 0x001fe20001000000 */
[----:B------:R-:W-:Y:S02]  /*8c10*/  WARPGROUP.DEPBAR.LE gsb0, 0x0 ;  /* 0x00008000000079c5 */ /* 0x000fe40000010000 */
[C---:B------:R-:W-:Y:S01]  /*8c20*/  FMUL.FTZ R8, R2.reuse, R40 ;  /* 0x0000002802087220 */ /* 0x040fe20000410000 */
[----:B------:R-:W0:Y:S01]  /*8c30*/  MUFU.TANH R94, R94 ;  /* 0x0000005e005e7308 */ /* 0x000e220000002400 */
[----:B------:R-:W-:Y:S01]  /*8c40*/  FSEL R40, R89, -INF , P0 ;  /* 0xff80000059287808 */ /* 0x000fe20000000000 */
[C---:B------:R-:W-:Y:S01]  /*8c50*/  FMUL.FTZ R21, R2.reuse, R100 ;  /* 0x0000006402157220 */ /* 0x040fe20000410000 */
[----:B------:R-:W-:Y:S01]  /*8c60*/  R2UR UR7, R9 ;  /* 0x00000000090772ca */ /* 0x000fe200000e0000 */
[----:B------:R-:W-:Y:S01]  /*8c70*/  FMUL.FTZ R9, R2, R41 ;  /* 0x0000002902097220 */ /* 0x000fe20000410000 */
[----:B------:R-:W-:Y:S01]  /*8c80*/  ISETP.GT.AND P4, PT, R98, 0x9, PT ;  /* 0x000000096200780c */ /* 0x000fe20003f84270 */
[----:B------:R-:W-:Y:S01]  /*8c90*/  FMUL.FTZ R74, R2, R74 ;  /* 0x0000004a024a7220 */ /* 0x000fe20000410000 */
[----:B-1----:R-:W-:Y:S01]  /*8ca0*/  FSEL R100, R91, -INF , P3 ;  /* 0xff8000005b647808 */ /* 0x002fe20001800000 */
[----:B------:R-:W1:Y:S01]  /*8cb0*/  MUFU.TANH R95, R95 ;  /* 0x0000005f005f7308 */ /* 0x000e620000002400 */
[----:B------:R-:W-:-:S02]  /*8cc0*/  FMNMX.FTZ R41, R40, R90, !PT ;  /* 0x0000005a28297209 */ /* 0x000fc40007810000 */
[----:B------:R-:W-:Y:S02]  /*8cd0*/  R2UR UR4, R6 ;  /* 0x00000000060472ca */ /* 0x000fe400000e0000 */
[----:B------:R-:W-:Y:S01]  /*8ce0*/  R2UR UR5, R7 ;  /* 0x00000000070572ca */ /* 0x000fe200000e0000 */
[----:B------:R-:W-:Y:S01]  /*8cf0*/  FMUL.FTZ R75, R2, R75 ;  /* 0x0000004b024b7220 */ /* 0x000fe20000410000 */
[----:B------:R-:W-:Y:S01]  /*8d00*/  ISETP.GT.AND P0, PT, R98, 0x10, PT ;  /* 0x000000106200780c */ /* 0x000fe20003f04270 */
[----:B------:R-:W4:Y:S01]  /*8d10*/  MUFU.TANH R96, R96 ;  /* 0x0000006000607308 */ /* 0x000f220000002400 */
[----:B--2---:R-:W-:Y:S02]  /*8d20*/  FSEL R92, R92, -INF , P4 ;  /* 0xff8000005c5c7808 */ /* 0x004fe40002000000 */
[----:B------:R-:W-:Y:S01]  /*8d30*/  FMNMX.FTZ R89, R100, R41, !PT ;  /* 0x0000002964597209 */ /* 0x000fe20007810000 */
[----:B------:R-:W-:Y:S01]  /*8d40*/  FMUL.FTZ R41, R2, R42 ;  /* 0x0000002a02297220 */ /* 0x000fe20000410000 */
[----:B------:R-:W-:Y:S01]  /*8d50*/  ISETP.GT.AND P2, PT, R98, 0x11, PT ;  /* 0x000000116200780c */ /* 0x000fe20003f44270 */
[----:B------:R-:W-:Y:S01]  /*8d60*/  FMUL.FTZ R78, R2, R78 ;  /* 0x0000004e024e7220 */ /* 0x000fe20000410000 */
[----:B---3--:R-:W-:Y:S01]  /*8d70*/  FSEL R42, R93, -INF , P0 ;  /* 0xff8000005d2a7808 */ /* 0x008fe20000000000 */
[----:B------:R-:W2:Y:S01]  /*8d80*/  MUFU.TANH R74, R74 ;  /* 0x0000004a004a7308 */ /* 0x000ea20000002400 */
[----:B------:R-:W-:Y:S01]  /*8d90*/  FMNMX.FTZ R89, R92, R89, !PT ;  /* 0x000000595c597209 */ /* 0x000fe20007810000 */
[----:B------:R-:W-:Y:S01]  /*8da0*/  WARPGROUP.ARRIVE ;  /* 0x00000000000079c5 */ /* 0x000fe20000000000 */
[----:B------:R-:W-:Y:S01]  /*8db0*/  ISETP.GT.AND P3, PT, R98, 0x18, PT ;  /* 0x000000186200780c */ /* 0x000fe20003f64270 */
[----:B------:R-:W-:Y:S01]  /*8dc0*/  FMUL.FTZ R79, R2, R79 ;  /* 0x0000004f024f7220 */ /* 0x000fe20000410000 */
[----:B0-----:R-:W-:-:S02]  /*8dd0*/  FSEL R94, R94, -INF , P2 ;  /* 0xff8000005e5e7808 */ /* 0x001fc40001000000 */
[----:B------:R-:W-:Y:S01]  /*8de0*/  FMNMX.FTZ R89, R42, R89, !PT ;  /* 0x000000592a597209 */ /* 0x000fe20007810000 */
[----:B------:R-:W0:Y:S01]  /*8df0*/  MUFU.TANH R75, R75 ;  /* 0x0000004b004b7308 */ /* 0x000e220000002400 */
[----:B------:R-:W-:Y:S01]  /*8e00*/  QGMMA.64x32x32.F32.E4M3.E4M3 R24, gdesc[UR4], R24, gsb0 ;  /* 0x00600000041879f3 */ /* 0x000fe20008000818 */
[----:B------:R-:W-:Y:S01]  /*8e10*/  ISETP.GT.AND P0, PT, R98, 0x19, PT ;  /* 0x000000196200780c */ /* 0x000fe20003f04270 */
[C---:B------:R-:W-:Y:S01]  /*8e20*/  FMUL.FTZ R82, R2.reuse, R82 ;  /* 0x0000005202527220 */ /* 0x040fe20000410000 */
[----:B-1----:R-:W-:Y:S01]  /*8e30*/  FSEL R102, R95, -INF , P3 ;  /* 0xff8000005f667808 */ /* 0x002fe20001800000 */
[----:B------:R-:W-:Y:S01]  /*8e40*/  FMUL.FTZ R83, R2, R83 ;  /* 0x0000005302537220 */ /* 0x000fe20000410000 */
[----:B------:R-:W-:Y:S01]  /*8e50*/  FMNMX.FTZ R89, R94, R89, !PT ;  /* 0x000000595e597209 */ /* 0x000fe20007810000 */
[----:B------:R-:W-:Y:S01]  /*8e60*/  FMUL.FTZ R86, R2, R86 ;  /* 0x0000005602567220 */ /* 0x000fe20000410000 */
[----:B------:R-:W1:Y:S01]  /*8e70*/  MUFU.TANH R78, R78 ;  /* 0x0000004e004e7308 */ /* 0x000e620000002400 */
[----:B------:R-:W-:Y:S01]  /*8e80*/  ISETP.GT.AND P2, PT, R98, 0x20, PT ;  /* 0x000000206200780c */ /* 0x000fe20003f44270 */
[----:B------:R-:W-:Y:S01]  /*8e90*/  FMUL.FTZ R120, R2, R46 ;  /* 0x0000002e02787220 */ /* 0x000fe20000410000 */
[----:B----4-:R-:W-:Y:S01]  /*8ea0*/  FSEL R96, R96, -INF , P0 ;  /* 0xff80000060607808 */ /* 0x010fe20000000000 */
[----:B------:R-:W-:Y:S01]  /*8eb0*/  FMUL.FTZ R87, R2, R87 ;  /* 0x0000005702577220 */ /* 0x000fe20000410000 */
[----:B------:R-:W-:Y:S01]  /*8ec0*/  FMNMX.FTZ R89, R102, R89, !PT ;  /* 0x0000005966597209 */ /* 0x000fe20007810000 */
[----:B------:R-:W-:-:S02]  /*8ed0*/  FMUL.FTZ R58, R2, R58 ;  /* 0x0000003a023a7220 */ /* 0x000fc40000410000 */
[----:B------:R-:W3:Y:S01]  /*8ee0*/  MUFU.TANH R79, R79 ;  /* 0x0000004f004f7308 */ /* 0x000ee20000002400 */
[----:B------:R-:W-:Y:S01]  /*8ef0*/  ISETP.GT.AND P0, PT, R98, 0x21, PT ;  /* 0x000000216200780c */ /* 0x000fe20003f04270 */
[----:B------:R-:W-:Y:S01]  /*8f00*/  FMUL.FTZ R59, R2, R59 ;  /* 0x0000003b023b7220 */ /* 0x000fe20000410000 */
[----:B--2---:R-:W-:Y:S01]  /*8f10*/  FSEL R74, R74, -INF , P2 ;  /* 0xff8000004a4a7808 */ /* 0x004fe20001000000 */
[----:B------:R-:W-:Y:S01]  /*8f20*/  FMUL.FTZ R122, R2, R50 ;  /* 0x00000032027a7220 */ /* 0x000fe20000410000 */
[----:B------:R-:W-:Y:S01]  /*8f30*/  FMNMX.FTZ R89, R96, R89, !PT ;  /* 0x0000005960597209 */ /* 0x000fe20007810000 */
[----:B------:R-:W-:Y:S02]  /*8f40*/  FMUL.FTZ R63, R2, R63 ;  /* 0x0000003f023f7220 */ /* 0x000fe40000410000 */
[----:B------:R-:W-:Y:S01]  /*8f50*/  MUFU.TANH R60, R60 ;  /* 0x0000003c003c7308 */ /* 0x000fe20000002400 */
[----:B------:R-:W-:Y:S01]  /*8f60*/  ISETP.GT.AND P2, PT, R98, 0x28, PT ;  /* 0x000000286200780c */ /* 0x000fe20003f44270 */
[C---:B------:R-:W-:Y:S01]  /*8f70*/  FMUL.FTZ R66, R2.reuse, R66 ;  /* 0x0000004202427220 */ /* 0x040fe20000410000 */
[----:B0-----:R-:W-:Y:S01]  /*8f80*/  FSEL R46, R75, -INF , P0 ;  /* 0xff8000004b2e7808 */ /* 0x001fe20000000000 */
[C---:B------:R-:W-:Y:S01]  /*8f90*/  FMUL.FTZ R70, R2.reuse, R70 ;  /* 0x0000004602467220 */ /* 0x040fe20000410000 */
[C---:B------:R-:W-:Y:S01]  /*8fa0*/  FMUL.FTZ R126, R2.reuse, R54 ;  /* 0x00000036027e7220 */ /* 0x040fe20000410000 */
[----:B------:R-:W-:-:S02]  /*8fb0*/  FMUL.FTZ R71, R2, R71 ;  /* 0x0000004702477220 */ /* 0x000fc40000410000 */
[----:B------:R-:W-:Y:S01]  /*8fc0*/  MUFU.TANH R69, R69 ;  /* 0x0000004500457308 */ /* 0x000fe20000002400 */
[----:B------:R-:W-:Y:S01]  /*8fd0*/  FMNMX.FTZ R89, R74, R89, !PT ;  /* 0x000000594a597209 */ /* 0x000fe20007810000 */
[C---:B------:R-:W-:Y:S01]  /*8fe0*/  FMUL.FTZ R116, R2.reuse, R43 ;  /* 0x0000002b02747220 */ /* 0x040fe20000410000 */
[C---:B------:R-:W-:Y:S01]  /*8ff0*/  FMUL.FTZ R118, R2.reuse, R47 ;  /* 0x0000002f02767220 */ /* 0x040fe20000410000 */
[C---:B------:R-:W-:Y:S01]  /*9000*/  FMUL.FTZ R124, R2.reuse, R55 ;  /* 0x00000037027c7220 */ /* 0x040fe20000410000 */
[----:B------:R-:W-:Y:S01]  /*9010*/  FMUL.FTZ R3, R2, R88 ;  /* 0x0000005802037220 */ /* 0x000fe20000410000 */
[----:B------:R-:W-:Y:S02]  /*9020*/  ULDC UR4, c[0x0][0x988] ;  /* 0x0002620000047ab9 */ /* 0x000fe40000000800 */
[----:B------:R-:W0:Y:S01]  /*9030*/  MUFU.TANH R82, R82 ;  /* 0x0000005200527308 */ /* 0x000e220000002400 */
[----:B------:R-:W-:Y:S02]  /*9040*/  ISETP.GT.AND P0, PT, R98, 0x29, PT ;  /* 0x000000296200780c */ /* 0x000fe40003f04270 */
[----:B-1----:R-:W-:-:S05]  /*9050*/  FSEL R78, R78, -INF , P2 ;  /* 0xff8000004e4e7808 */ /* 0x002fca0001000000 */
[----:B------:R-:W1:Y:S01]  /*9060*/  MUFU.TANH R83, R83 ;  /* 0x0000005300537308 */ /* 0x000e620000002400 */
[----:B------:R-:W-:Y:S02]  /*9070*/  FMNMX.FTZ R89, R46, R89, !PT ;  /* 0x000000592e597209 */ /* 0x000fe40007810000 */
[----:B------:R-:W-:-:S05]  /*9080*/  ISETP.GT.AND P2, PT, R98, 0x30, PT ;  /* 0x000000306200780c */ /* 0x000fca0003f44270 */
[----:B------:R-:W2:Y:S01]  /*9090*/  MUFU.TANH R86, R86 ;  /* 0x0000005600567308 */ /* 0x000ea20000002400 */
[----:B---3--:R-:W-:Y:S02]  /*90a0*/  FSEL R106, R79, -INF , P0 ;  /* 0xff8000004f6a7808 */ /* 0x008fe40000000000 */
[----:B------:R-:W-:-:S05]  /*90b0*/  FMNMX.FTZ R89, R78, R89, !PT ;  /* 0x000000594e597209 */ /* 0x000fca0007810000 */
[----:B------:R-:W3:Y:S01]  /*90c0*/  MUFU.TANH R87, R87 ;  /* 0x0000005700577308 */ /* 0x000ee20000002400 */
[----:B------:R-:W-:Y:S02]  /*90d0*/  ISETP.GT.AND P0, PT, R98, 0x31, PT ;  /* 0x000000316200780c */ /* 0x000fe40003f04270 */
[----:B0-----:R-:W-:Y:S02]  /*90e0*/  FSEL R82, R82, -INF , P2 ;  /* 0xff80000052527808 */ /* 0x001fe40001000000 */
[----:B------:R-:W-:-:S03]  /*90f0*/  FMNMX.FTZ R89, R106, R89, !PT ;  /* 0x000000596a597209 */ /* 0x000fc60007810000 */
[----:B------:R-:W0:Y:S01]  /*9100*/  MUFU.TANH R58, R58 ;  /* 0x0000003a003a7308 */ /* 0x000e220000002400 */
[----:B------:R-:W-:Y:S02]  /*9110*/  ISETP.GT.AND P2, PT, R98, 0x38, PT ;  /* 0x000000386200780c */ /* 0x000fe40003f44270 */
[----:B-1----:R-:W-:Y:S02]  /*9120*/  FSEL R50, R83, -INF , P0 ;  /* 0xff80000053327808 */ /* 0x002fe40000000000 */
[----:B------:R-:W-:-:S03]  /*9130*/  FMNMX.FTZ R89, R82, R89, !PT ;  /* 0x0000005952597209 */ /* 0x000fc60007810000 */
[----:B------:R-:W1:Y:S01]  /*9140*/  MUFU.TANH R59, R59 ;  /* 0x0000003b003b7308 */ /* 0x000e620000002400 */
[----:B------:R-:W-:Y:S02]  /*9150*/  ISETP.GT.AND P0, PT, R98, 0x39, PT ;  /* 0x000000396200780c */ /* 0x000fe40003f04270 */
[----:B--2---:R-:W-:Y:S02]  /*9160*/  FSEL R86, R86, -INF , P2 ;  /* 0xff80000056567808 */ /* 0x004fe40001000000 */
[----:B------:R-:W-:Y:S02]  /*9170*/  FMNMX.FTZ R89, R50, R89, !PT ;  /* 0x0000005932597209 */ /* 0x000fe40007810000 */
[----:B------:R-:W-:Y:S01]  /*9180*/  ISETP.GT.AND P2, PT, R98, 0x40, PT ;  /* 0x000000406200780c */ /* 0x000fe20003f44270 */
[----:B------:R-:W2:Y:S01]  /*9190*/  MUFU.TANH R63, R63 ;  /* 0x0000003f003f7308 */ /* 0x000ea20000002400 */
[----:B---3--:R-:W-:Y:S02]  /*91a0*/  FSEL R108, R87, -INF , P0 ;  /* 0xff800000576c7808 */ /* 0x008fe40000000000 */
[----:B------:R-:W-:-:S02]  /*91b0*/  FMNMX.FTZ R89, R86, R89, !PT ;  /* 0x0000005956597209 */ /* 0x000fc40007810000 */
[----:B------:R-:W-:Y:S02]  /*91c0*/  ISETP.GT.AND P0, PT, R98, 0x41, PT ;  /* 0x000000416200780c */ /* 0x000fe40003f04270 */
[----:B0-----:R-:W-:Y:S01]  /*91d0*/  FSEL R58, R58, -INF , P2 ;  /* 0xff8000003a3a7808 */ /* 0x001fe20001000000 */
[----:B------:R-:W0:Y:S01]  /*91e0*/  MUFU.TANH R66, R66 ;  /* 0x0000004200427308 */ /* 0x000e220000002400 */
[----:B------:R-:W-:Y:S02]  /*91f0*/  FMNMX.FTZ R89, R108, R89, !PT ;  /* 0x000000596c597209 */ /* 0x000fe40007810000 */
[----:B------:R-:W-:Y:S02]  /*9200*/  ISETP.GT.AND P2, PT, R98, 0x48, PT ;  /* 0x000000486200780c */ /* 0x000fe40003f44270 */
[----:B-1----:R-:W-:Y:S02]  /*9210*/  FSEL R54, R59, -INF , P0 ;  /* 0xff8000003b367808 */ /* 0x002fe40000000000 */
[----:B------:R-:W-:Y:S01]  /*9220*/  FMNMX.FTZ R89, R58, R89, !PT ;  /* 0x000000593a597209 */ /* 0x000fe20007810000 */
[----:B------:R-:W1:Y:S01]  /*9230*/  MUFU.TANH R70, R70 ;  /* 0x0000004600467308 */ /* 0x000e620000002400 */
[----:B------:R-:W-:-:S02]  /*9240*/  ISETP.GT.AND P0, PT, R98, 0x49, PT ;  /* 0x000000496200780c */ /* 0x000fc40003f04270 */
[----:B------:R-:W-:Y:S02]  /*9250*/  FSEL R110, R60, -INF , P2 ;  /* 0xff8000003c6e7808 */ /* 0x000fe40001000000 */
[----:B------:R-:W-:Y:S02]  /*9260*/  FMNMX.FTZ R89, R54, R89, !PT ;  /* 0x0000005936597209 */ /* 0x000fe40007810000 */
[----:B------:R-:W-:Y:S01]  /*9270*/  ISETP.GT.AND P2, PT, R98, 0x50, PT ;  /* 0x000000506200780c */ /* 0x000fe20003f44270 */
[----:B------:R-:W3:Y:S01]  /*9280*/  MUFU.TANH R71, R71 ;  /* 0x0000004700477308 */ /* 0x000ee20000002400 */
[----:B--2---:R-:W-:Y:S02]  /*9290*/  FSEL R112, R63, -INF , P0 ;  /* 0xff8000003f707808 */ /* 0x004fe40000000000 */
[----:B------:R-:W-:Y:S02]  /*92a0*/  FMNMX.FTZ R89, R110, R89, !PT ;  /* 0x000000596e597209 */ /* 0x000fe40007810000 */
[----:B------:R-:W-:-:S02]  /*92b0*/  ISETP.GT.AND P0, PT, R98, 0x51, PT ;  /* 0x000000516200780c */ /* 0x000fc40003f04270 */
[----:B0-----:R-:W-:Y:S01]  /*92c0*/  FSEL R66, R66, -INF , P2 ;  /* 0xff80000042427808 */ /* 0x001fe20001000000 */
[----:B------:R-:W0:Y:S01]  /*92d0*/  MUFU.TANH R41, R41 ;  /* 0x0000002900297308 */ /* 0x000e220000002400 */
[----:B------:R-:W-:Y:S01]  /*92e0*/  FMNMX.FTZ R89, R112, R89, !PT ;  /* 0x0000005970597209 */ /* 0x000fe20007810000 */
[----:B------:R-:W-:Y:S02]  /*92f0*/  WARPGROUP.DEPBAR.LE gsb0, 0x0 ;  /* 0x00008000000079c5 */ /* 0x000fe40000010000 */
[----:B------:R-:W-:Y:S01]  /*9300*/  FMUL.FTZ R128, R2, R26 ;  /* 0x0000001a02807220 */ /* 0x000fe20000410000 */
[----:B------:R-:W-:Y:S02]  /*9310*/  ISETP.GT.AND P2, PT, R98, 0x58, PT ;  /* 0x000000586200780c */ /* 0x000fe40003f44270 */
[----:B------:R-:W-:Y:S01]  /*9320*/  FSEL R26, R69, -INF , P0 ;  /* 0xff800000451a7808 */ /* 0x000fe20000000000 */
[----:B------:R-:W2:Y:S01]  /*9330*/  MUFU.TANH R116, R116 ;  /* 0x0000007400747308 */ /* 0x000ea20000002400 */
[----:B------:R-:W-:-:S02]  /*9340*/  FMNMX.FTZ R89, R66, R89, !PT ;  /* 0x0000005942597209 */ /* 0x000fc40007810000 */
[----:B------:R-:W-:Y:S02]  /*9350*/  ISETP.GT.AND P0, PT, R98, 0x59, PT ;  /* 0x000000596200780c */ /* 0x000fe40003f04270 */
[----:B-1----:R-:W-:Y:S02]  /*9360*/  FSEL R70, R70, -INF , P2 ;  /* 0xff80000046467808 */ /* 0x002fe40001000000 */
[----:B------:R-:W-:Y:S01]  /*9370*/  FMNMX.FTZ R89, R26, R89, !PT ;  /* 0x000000591a597209 */ /* 0x000fe20007810000 */
[----:B------:R-:W1:Y:S01]  /*9380*/  MUFU.TANH R120, R120 ;  /* 0x0000007800787308 */ /* 0x000e620000002400 */
[----:B------:R-:W-:Y:S01]  /*9390*/  ISETP.GT.AND P2, PT, R98, 0x60, PT ;  /* 0x000000606200780c */ /* 0x000fe20003f44270 */
[----:B------:R-:W-:Y:S01]  /*93a0*/  FMUL.FTZ R43, R2, R51 ;  /* 0x00000033022b7220 */ /* 0x000fe20000410000 */
[----:B---3--:R-:W-:Y:S02]  /*93b0*/  FSEL R114, R71, -INF , P0 ;  /* 0xff80000047727808 */ /* 0x008fe40000000000 */
[----:B------:R-:W-:-:S03]  /*93c0*/  FMNMX.FTZ R89, R70, R89, !PT ;  /* 0x0000005946597209 */ /* 0x000fc60007810000 */
[----:B------:R-:W3:Y:S01]  /*93d0*/  MUFU.TANH R118, R118 ;  /* 0x0000007600767308 */ /* 0x000ee20000002400 */
[----:B------:R-:W-:Y:S01]  /*93e0*/  FMUL.FTZ R132, R2, R30 ;  /* 0x0000001e02847220 */ /* 0x000fe20000410000 */
[----:B------:R-:W-:Y:S02]  /*93f0*/  ISETP.GT.AND P0, PT, R98, 0x61, PT ;  /* 0x000000616200780c */ /* 0x000fe40003f04270 */
[----:B0-----:R-:W-:Y:S02]  /*9400*/  FSEL R30, R41, -INF , P2 ;  /* 0xff800000291e7808 */ /* 0x001fe40001000000 */
[----:B------:R-:W-:Y:S02]  /*9410*/  FMNMX.FTZ R89, R114, R89, !PT ;  /* 0x0000005972597209 */ /* 0x000fe40007810000 */
[----:B------:R-:W0:Y:S01]  /*9420*/  MUFU.TANH R122, R122 ;  /* 0x0000007a007a7308 */ /* 0x000e220000002400 */
[----:B------:R-:W-:Y:S02]  /*9430*/  ISETP.GT.AND P2, PT, R98, 0x68, PT ;  /* 0x000000686200780c */ /* 0x000fe40003f44270 */
[----:B--2---:R-:W-:-:S02]  /*9440*/  FSEL R116, R116, -INF , P0 ;  /* 0xff80000074747808 */ /* 0x004fc40000000000 */
[----:B------:R-:W-:-:S03]  /*9450*/  FMNMX.FTZ R89, R30, R89, !PT ;  /* 0x000000591e597209 */ /* 0x000fc60007810000 */
[----:B------:R-:W2:Y:S01]  /*9460*/  MUFU.TANH R43, R43 ;  /* 0x0000002b002b7308 */ /* 0x000ea20000002400 */
[----:B------:R-:W-:Y:S02]  /*9470*/  ISETP.GT.AND P0, PT, R98, 0x69, PT ;  /* 0x000000696200780c */ /* 0x000fe40003f04270 */
[----:B-1----:R-:W-:Y:S02]  /*9480*/  FSEL R120, R120, -INF , P2 ;  /* 0xff80000078787808 */ /* 0x002fe40001000000 */
[----:B------:R-:W-:-:S03]  /*9490*/  FMNMX.FTZ R89, R116, R89, !PT ;  /* 0x0000005974597209 */ /* 0x000fc60007810000 */
[----:B------:R-:W1:Y:S01]  /*94a0*/  MUFU.TANH R126, R126 ;  /* 0x0000007e007e7308 */ /* 0x000e620000002400 */
[----:B------:R-:W-:Y:S01]  /*94b0*/  ISETP.GT.AND P2, PT, R98, 0x70, PT ;  /* 0x000000706200780c */ /* 0x000fe20003f44270 */
[----:B------:R-:W-:Y:S01]  /*94c0*/  FMUL.FTZ R27, R2, R27 ;  /* 0x0000001b021b7220 */ /* 0x000fe20000410000 */
[----:B---3--:R-:W-:Y:S02]  /*94d0*/  FSEL R118, R118, -INF , P0 ;  /* 0xff80000076767808 */ /* 0x008fe40000000000 */
[----:B------:R-:W-:-:S03]  /*94e0*/  FMNMX.FTZ R89, R120, R89, !PT ;  /* 0x0000005978597209 */ /* 0x000fc60007810000 */
[----:B------:R-:W3:Y:S01]  /*94f0*/  MUFU.TANH R124, R124 ;  /* 0x0000007c007c7308 */ /* 0x000ee20000002400 */
[----:B------:R-:W-:Y:S02]  /*9500*/  ISETP.GT.AND P0, PT, R98, 0x71, PT ;  /* 0x000000716200780c */ /* 0x000fe40003f04270 */
[----:B0-----:R-:W-:Y:S02]  /*9510*/  FSEL R122, R122, -INF , P2 ;  /* 0xff8000007a7a7808 */ /* 0x001fe40001000000 */
[----:B------:R-:W-:-:S03]  /*9520*/  FMNMX.FTZ R89, R118, R89, !PT ;  /* 0x0000005976597209 */ /* 0x000fc60007810000 */
[----:B------:R-:W0:Y:S01]  /*9530*/  MUFU.TANH R128, R128 ;  /* 0x0000008000807308 */ /* 0x000e220000002400 */
[C---:B------:R-:W-:Y:S01]  /*9540*/  FMUL.FTZ R130, R2.reuse, R31 ;  /* 0x0000001f02827220 */ /* 0x040fe20000410000 */
[----:B------:R-:W-:Y:S01]  /*9550*/  FMUL.FTZ R31, R2, R34 ;  /* 0x00000022021f7220 */ /* 0x000fe20000410000 */
[----:B------:R-:W-:Y:S02]  /*9560*/  ISETP.GT.AND P2, PT, R98, 0x78, PT ;  /* 0x000000786200780c */ /* 0x000fe40003f44270 */
[----:B--2---:R-:W-:Y:S02]  /*9570*/  FSEL R34, R43, -INF , P0 ;  /* 0xff8000002b227808 */ /* 0x004fe40000000000 */
[----:B------:R-:W-:Y:S01]  /*9580*/  FMNMX.FTZ R89, R122, R89, !PT ;  /* 0x000000597a597209 */ /* 0x000fe20007810000 */
[----:B------:R-:W2:Y:S01]  /*9590*/  MUFU.TANH R27, R27 ;  /* 0x0000001b001b7308 */ /* 0x000ea20000002400 */
[----:B------:R-:W-:Y:S02]  /*95a0*/  ISETP.GT.AND P0, PT, R98, 0x79, PT ;  /* 0x000000796200780c */ /* 0x000fe40003f04270 */
[----:B-1----:R-:W-:-:S02]  /*95b0*/  FSEL R126, R126, -INF , P2 ;  /* 0xff8000007e7e7808 */ /* 0x002fc40001000000 */
[----:B------:R-:W-:-:S03]  /*95c0*/  FMNMX.FTZ R89, R34, R89, !PT ;  /* 0x0000005922597209 */ /* 0x000fc60007810000 */
[----:B------:R-:W1:Y:S01]  /*95d0*/  MUFU.TANH R132, R132 ;  /* 0x0000008400847308 */ /* 0x000e620000002400 */
[----:B------:R-:W-:Y:S01]  /*95e0*/  ISETP.GT.AND P2, PT, R98, 0x80, PT ;  /* 0x000000806200780c */ /* 0x000fe20003f44270 */
[----:B------:R-:W-:Y:S01]  /*95f0*/  FMUL.FTZ R35, R2, R35 ;  /* 0x0000002302237220 */ /* 0x000fe20000410000 */
[----:B---3--:R-:W-:Y:S02]  /*9600*/  FSEL R124, R124, -INF , P0 ;  /* 0xff8000007c7c7808 */ /* 0x008fe40000000000 */
[----:B------:R-:W-:-:S03]  /*9610*/  FMNMX.FTZ R89, R126, R89, !PT ;  /* 0x000000597e597209 */ /* 0x000fc60007810000 */
[----:B------:R-:W3:Y:S01]  /*9620*/  MUFU.TANH R130, R130 ;  /* 0x0000008200827308 */ /* 0x000ee20000002400 */
[----:B------:R-:W-:Y:S01]  /*9630*/  ISETP.GT.AND P0, PT, R98, 0x81, PT ;  /* 0x000000816200780c */ /* 0x000fe20003f04270 */
[----:B------:R-:W-:Y:S01]  /*9640*/  FMUL.FTZ R41, R2, R38 ;  /* 0x0000002602297220 */ /* 0x000fe20000410000 */
[----:B0-----:R-:W-:Y:S02]  /*9650*/  FSEL R128, R128, -INF , P2 ;  /* 0xff80000080807808 */ /* 0x001fe40001000000 */
[----:B------:R-:W-:-:S03]  /*9660*/  FMNMX.FTZ R89, R124, R89, !PT ;  /* 0x000000597c597209 */ /* 0x000fc60007810000 */
[----:B------:R-:W0:Y:S01]  /*9670*/  MUFU.TANH R31, R31 ;  /* 0x0000001f001f7308 */ /* 0x000e220000002400 */
[----:B------:R-:W-:Y:S01]  /*9680*/  ISETP.GT.AND P2, PT, R98, 0x88, PT ;  /* 0x000000886200780c */ /* 0x000fe20003f44270 */
[----:B------:R-:W-:Y:S01]  /*9690*/  FMUL.FTZ R39, R2, R39 ;  /* 0x0000002702277220 */ /* 0x000fe20000410000 */
[----:B--2---:R-:W-:Y:S02]  /*96a0*/  FSEL R38, R27, -INF , P0 ;  /* 0xff8000001b267808 */ /* 0x004fe40000000000 */
[----:B------:R-:W-:-:S03]  /*96b0*/  FMNMX.FTZ R89, R128, R89, !PT ;  /* 0x0000005980597209 */ /* 0x000fc60007810000 */
[----:B------:R-:W2:Y:S01]  /*96c0*/  MUFU.TANH R35, R35 ;  /* 0x0000002300237308 */ /* 0x000ea20000002400 */
[----:B------:R-:W-:Y:S02]  /*96d0*/  ISETP.GT.AND P0, PT, R98, 0x89, PT ;  /* 0x000000896200780c */ /* 0x000fe40003f04270 */
[----:B-1----:R-:W-:Y:S02]  /*96e0*/  FSEL R132, R132, -INF , P2 ;  /* 0xff80000084847808 */ /* 0x002fe40001000000 */
[----:B------:R-:W-:-:S03]  /*96f0*/  FMNMX.FTZ R89, R38, R89, !PT ;  /* 0x0000005926597209 */ /* 0x000fc60007810000 */
[----:B------:R-:W1:Y:S01]  /*9700*/  MUFU.TANH R41, R41 ;  /* 0x0000002900297308 */ /* 0x000e620000002400 */
[----:B------:R-:W-:Y:S02]  /*9710*/  ISETP.GT.AND P2, PT, R98, 0x90, PT ;  /* 0x000000906200780c */ /* 0x000fe40003f44270 */
[----:B---3--:R-:W-:Y:S02]  /*9720*/  FSEL R130, R130, -INF , P0 ;  /* 0xff80000082827808 */ /* 0x008fe40000000000 */
[----:B------:R-:W-:-:S03]  /*9730*/  FMNMX.FTZ R89, R132, R89, !PT ;  /* 0x0000005984597209 */ /* 0x000fc60007810000 */
[----:B------:R-:W3:Y:S01]  /*9740*/  MUFU.TANH R39, R39 ;  /* 0x0000002700277308 */ /* 0x000ee20000002400 */
[----:B------:R-:W-:Y:S02]  /*9750*/  ISETP.GT.AND P0, PT, R98, 0x91, PT ;  /* 0x000000916200780c */ /* 0x000fe40003f04270 */
[----:B0-----:R-:W-:Y:S02]  /*9760*/  FSEL R134, R31, -INF , P2 ;  /* 0xff8000001f867808 */ /* 0x001fe40001000000 */
[----:B------:R-:W-:Y:S01]  /*9770*/  FMNMX.FTZ R89, R130, R89, !PT ;  /* 0x0000005982597209 */ /* 0x000fe20007810000 */
[----:B------:R-:W-:Y:S01]  /*9780*/  FMUL.FTZ R27, R2, R44 ;  /* 0x0000002c021b7220 */ /* 0x000fe20000410000 */
[----:B------:R-:W-:Y:S02]  /*9790*/  ISETP.GT.AND P2, PT, R98, 0x98, PT ;  /* 0x000000986200780c */ /* 0x000fe40003f44270 */
[----:B--2---:R-:W-:Y:S02]  /*97a0*/  FSEL R44, R35, -INF , P0 ;  /* 0xff800000232c7808 */ /* 0x004fe40000000000 */
[----:B------:R-:W-:-:S02]  /*97b0*/  FMNMX.FTZ R89, R134, R89, !PT ;  /* 0x0000005986597209 */ /* 0x000fc40007810000 */
[----:B------:R-:W-:Y:S02]  /*97c0*/  ISETP.GT.AND P0, PT, R98, 0x99, PT ;  /* 0x000000996200780c */ /* 0x000fe40003f04270 */
[----:B-1----:R-:W-:Y:S02]  /*97d0*/  FSEL R136, R41, -INF , P2 ;  /* 0xff80000029887808 */ /* 0x002fe40001000000 */
[----:B------:R-:W-:Y:S02]  /*97e0*/  FMNMX.FTZ R89, R44, R89, !PT ;  /* 0x000000592c597209 */ /* 0x000fe40007810000 */
[----:B---3--:R-:W-:Y:S02]  /*97f0*/  FSEL R98, R39, -INF , P0 ;  /* 0xff80000027627808 */ /* 0x008fe40000000000 */
[----:B------:R-:W-:-:S04]  /*9800*/  FMNMX.FTZ R89, R136, R89, !PT ;  /* 0x0000005988597209 */ /* 0x000fc80007810000 */
[----:B------:R-:W-:Y:S01]  /*9810*/  FMNMX.FTZ R89, R98, R89, !PT ;  /* 0x0000005962597209 */ /* 0x000fe20007810000 */
[----:B------:R-:W-:-:S04]  /*9820*/  FMUL.FTZ R35, R2, R48 ;  /* 0x0000003002237220 */ /* 0x000fc80000410000 */
[----:B------:R-:W0:Y:S01]  /*9830*/  SHFL.BFLY PT, R48, R89, 0x2, 0x1f ;  /* 0x0c401f0059307f89 */ /* 0x000e2200000e0000 */
[----:B------:R-:W-:Y:S01]  /*9840*/  FMUL.FTZ R31, R2, R45 ;  /* 0x0000002d021f7220 */ /* 0x000fe20000410000 */
[----:B0-----:R-:W-:-:S05]  /*9850*/  FMNMX.FTZ R48, R89, R48, !PT ;  /* 0x0000003059307209 */ /* 0x001fca0007810000 */
[----:B------:R-:W0:Y:S01]  /*9860*/  SHFL.BFLY PT, R45, R48, 0x1, 0x1f ;  /* 0x0c201f00302d7f89 */ /* 0x000e2200000e0000 */
[----:B------:R-:W1:Y:S01]  /*9870*/  MUFU.TANH R3, R3 ;  /* 0x0000000300037308 */ /* 0x000e620000002400 */
[----:B------:R-:W-:-:S07]  /*9880*/  IMAD.U32 R59, RZ, RZ, UR4 ;  /* 0x00000004ff3b7e24 */ /* 0x000fce000f8e00ff */
[----:B------:R-:W2:Y:S01]  /*9890*/  MUFU.TANH R12, R12 ;  /* 0x0000000c000c7308 */ /* 0x000ea20000002400 */
[----:B------:R-:W-:-:S07]  /*98a0*/  VIADDMNMX R62, R62, R67, R68, PT ;  /* 0x000000433e3e7246 */ /* 0x000fce0003800144 */
[----:B------:R-:W3:Y:S01]  /*98b0*/  MUFU.TANH R13, R13 ;  /* 0x0000000d000d7308 */ /* 0x000ee20000002400 */
[----:B0-----:R-:W-:-:S07]  /*98c0*/  FMNMX.FTZ R60, R48, R45, !PT ;  /* 0x0000002d303c7209 */ /* 0x001fce0007810000 */
[----:B------:R-:W0:Y:S01]  /*98d0*/  MUFU.TANH R14, R14 ;  /* 0x0000000e000e7308 */ /* 0x000e220000002400 */
[C---:B------:R-:W-:Y:S01]  /*98e0*/  FSETP.NEU.FTZ.AND P0, PT, R60.reuse, -INF , PT ;  /* 0xff8000003c00780b */ /* 0x040fe20003f1d000 */
[----:B------:R-:W-:-:S01]  /*98f0*/  FFMA.FTZ R47, R60, R59, -8 ;  /* 0xc10000003c2f7423 */ /* 0x000fc2000001003b */
[----:B------:R-:W-:Y:S01]  /*9900*/  FMUL.FTZ R45, R2, R37 ;  /* 0x00000025022d7220 */ /* 0x000fe20000410000 */
[----:B------:R-:W-:-:S04]  /*9910*/  ISETP.GT.AND P2, PT, R62, 0x1, PT ;  /* 0x000000013e00780c */ /* 0x000fc80003f44270 */
[----:B------:R-:W4:Y:S01]  /*9920*/  MUFU.TANH R15, R15 ;  /* 0x0000000f000f7308 */ /* 0x000f220000002400 */
[----:B------:R-:W-:Y:S02]  /*9930*/  FSEL R37, R47, RZ, P0 ;  /* 0x000000ff2f257208 */ /* 0x000fe40000000000 */
[----:B------:R-:W-:Y:S01]  /*9940*/  ISETP.GT.AND P0, PT, R62, RZ, PT ;  /* 0x000000ff3e00720c */ /* 0x000fe20003f04270 */
[----:B------:R-:W-:Y:S01]  /*9950*/  FMUL.FTZ R41, R2, R52 ;  /* 0x0000003402297220 */ /* 0x000fe20000410000 */
[----:B------:R-:W-:Y:S01]  /*9960*/  ISETP.GT.AND P3, PT, R62, 0x8, PT ;  /* 0x000000083e00780c */ /* 0x000fe20003f64270 */
[----:B------:R-:W-:Y:S01]  /*9970*/  FMUL.FTZ R88, R2, R101 ;  /* 0x0000006502587220 */ /* 0x000fe20000410000 */
[----:B-1----:R-:W-:Y:S01]  /*9980*/  FSEL R52, R3, -INF , P0 ;  /* 0xff80000003347808 */ /* 0x002fe20000000000 */
[----:B------:R-:W1:Y:S01]  /*9990*/  MUFU.TANH R20, R20 ;  /* 0x0000001400147308 */ /* 0x000e620000002400 */
[----:B--2---:R-:W-:Y:S02]  /*99a0*/  FSEL R12, R12, -INF , P2 ;  /* 0xff8000000c0c7808 */ /* 0x004fe40001000000 */
[----:B---3--:R-:W-:Y:S01]  /*99b0*/  FSEL R68, R13, -INF , P3 ;  /* 0xff8000000d447808 */ /* 0x008fe20001800000 */
[----:B------:R-:W-:Y:S01]  /*99c0*/  FMUL.FTZ R72, R2, R72 ;  /* 0x0000004802487220 */ /* 0x000fe20000410000 */
[----:B------:R-:W-:-:S02]  /*99d0*/  ISETP.GT.AND P0, PT, R62, 0x9, PT ;  /* 0x000000093e00780c */ /* 0x000fc40003f04270 */
[----:B------:R-:W-:Y:S01]  /*99e0*/  FMNMX.FTZ R13, R52, R12, !PT ;  /* 0x0000000c340d7209 */ /* 0x000fe20007810000 */
[----:B------:R-:W2:Y:S01]  /*99f0*/  MUFU.TANH R21, R21 ;  /* 0x0000001500157308 */ /* 0x000ea20000002400 */
[----:B------:R-:W-:Y:S01]  /*9a00*/  ISETP.GT.AND P2, PT, R62, 0x10, PT ;  /* 0x000000103e00780c */ /* 0x000fe20003f44270 */
[----:B------:R-:W-:Y:S01]  /*9a10*/  FMUL.FTZ R73, R2, R73 ;  /* 0x0000004902497220 */ /* 0x000fe20000410000 */
[----:B0-----:R-:W-:Y:S01]  /*9a20*/  FSEL R14, R14, -INF , P0 ;  /* 0xff8000000e0e7808 */ /* 0x001fe20000000000 */
[----:B------:R-:W-:Y:S01]  /*9a30*/  FMUL.FTZ R39, R2, R49 ;  /* 0x0000003102277220 */ /* 0x000fe20000410000 */
[----:B------:R-:W-:-:S03]  /*9a40*/  FMNMX.FTZ R13, R68, R13, !PT ;  /* 0x0000000d440d7209 */ /* 0x000fc60007810000 */
[----:B------:R-:W0:Y:S01]  /*9a50*/  MUFU.TANH R88, R88 ;  /* 0x0000005800587308 */ /* 0x000e220000002400 */
[----:B------:R-:W-:-:S01]  /*9a60*/  FFMA.FTZ R49, R92, R59, -R37 ;  /* 0x0000003b5c317223 */ /* 0x000fc20000010825 */
[----:B----4-:R-:W-:Y:S01]  /*9a70*/  FSEL R92, R15, -INF , P2 ;  /* 0xff8000000f5c7808 */ /* 0x010fe20001000000 */
[----:B------:R-:W-:Y:S01]  /*9a80*/  FMUL.FTZ R76, R2, R76 ;  /* 0x0000004c024c7220 */ /* 0x000fe20000410000 */
[----:B------:R-:W-:Y:S02]  /*9a90*/  ISETP.GT.AND P0, PT, R62, 0x11, PT ;  /* 0x000000113e00780c */ /* 0x000fe40003f04270 */
[----:B------:R-:W-:Y:S02]  /*9aa0*/  FMNMX.FTZ R15, R14, R13, !PT ;  /* 0x0000000d0e0f7209 */ /* 0x000fe40007810000 */
[----:B------:R-:W3:Y:S01]  /*9ab0*/  MUFU.TANH R72, R72 ;  /* 0x0000004800487308 */ /* 0x000ee20000002400 */
[----:B------:R-:W-:Y:S01]  /*9ac0*/  ISETP.GT.AND P2, PT, R62, 0x18, PT ;  /* 0x000000183e00780c */ /* 0x000fe20003f44270 */
[----:B------:R-:W-:Y:S01]  /*9ad0*/  FMUL.FTZ R77, R2, R77 ;  /* 0x0000004d024d7220 */ /* 0x000fe20000410000 */
[----:B-1----:R-:W-:-:S02]  /*9ae0*/  FSEL R20, R20, -INF , P0 ;  /* 0xff80000014147808 */ /* 0x002fc40000000000 */
[----:B------:R-:W-:-:S03]  /*9af0*/  FMNMX.FTZ R15, R92, R15, !PT ;  /* 0x0000000f5c0f7209 */ /* 0x000fc60007810000 */
[----:B------:R-:W-:Y:S01]  /*9b00*/  MUFU.TANH R73, R73 ;  /* 0x0000004900497308 */ /* 0x000fe20000002400 */
[----:B------:R-:W-:Y:S01]  /*9b10*/  FMUL.FTZ R43, R2, R53 ;  /* 0x00000035022b7220 */ /* 0x000fe20000410000 */
[----:B------:R-:W-:Y:S01]  /*9b20*/  FFMA.FTZ R53, R74, R59, -R37 ;  /* 0x0000003b4a357223 */ /* 0x000fe20000010825 */
[----:B------:R-:W-:Y:S01]  /*9b30*/  ISETP.GT.AND P0, PT, R62, 0x19, PT ;  /* 0x000000193e00780c */ /* 0x000fe20003f04270 */
[----:B------:R-:W-:Y:S01]  /*9b40*/  FMUL.FTZ R80, R2, R80 ;  /* 0x0000005002507220 */ /* 0x000fe20000410000 */
[----:B--2---:R-:W-:Y:S02]  /*9b50*/  FSEL R74, R21, -INF , P2 ;  /* 0xff800000154a7808 */ /* 0x004fe40001000000 */
[----:B------:R-:W-:Y:S01]  /*9b60*/  FMNMX.FTZ R15, R20, R15, !PT ;  /* 0x0000000f140f7209 */ /* 0x000fe20007810000 */
[----:B------:R-:W1:Y:S01]  /*9b70*/  MUFU.TANH R76, R76 ;  /* 0x0000004c004c7308 */ /* 0x000e620000002400 */
[----:B------:R-:W-:Y:S01]  /*9b80*/  ISETP.GT.AND P2, PT, R62, 0x20, PT ;  /* 0x000000203e00780c */ /* 0x000fe20003f44270 */
[----:B------:R-:W-:Y:S01]  /*9b90*/  FMUL.FTZ R81, R2, R81 ;  /* 0x0000005102517220 */ /* 0x000fe20000410000 */
[----:B0-----:R-:W-:-:S02]  /*9ba0*/  FSEL R88, R88, -INF , P0 ;  /* 0xff80000058587808 */ /* 0x001fc40000000000 */
[----:B------:R-:W-:-:S03]  /*9bb0*/  FMNMX.FTZ R15, R74, R15, !PT ;  /* 0x0000000f4a0f7209 */ /* 0x000fc60007810000 */
[----:B------:R-:W0:Y:S01]  /*9bc0*/  MUFU.TANH R77, R77 ;  /* 0x0000004d004d7308 */ /* 0x000e220000002400 */
[----:B------:R-:W-:Y:S01]  /*9bd0*/  ISETP.GT.AND P0, PT, R62, 0x21, PT ;  /* 0x000000213e00780c */ /* 0x000fe20003f04270 */
[----:B------:R-:W-:Y:S01]  /*9be0*/  FMUL.FTZ R84, R2, R84 ;  /* 0x0000005402547220 */ /* 0x000fe20000410000 */
[----:B---3--:R-:W-:Y:S02]  /*9bf0*/  FSEL R72, R72, -INF , P2 ;  /* 0xff80000048487808 */ /* 0x008fe40001000000 */
[----:B------:R-:W-:-:S03]  /*9c00*/  FMNMX.FTZ R21, R88, R15, !PT ;  /* 0x0000000f58157209 */ /* 0x000fc60007810000 */
[----:B------:R-:W2:Y:S01]  /*9c10*/  MUFU.TANH R80, R80 ;  /* 0x0000005000507308 */ /* 0x000ea20000002400 */
[----:B------:R-:W-:Y:S01]  /*9c20*/  ISETP.GT.AND P2, PT, R62, 0x28, PT ;  /* 0x000000283e00780c */ /* 0x000fe20003f44270 */
[----:B------:R-:W-:Y:S01]  /*9c30*/  FMUL.FTZ R85, R2, R85 ;  /* 0x0000005502557220 */ /* 0x000fe20000410000 */
[----:B------:R-:W-:-:S05]  /*9c40*/  FMNMX.FTZ R21, R72, R21, !PT ;  /* 0x0000001548157209 */ /* 0x000fca0007810000 */
[----:B------:R3:W-:Y:S01]  /*9c50*/  MUFU.EX2 R13, R53 ;  /* 0x00000035000d7308 */ /* 0x0007e20000000800 */
[----:B-1----:R-:W-:Y:S01]  /*9c60*/  FSEL R76, R76, -INF , P2 ;  /* 0xff8000004c4c7808 */ /* 0x002fe20001000000 */
[----:B------:R-:W-:-:S06]  /*9c70*/  FMUL.FTZ R56, R2, R56 ;  /* 0x0000003802387220 */ /* 0x000fcc0000410000 */
[----:B------:R-:W1:Y:S01]  /*9c80*/  MUFU.TANH R81, R81 ;  /* 0x0000005100517308 */ /* 0x000e620000002400 */
[----:B---3--:R-:W-:-:S01]  /*9c90*/  FFMA.FTZ R53, R78, R59, -R37 ;  /* 0x0000003b4e357223 */ /* 0x008fc20000010825 */
[----:B------:R-:W-:Y:S02]  /*9ca0*/  FSEL R78, R73, -INF , P0 ;  /* 0xff800000494e7808 */ /* 0x000fe40000000000 */
[----:B------:R-:W-:Y:S02]  /*9cb0*/  ISETP.GT.AND P0, PT, R62, 0x29, PT ;  /* 0x000000293e00780c */ /* 0x000fe40003f04270 */
[----:B------:R-:W-:Y:S02]  /*9cc0*/  FMNMX.FTZ R21, R78, R21, !PT ;  /* 0x000000154e157209 */ /* 0x000fe40007810000 */
[----:B------:R-:W3:Y:S01]  /*9cd0*/  MUFU.TANH R84, R84 ;  /* 0x0000005400547308 */ /* 0x000ee20000002400 */
[----:B------:R-:W-:-:S01]  /*9ce0*/  FFMA.FTZ R51, R94, R59, -R37 ;  /* 0x0000003b5e337223 */ /* 0x000fc20000010825 */
[----:B------:R-:W-:Y:S01]  /*9cf0*/  ISETP.GT.AND P2, PT, R62, 0x30, PT ;  /* 0x000000303e00780c */ /* 0x000fe20003f44270 */
[----:B------:R-:W-:Y:S01]  /*9d00*/  FMUL.FTZ R57, R2, R57 ;  /* 0x0000003902397220 */ /* 0x000fe20000410000 */
[----:B0-----:R-:W-:-:S02]  /*9d10*/  FSEL R94, R77, -INF , P0 ;  /* 0xff8000004d5e7808 */ /* 0x001fc40000000000 */
[----:B------:R-:W-:Y:S02]  /*9d20*/  FMNMX.FTZ R21, R76, R21, !PT ;  /* 0x000000154c157209 */ /* 0x000fe40007810000 */
[----:B------:R-:W0:Y:S01]  /*9d30*/  MUFU.TANH R85, R85 ;  /* 0x0000005500557308 */ /* 0x000e220000002400 */
[----:B------:R-:W-:Y:S02]  /*9d40*/  ISETP.GT.AND P0, PT, R62, 0x31, PT ;  /* 0x000000313e00780c */ /* 0x000fe40003f04270 */
[----:B--2---:R-:W-:Y:S01]  /*9d50*/  FSEL R80, R80, -INF , P2 ;  /* 0xff80000050507808 */ /* 0x004fe20001000000 */
[----:B------:R-:W-:-:S04]  /*9d60*/  FFMA.FTZ R55, R82, R59, -R37 ;  /* 0x0000003b52377223 */ /* 0x000fc80000010825 */
[----:B------:R-:W2:Y:S01]  /*9d70*/  MUFU.TANH R56, R56 ;  /* 0x0000003800387308 */ /* 0x000ea20000002400 */
[----:B------:R-:W-:Y:S01]  /*9d80*/  ISETP.GT.AND P2, PT, R62, 0x38, PT ;  /* 0x000000383e00780c */ /* 0x000fe20003f44270 */
[----:B------:R-:W-:Y:S01]  /*9d90*/  FMUL.FTZ R61, R2, R61 ;  /* 0x0000003d023d7220 */ /* 0x000fe20000410000 */
[----:B-1----:R-:W-:-:S05]  /*9da0*/  FSEL R82, R81, -INF , P0 ;  /* 0xff80000051527808 */ /* 0x002fca0000000000 */
[----:B------:R1:W-:Y:S01]  /*9db0*/  MUFU.EX2 R15, R53 ;  /* 0x00000035000f7308 */ /* 0x0003e20000000800 */
[----:B------:R-:W-:Y:S02]  /*9dc0*/  ISETP.GT.AND P0, PT, R62, 0x39, PT ;  /* 0x000000393e00780c */ /* 0x000fe40003f04270 */
[----:B-1----:R-:W-:-:S05]  /*9dd0*/  FMNMX.FTZ R53, R94, R21, !PT ;  /* 0x000000155e357209 */ /* 0x002fca0007810000 */
[----:B------:R-:W1:Y:S01]  /*9de0*/  MUFU.TANH R57, R57 ;  /* 0x0000003900397308 */ /* 0x000e620000002400 */
[----:B------:R-:W-:Y:S02]  /*9df0*/  FMNMX.FTZ R53, R80, R53, !PT ;  /* 0x0000003550357209 */ /* 0x000fe40007810000 */
[----:B---3--:R-:W-:Y:S02]  /*9e00*/  FSEL R84, R84, -INF , P2 ;  /* 0xff80000054547808 */ /* 0x008fe40001000000 */
[----:B------:R-:W-:-:S03]  /*9e10*/  FMNMX.FTZ R53, R82, R53, !PT ;  /* 0x0000003552357209 */ /* 0x000fc60007810000 */
[----:B------:R-:W-:Y:S01]  /*9e20*/  MUFU.TANH R97, R97 ;  /* 0x0000006100617308 */ /* 0x000fe20000002400 */
[----:B------:R-:W-:-:S01]  /*9e30*/  FFMA.FTZ R48, R100, R59, -R37 ;  /* 0x0000003b64307223 */ /* 0x000fc20000010825 */
[--C-:B------:R-:W-:Y:S01]  /*9e40*/  FFMA.FTZ R100, R50, R59, -R37.reuse ;  /* 0x0000003b32647223 */ /* 0x100fe20000010825 */
[----:B------:R-:W-:Y:S02]  /*9e50*/  ISETP.GT.AND P2, PT, R62, 0x40, PT ;  /* 0x000000403e00780c */ /* 0x000fe40003f44270 */
[----:B0-----:R-:W-:Y:S02]  /*9e60*/  FSEL R50, R85, -INF , P0 ;  /* 0xff80000055327808 */ /* 0x001fe40000000000 */
[----:B------:R-:W-:Y:S01]  /*9e70*/  FMNMX.FTZ R53, R84, R53, !PT ;  /* 0x0000003554357209 */ /* 0x000fe20007810000 */
[----:B------:R-:W0:Y:S01]  /*9e80*/  MUFU.TANH R61, R61 ;  /* 0x0000003d003d7308 */ /* 0x000e220000002400 */
[----:B------:R-:W-:Y:S02]  /*9e90*/  ISETP.GT.AND P0, PT, R62, 0x41, PT ;  /* 0x000000413e00780c */ /* 0x000fe40003f04270 */
[----:B--2---:R-:W-:Y:S01]  /*9ea0*/  FSEL R56, R56, -INF , P2 ;  /* 0xff80000038387808 */ /* 0x004fe20001000000 */
[----:B------:R-:W-:-:S04]  /*9eb0*/  FFMA.FTZ R102, R102, R59, -R37 ;  /* 0x0000003b66667223 */ /* 0x000fc80000010825 */
[----:B------:R2:W-:Y:S01]  /*9ec0*/  MUFU.EX2 R21, R55 ;  /* 0x0000003700157308 */ /* 0x0005e20000000800 */
[----:B------:R-:W-:-:S01]  /*9ed0*/  FFMA.FTZ R63, R86, R59, -R37 ;  /* 0x0000003b563f7223 */ /* 0x000fc20000010825 */
[----:B------:R-:W-:Y:S02]  /*9ee0*/  ISETP.GT.AND P2, PT, R62, 0x48, PT ;  /* 0x000000483e00780c */ /* 0x000fe40003f44270 */
[----:B-1----:R-:W-:Y:S02]  /*9ef0*/  FSEL R86, R57, -INF , P0 ;  /* 0xff80000039567808 */ /* 0x002fe40000000000 */
[----:B--2---:R-:W-:Y:S02]  /*9f00*/  FMNMX.FTZ R55, R50, R53, !PT ;  /* 0x0000003532377209 */ /* 0x004fe40007810000 */
[----:B------:R-:W1:Y:S02]  /*9f10*/  MUFU.TANH R11, R11 ;  /* 0x0000000b000b7308 */ /* 0x000e640000002400 */
[----:B------:R-:W-:Y:S01]  /*9f20*/  FMNMX.FTZ R55, R56, R55, !PT ;  /* 0x0000003738377209 */ /* 0x000fe20007810000 */
[----:B------:R-:W-:Y:S01]  /*9f30*/  FFMA.FTZ R47, R90, R59, -R37 ;  /* 0x0000003b5a2f7223 */ /* 0x000fe20000010825 */
[----:B------:R-:W-:-:S02]  /*9f40*/  ISETP.GT.AND P0, PT, R62, 0x49, PT ;  /* 0x000000493e00780c */ /* 0x000fc40003f04270 */
[----:B------:R-:W-:Y:S02]  /*9f50*/  FMNMX.FTZ R55, R86, R55, !PT ;  /* 0x0000003756377209 */ /* 0x000fe40007810000 */
[----:B------:R-:W2:Y:S01]  /*9f60*/  MUFU.TANH R64, R64 ;  /* 0x0000004000407308 */ /* 0x000ea20000002400 */
[----:B------:R-:W-:-:S01]  /*9f70*/  FFMA.FTZ R90, R96, R59, -R37 ;  /* 0x0000003b605a7223 */ /* 0x000fc20000010825 */
[----:B------:R-:W-:Y:S01]  /*9f80*/  FFMA.FTZ R96, R106, R59, -R37 ;  /* 0x0000003b6a607223 */ /* 0x000fe20000010825 */
[----:B0-----:R-:W-:-:S05]  /*9f90*/  FSEL R106, R61, -INF , P0 ;  /* 0xff8000003d6a7808 */ /* 0x001fca0000000000 */
[----:B------:R0:W-:Y:S01]  /*9fa0*/  MUFU.EX2 R3, R102 ;  /* 0x0000006600037308 */ /* 0x0001e20000000800 */
[----:B------:R-:W-:Y:S02]  /*9fb0*/  ISETP.GT.AND P0, PT, R62, 0x51, PT ;  /* 0x000000513e00780c */ /* 0x000fe40003f04270 */
[----:B0-----:R-:W-:-:S05]  /*9fc0*/  FSEL R102, R97, -INF , P2 ;  /* 0xff80000061667808 */ /* 0x001fca0001000000 */
[----:B------:R-:W0:Y:S01]  /*9fd0*/  MUFU.TANH R65, R65 ;  /* 0x0000004100417308 */ /* 0x000e220000002400 */
[----:B------:R-:W-:Y:S02]  /*9fe0*/  ISETP.GT.AND P2, PT, R62, 0x50, PT ;  /* 0x000000503e00780c */ /* 0x000fe40003f44270 */
[----:B------:R-:W-:Y:S02]  /*9ff0*/  FMNMX.FTZ R55, R102, R55, !PT ;  /* 0x0000003766377209 */ /* 0x000fe40007810000 */
[----:B------:R-:W-:Y:S02]  /*a000*/  FSEL R10, R10, -INF , P2 ;  /* 0xff8000000a0a7808 */ /* 0x000fe40001000000 */
[----:B------:R-:W-:Y:S01]  /*a010*/  FMNMX.FTZ R55, R106, R55, !PT ;  /* 0x000000376a377209 */ /* 0x000fe20007810000 */
[----:B------:R-:W3:Y:S01]  /*a020*/  MUFU.TANH R8, R8 ;  /* 0x0000000800087308 */ /* 0x000ee20000002400 */
[----:B------:R-:W-:Y:S02]  /*a030*/  ISETP.GT.AND P2, PT, R62, 0x58, PT ;  /* 0x000000583e00780c */ /* 0x000fe40003f44270 */
[----:B-1----:R-:W-:-:S02]  /*a040*/  FSEL R138, R11, -INF , P0 ;  /* 0xff8000000b8a7808 */ /* 0x002fc40000000000 */
[----:B------:R-:W-:-:S03]  /*a050*/  FMNMX.FTZ R55, R10, R55, !PT ;  /* 0x000000370a377209 */ /* 0x000fc60007810000 */
[----:B------:R-:W1:Y:S01]  /*a060*/  MUFU.TANH R9, R9 ;  /* 0x0000000900097308 */ /* 0x000e620000002400 */
[----:B------:R-:W-:Y:S02]  /*a070*/  ISETP.GT.AND P0, PT, R62, 0x59, PT ;  /* 0x000000593e00780c */ /* 0x000fe40003f04270 */
[----:B--2---:R-:W-:Y:S02]  /*a080*/  FSEL R64, R64, -INF , P2 ;  /* 0xff80000040407808 */ /* 0x004fe40001000000 */
[----:B------:R-:W-:-:S03]  /*a090*/  FMNMX.FTZ R55, R138, R55, !PT ;  /* 0x000000378a377209 */ /* 0x000fc60007810000 */
[----:B------:R-:W2:Y:S01]  /*a0a0*/  MUFU.TANH R27, R27 ;  /* 0x0000001b001b7308 */ /* 0x000ea20000002400 */
[----:B------:R-:W-:-:S01]  /*a0b0*/  FFMA.FTZ R140, R54, R59, -R37 ;  /* 0x0000003b368c7223 */ /* 0x000fc20000010825 */
[----:B------:R-:W-:Y:S02]  /*a0c0*/  ISETP.GT.AND P2, PT, R62, 0x60, PT ;  /* 0x000000603e00780c */ /* 0x000fe40003f44270 */
[----:B0-----:R-:W-:Y:S02]  /*a0d0*/  FSEL R54, R65, -INF , P0 ;  /* 0xff80000041367808 */ /* 0x001fe40000000000 */
[----:B------:R-:W-:Y:S02]  /*a0e0*/  FMNMX.FTZ R55, R64, R55, !PT ;  /* 0x0000003740377209 */ /* 0x000fe40007810000 */
[----:B------:R-:W0:Y:S01]  /*a0f0*/  MUFU.TANH R31, R31 ;  /* 0x0000001f001f7308 */ /* 0x000e220000002400 */
[----:B------:R-:W-:Y:S02]  /*a100*/  ISETP.GT.AND P0, PT, R62, 0x61, PT ;  /* 0x000000613e00780c */ /* 0x000fe40003f04270 */
[----:B---3--:R-:W-:-:S02]  /*a110*/  FSEL R8, R8, -INF , P2 ;  /* 0xff80000008087808 */ /* 0x008fc40001000000 */
[----:B------:R-:W-:-:S03]  /*a120*/  FMNMX.FTZ R55, R54, R55, !PT ;  /* 0x0000003736377209 */ /* 0x000fc60007810000 */
[----:B------:R-:W3:Y:S01]  /*a130*/  MUFU.TANH R35, R35 ;  /* 0x0000002300237308 */ /* 0x000ee20000002400 */
[----:B------:R-:W-:-:S01]  /*a140*/  FFMA.FTZ R57, R110, R59, -R37 ;  /* 0x0000003b6e397223 */ /* 0x000fc20000010825 */
[----:B------:R-:W-:Y:S02]  /*a150*/  ISETP.GT.AND P2, PT, R62, 0x68, PT ;  /* 0x000000683e00780c */ /* 0x000fe40003f44270 */
[----:B-1----:R-:W-:Y:S02]  /*a160*/  FSEL R110, R9, -INF , P0 ;  /* 0xff800000096e7808 */ /* 0x002fe40000000000 */
[----:B------:R-:W-:Y:S02]  /*a170*/  FMNMX.FTZ R55, R8, R55, !PT ;  /* 0x0000003708377209 */ /* 0x000fe40007810000 */
[----:B------:R-:W1:Y:S01]  /*a180*/  MUFU.TANH R39, R39 ;  /* 0x0000002700277308 */ /* 0x000e620000002400 */
[----:B------:R-:W-:Y:S01]  /*a190*/  ISETP.GT.AND P0, PT, R62, 0x69, PT ;  /* 0x000000693e00780c */ /* 0x000fe20003f04270 */
[----:B------:R-:W-:Y:S01]  /*a1a0*/  FMUL.FTZ R24, R2, R24 ;  /* 0x0000001802187220 */ /* 0x000fe20000410000 */
[----:B--2---:R-:W-:-:S02]  /*a1b0*/  FSEL R142, R27, -INF , P2 ;  /* 0xff8000001b8e7808 */ /* 0x004fc40001000000 */
[----:B------:R-:W-:-:S03]  /*a1c0*/  FMNMX.FTZ R55, R110, R55, !PT ;  /* 0x000000376e377209 */ /* 0x000fc60007810000 */
[----:B------:R-:W2:Y:S01]  /*a1d0*/  MUFU.TANH R41, R41 ;  /* 0x0000002900297308 */ /* 0x000ea20000002400 */
[----:B------:R-:W-:-:S01]  /*a1e0*/  FFMA.FTZ R144, R112, R59, -R37 ;  /* 0x0000003b70907223 */ /* 0x000fc20000010825 */
[----:B------:R-:W-:Y:S01]  /*a1f0*/  ISETP.GT.AND P2, PT, R62, 0x70, PT ;  /* 0x000000703e00780c */ /* 0x000fe20003f44270 */
[----:B------:R-:W-:Y:S01]  /*a200*/  FMUL.FTZ R25, R2, R25 ;  /* 0x0000001902197220 */ /* 0x000fe20000410000 */
[----:B0-----:R-:W-:Y:S02]  /*a210*/  FSEL R112, R31, -INF , P0 ;  /* 0xff8000001f707808 */ /* 0x001fe40000000000 */
[----:B------:R-:W-:Y:S02]  /*a220*/  FMNMX.FTZ R55, R142, R55, !PT ;  /* 0x000000378e377209 */ /* 0x000fe40007810000 */
[----:B------:R-:W0:Y:S01]  /*a230*/  MUFU.TANH R43, R43 ;  /* 0x0000002b002b7308 */ /* 0x000e220000002400 */
[----:B------:R-:W-:Y:S01]  /*a240*/  ISETP.GT.AND P0, PT, R62, 0x71, PT ;  /* 0x000000713e00780c */ /* 0x000fe20003f04270 */
[----:B------:R-:W-:Y:S01]  /*a250*/  FMUL.FTZ R28, R2, R28 ;  /* 0x0000001c021c7220 */ /* 0x000fe20000410000 */
[----:B---3--:R-:W-:-:S02]  /*a260*/  FSEL R146, R35, -INF , P2 ;  /* 0xff80000023927808 */ /* 0x008fc40001000000 */
[----:B------:R-:W-:-:S03]  /*a270*/  FMNMX.FTZ R55, R112, R55, !PT ;  /* 0x0000003770377209 */ /* 0x000fc60007810000 */
[----:B------:R-:W3:Y:S01]  /*a280*/  MUFU.TANH R24, R24 ;  /* 0x0000001800187308 */ /* 0x000ee20000002400 */
[----:B------:R-:W-:-:S01]  /*a290*/  FFMA.FTZ R27, R66, R59, -R37 ;  /* 0x0000003b421b7223 */ /* 0x000fc20000010825 */
[----:B------:R-:W-:Y:S01]  /*a2a0*/  ISETP.GT.AND P2, PT, R62, 0x78, PT ;  /* 0x000000783e00780c */ /* 0x000fe20003f44270 */
[----:B------:R-:W-:Y:S01]  /*a2b0*/  FMUL.FTZ R29, R2, R29 ;  /* 0x0000001d021d7220 */ /* 0x000fe20000410000 */
        /* <DEDUP_REMOVED lines=24> */
[----:B------:R-:W-:Y:S02]  /*a440*/  ISETP.GT.AND P0, PT, R62, 0x89, PT ;  /* 0x000000893e00780c */ /* 0x000fe40003f04270 */
[----:B--2---:R-:W-:-:S02]  /*a450*/  FSEL R28, R28, -INF , P2 ;  /* 0xff8000001c1c7808 */ /* 0x004fc40001000000 */
        /* <DEDUP_REMOVED lines=9> */
[----:B------:R-:W-:Y:S01]  /*a4f0*/  FMNMX.FTZ R55, R114, R55, !PT ;  /* 0x0000003772377209 */ /* 0x000fe20007810000 */
[----:B------:R-:W-:Y:S01]  /*a500*/  FFMA.FTZ R29, R30, R59, -R37 ;  /* 0x0000003b1e1d7223 */ /* 0x000fe20000010825 */
[----:B------:R-:W-:Y:S02]  /*a510*/  ISETP.GT.AND P2, PT, R62, 0x98, PT ;  /* 0x000000983e00780c */ /* 0x000fe40003f44270 */
[----:B-1----:R-:W-:Y:S02]  /*a520*/  FSEL R30, R33, -INF , P0 ;  /* 0xff800000211e7808 */ /* 0x002fe40000000000 */
[----:B------:R-:W-:Y:S02]  /*a530*/  FMNMX.FTZ R55, R32, R55, !PT ;  /* 0x0000003720377209 */ /* 0x000fe40007810000 */
[----:B------:R-:W-:Y:S02]  /*a540*/  ISETP.GT.AND P0, PT, R62, 0x99, PT ;  /* 0x000000993e00780c */ /* 0x000fe40003f04270 */
[----:B--2---:R-:W-:-:S02]  /*a550*/  FSEL R36, R36, -INF , P2 ;  /* 0xff80000024247808 */ /* 0x004fc40001000000 */
[----:B------:R-:W-:Y:S02]  /*a560*/  FMNMX.FTZ R55, R30, R55, !PT ;  /* 0x000000371e377209 */ /* 0x000fe40007810000 */
[----:B0-----:R-:W-:Y:S02]  /*a570*/  FSEL R62, R45, -INF , P0 ;  /* 0xff8000002d3e7808 */ /* 0x001fe40000000000 */
[----:B------:R-:W-:Y:S01]  /*a580*/  FMNMX.FTZ R55, R36, R55, !PT ;  /* 0x0000003724377209 */ /* 0x000fe20007810000 */
[----:B------:R-:W-:-:S03]  /*a590*/  FFMA.FTZ R58, R58, R59, -R37 ;  /* 0x0000003b3a3a7223 */ /* 0x000fc60000010825 */
[----:B------:R-:W-:Y:S01]  /*a5a0*/  FMNMX.FTZ R55, R62, R55, !PT ;  /* 0x000000373e377209 */ /* 0x000fe20007810000 */
[----:B------:R0:W-:Y:S04]  /*a5b0*/  MUFU.EX2 R11, R58 ;  /* 0x0000003a000b7308 */ /* 0x0001e80000000800 */
[----:B0-----:R-:W0:Y:S02]  /*a5c0*/  SHFL.BFLY PT, R58, R55, 0x2, 0x1f ;  /* 0x0c401f00373a7f89 */ /* 0x001e2400000e0000 */
[----:B0-----:R-:W-:-:S05]  /*a5d0*/  FMNMX.FTZ R45, R55, R58, !PT ;  /* 0x0000003a372d7209 */ /* 0x001fca0007810000 */
[----:B------:R-:W0:Y:S01]  /*a5e0*/  SHFL.BFLY PT, R58, R45, 0x1, 0x1f ;  /* 0x0c201f002d3a7f89 */ /* 0x000e2200000e0000 */
[----:B------:R1:W-:Y:S01]  /*a5f0*/  MUFU.EX2 R25, R31 ;  /* 0x0000001f00197308 */ /* 0x0003e20000000800 */
        /* <DEDUP_REMOVED lines=9> */
[-CC-:B------:R-:W-:Y:S01]  /*a690*/  FFMA.FTZ R35, R126, R59.reuse, -R37.reuse ;  /* 0x0000003b7e237223 */ /* 0x180fe20000010825 */
[----:B------:R-:W-:-:S01]  /*a6a0*/  FFMA.FTZ R120, R124, R59, -R37 ;  /* 0x0000003b7c787223 */ /* 0x000fc20000010825 */
[-CC-:B------:R-:W-:Y:S01]  /*a6b0*/  FFMA.FTZ R39, R128, R59.reuse, -R37.reuse ;  /* 0x0000003b80277223 */ /* 0x180fe20000010825 */
[----:B------:R-:W-:-:S01]  /*a6c0*/  FFMA.FTZ R38, R38, R59, -R37 ;  /* 0x0000003b26267223 */ /* 0x000fc20000010825 */
[-CC-:B------:R-:W-:Y:S01]  /*a6d0*/  FFMA.FTZ R41, R132, R59.reuse, -R37.reuse ;  /* 0x0000003b84297223 */ /* 0x180fe20000010825 */
[----:B0-----:R-:W-:Y:S01]  /*a6e0*/  FMNMX.FTZ R58, R45, R58, !PT ;  /* 0x0000003a2d3a7209 */ /* 0x001fe20007810000 */
[----:B------:R-:W-:-:S03]  /*a6f0*/  FFMA.FTZ R122, R130, R59, -R37 ;  /* 0x0000003b827a7223 */ /* 0x000fc60000010825 */
[C---:B------:R-:W-:Y:S01]  /*a700*/  FSETP.NEU.FTZ.AND P0, PT, R58.reuse, -INF , PT ;  /* 0xff8000003a00780b */ /* 0x040fe20003f1d000 */
[----:B------:R-:W-:-:S01]  /*a710*/  FFMA.FTZ R55, R58, R59, -8 ;  /* 0xc10000003a377423 */ /* 0x000fc2000001003b */
[-CC-:B------:R-:W-:Y:S01]  /*a720*/  FFMA.FTZ R43, R134, R59.reuse, -R37.reuse ;  /* 0x0000003b862b7223 */ /* 0x180fe20000010825 */
[----:B------:R-:W-:-:S01]  /*a730*/  FFMA.FTZ R44, R44, R59, -R37 ;  /* 0x0000003b2c2c7223 */ /* 0x000fc20000010825 */
[-CC-:B------:R-:W-:Y:S01]  /*a740*/  FFMA.FTZ R45, R136, R59.reuse, -R37.reuse ;  /* 0x0000003b882d7223 */ /* 0x180fe20000010825 */
[----:B------:R-:W-:-:S01]  /*a750*/  FFMA.FTZ R98, R98, R59, -R37 ;  /* 0x0000003b62627223 */ /* 0x000fc20000010825 */
[----:B------:R-:W0:Y:S01]  /*a760*/  S2R R107, SR_TID.X ;  /* 0x00000000006b7919 */ /* 0x000e220000002100 */
[----:B------:R-:W-:Y:S01]  /*a770*/  FSEL R37, R55, RZ, P0 ;  /* 0x000000ff37257208 */ /* 0x000fe20000000000 */
[----:B------:R-:W-:Y:S04]  /*a780*/  MUFU.EX2 R40, R40 ;  /* 0x0000002800287308 */ /* 0x000fe80000000800 */
[----:B------:R-:W-:-:S01]  /*a790*/  FFMA.FTZ R52, R52, R59, -R37 ;  /* 0x0000003b34347223 */ /* 0x000fc20000010825 */
[-CC-:B------:R-:W-:Y:S01]  /*a7a0*/  FFMA.FTZ R55, R12, R59.reuse, -R37.reuse ;  /* 0x0000003b0c377223 */ /* 0x180fe20000010825 */
[----:B------:R-:W-:-:S01]  /*a7b0*/  FFMA.FTZ R67, R76, R59, -R37 ;  /* 0x0000003b4c437223 */ /* 0x000fc20000010825 */
[-CC-:B------:R-:W-:Y:S01]  /*a7c0*/  FFMA.FTZ R76, R50, R59.reuse, -R37.reuse ;  /* 0x0000003b324c7223 */ /* 0x180fe20000010825 */
[----:B------:R-:W-:-:S01]  /*a7d0*/  FFMA.FTZ R50, R56, R59, -R37 ;  /* 0x0000003b38327223 */ /* 0x000fc20000010825 */
[----:B------:R-:W1:Y:S01]  /*a7e0*/  MUFU.EX2 R47, R47 ;  /* 0x0000002f002f7308 */ /* 0x000e620000000800 */
[----:B------:R-:W-:-:S01]  /*a7f0*/  FFMA.FTZ R12, R68, R59, -R37 ;  /* 0x0000003b440c7223 */ /* 0x000fc20000010825 */
[----:B------:R-:W-:Y:S01]  /*a800*/  FFMA.FTZ R56, R10, R59, -R37 ;  /* 0x0000003b0a387223 */ /* 0x000fe20000010825 */
[----:B------:R-:W-:-:S05]  /*a810*/  IMAD.IADD R10, R109, 0x1, -R111 ;  /* 0x000000016d0a7824 */ /* 0x000fca00078e0a6f */
[----:B------:R-:W-:Y:S01]  /*a820*/  MUFU.EX2 R52, R52 ;  /* 0x0000003400347308 */ /* 0x000fe20000000800 */
[----:B------:R-:W-:-:S07]  /*a830*/  IMAD R10, R105, 0xc0, R10 ;  /* 0x000000c0690a7824 */ /* 0x000fce00078e020a */
[----:B------:R-:W2:Y:S01]  /*a840*/  MUFU.EX2 R55, R55 ;  /* 0x0000003700377308 */ /* 0x000ea20000000800 */
[----:B------:R-:W-:-:S07]  /*a850*/  IMAD.HI R10, R10, 0x66666667, RZ ;  /* 0x666666670a0a7827 */ /* 0x000fce00078e02ff */
[----:B------:R3:W-:Y:S08]  /*a860*/  MUFU.EX2 R9, R57 ;  /* 0x0000003900097308 */ /* 0x0007f00000000800 */
[----:B------:R-:W4:Y:S01]  /*a870*/  MUFU.EX2 R48, R48 ;  /* 0x0000003000307308 */ /* 0x000f220000000800 */
[----:B---3--:R-:W-:-:S01]  /*a880*/  FFMA.FTZ R57, R14, R59, -R37 ;  /* 0x0000003b0e397223 */ /* 0x008fc20000010825 */
[----:B------:R-:W-:-:S06]  /*a890*/  FFMA.FTZ R14, R92, R59, -R37 ;  /* 0x0000003b5c0e7223 */ /* 0x000fcc0000010825 */
[----:B------:R-:W3:Y:S01]  /*a8a0*/  MUFU.EX2 R12, R12 ;  /* 0x0000000c000c7308 */ /* 0x000ee20000000800 */
[----:B------:R-:W-:-:S01]  /*a8b0*/  FFMA.FTZ R61, R20, R59, -R37 ;  /* 0x0000003b143d7223 */ /* 0x000fc20000010825 */
[----:B------:R-:W-:-:S06]  /*a8c0*/  SHF.R.U32.HI R79, RZ, 0x1f, R10 ;  /* 0x0000001fff4f7819 */ /* 0x000fcc000001160a */
[----:B------:R-:W5:Y:S01]  /*a8d0*/  MUFU.EX2 R49, R49 ;  /* 0x0000003100317308 */ /* 0x000f620000000800 */
[----:B-1----:R-:W-:-:S07]  /*a8e0*/  FADD.FTZ R83, R40, R47 ;  /* 0x0000002f28537221 */ /* 0x002fce0000010000 */
[----:B------:R-:W1:Y:S01]  /*a8f0*/  MUFU.EX2 R57, R57 ;  /* 0x0000003900397308 */ /* 0x000e620000000800 */
[----:B------:R-:W-:-:S07]  /*a900*/  LEA.HI.SX32 R10, R10, R79, 0x1a ;  /* 0x0000004f0a0a7211 */ /* 0x000fce00078fd2ff */
[----:B------:R-:W1:Y:S01]  /*a910*/  MUFU.EX2 R42, R42 ;  /* 0x0000002a002a7308 */ /* 0x000e620000000800 */
[----:B------:R-:W-:-:S01]  /*a920*/  FFMA.FTZ R20, R72, R59, -R37 ;  /* 0x0000003b48147223 */ /* 0x000fc20000010825 */
[----:B--2---:R-:W-:-:S06]  /*a930*/  FADD.FTZ R79, R52, R55 ;  /* 0x00000037344f7221 */ /* 0x004fcc0000010000 */
[----:B------:R-:W2:Y:S01]  /*a940*/  MUFU.EX2 R14, R14 ;  /* 0x0000000e000e7308 */ /* 0x000ea20000000800 */
[----:B------:R-:W-:-:S01]  /*a950*/  FFMA.FTZ R68, R88, R59, -R37 ;  /* 0x0000003b58447223 */ /* 0x000fc20000010825 */
[----:B------:R-:W-:-:S06]  /*a960*/  FFMA.FTZ R72, R82, R59, -R37 ;  /* 0x0000003b52487223 */ /* 0x000fcc0000010825 */
[----:B------:R0:W-:Y:S01]  /*a970*/  MUFU.EX2 R53, R63 ;  /* 0x0000003f00357308 */ /* 0x0001e20000000800 */
[----:B----4-:R-:W-:-:S01]  /*a980*/  FADD.FTZ R82, R48, R83 ;  /* 0x0000005330527221 */ /* 0x010fc20000010000 */
[----:B------:R-:W-:-:S06]  /*a990*/  FFMA.FTZ R69, R80, R59, -R37 ;  /* 0x0000003b50457223 */ /* 0x000fcc0000010825 */
[----:B------:R-:W4:Y:S01]  /*a9a0*/  MUFU.EX2 R51, R51 ;  /* 0x0000003300337308 */ /* 0x000f220000000800 */
[----:B0-----:R-:W-:-:S01]  /*a9b0*/  FFMA.FTZ R63, R74, R59, -R37 ;  /* 0x0000003b4a3f7223 */ /* 0x001fc20000010825 */
[----:B------:R-:W-:Y:S01]  /*a9c0*/  LOP3.LUT R99, R107, 0x7f, RZ, 0xc0, !PT ;  /* 0x0000007f6b637812 */ /* 0x000fe200078ec0ff */
[----:B---3--:R-:W-:-:S05]  /*a9d0*/  FADD.FTZ R80, R12, R79 ;  /* 0x0000004f0c507221 */ /* 0x008fca0000010000 */
[----:B------:R-:W0:Y:S01]  /*a9e0*/  MUFU.EX2 R61, R61 ;  /* 0x0000003d003d7308 */ /* 0x000e220000000800 */
[----:B-----5:R-:W-:-:S01]  /*a9f0*/  FADD.FTZ R79, R49, R82 ;  /* 0x00000052314f7221 */ /* 0x020fc20000010000 */
[----:B------:R-:W-:Y:S01]  /*aa00*/  ISETP.NE.AND P0, PT, R99, RZ, PT ;  /* 0x000000ff6300720c */ /* 0x000fe20003f05270 */
[----:B-1----:R-:W-:-:S05]  /*aa10*/  FADD.FTZ R83, R57, R80 ;  /* 0x0000005039537221 */ /* 0x002fca0000010000 */
[----:B------:R-:W1:Y:S01]  /*aa20*/  MUFU.EX2 R63, R63 ;  /* 0x0000003f003f7308 */ /* 0x000e620000000800 */
[----:B------:R-:W-:-:S01]  /*aa30*/  FFMA.FTZ R65, R78, R59, -R37 ;  /* 0x0000003b4e417223 */ /* 0x000fc20000010825 */
[----:B------:R-:W-:-:S06]  /*aa40*/  FADD.FTZ R82, R42, R79 ;  /* 0x0000004f2a527221 */ /* 0x000fcc0000010000 */
[----:B------:R-:W-:Y:S01]  /*aa50*/  MUFU.EX2 R90, R90 ;  /* 0x0000005a005a7308 */ /* 0x000fe20000000800 */
[----:B--2---:R-:W-:-:S07]  /*aa60*/  FADD.FTZ R80, R14, R83 ;  /* 0x000000530e507221 */ /* 0x004fce0000010000 */
[----:B------:R-:W2:Y:S01]  /*aa70*/  MUFU.EX2 R68, R68 ;  /* 0x0000004400447308 */ /* 0x000ea20000000800 */
[----:B----4-:R-:W-:-:S01]  /*aa80*/  FADD.FTZ R82, R51, R82 ;  /* 0x0000005233527221 */ /* 0x010fc20000010000 */
[----:B------:R-:W-:Y:S01]  /*aa90*/  FFMA.FTZ R81, R54, R59, -R37 ;  /* 0x0000003b36517223 */ /* 0x000fe20000010825 */
[----:B0-----:R-:W-:-:S05]  /*aaa0*/  FADD.FTZ R80, R61, R80 ;  /* 0x000000503d507221 */ /* 0x001fca0000010000 */
[----:B------:R-:W0:Y:S01]  /*aab0*/  MUFU.EX2 R20, R20 ;  /* 0x0000001400147308 */ /* 0x000e220000000800 */
[----:B------:R-:W-:-:S01]  /*aac0*/  FFMA.FTZ R74, R94, R59, -R37 ;  /* 0x0000003b5e4a7223 */ /* 0x000fc20000010825 */
[----:B------:R-:W-:Y:S01]  /*aad0*/  FFMA.FTZ R54, R8, R59, -R37 ;  /* 0x0000003b08367223 */ /* 0x000fe20000010825 */
[----:B------:R-:W-:-:S05]  /*aae0*/  FADD.FTZ R85, R3, R82 ;  /* 0x0000005203557221 */ /* 0x000fca0000010000 */
[----:B------:R-:W3:Y:S01]  /*aaf0*/  MUFU.EX2 R46, R46 ;  /* 0x0000002e002e7308 */ /* 0x000ee20000000800 */
[----:B------:R-:W-:Y:S01]  /*ab00*/  @!P0 IADD3 R8, R0, 0x13240, RZ ;  /* 0x0001324000088810 */ /* 0x000fe20007ffe0ff */
[----:B-1----:R-:W-:-:S06]  /*ab10*/  FADD.FTZ R87, R63, R80 ;  /* 0x000000503f577221 */ /* 0x002fcc0000010000 */
[----:B------:R-:W1:Y:S01]  /*ab20*/  MUFU.EX2 R65, R65 ;  /* 0x0000004100417308 */ /* 0x000e620000000800 */
[----:B--2---:R-:W-:-:S07]  /*ab30*/  FADD.FTZ R87, R68, R87 ;  /* 0x0000005744577221 */ /* 0x004fce0000010000 */
[----:B------:R-:W2:Y:S08]  /*ab40*/  MUFU.EX2 R67, R67 ;  /* 0x0000004300437308 */ /* 0x000eb00000000800 */
[----:B------:R4:W-:Y:S01]  /*ab50*/  MUFU.EX2 R0, R54 ;  /* 0x0000003600007308 */ /* 0x0009e20000000800 */
[----:B------:R-:W-:-:S07]  /*ab60*/  FFMA.FTZ R73, R84, R59, -R37 ;  /* 0x0000003b54497223 */ /* 0x000fce0000010825 */
[----:B------:R-:W5:Y:S01]  /*ab70*/  MUFU.EX2 R96, R96 ;  /* 0x0000006000607308 */ /* 0x000f620000000800 */
[----:B----4-:R-:W-:-:S04]  /*ab80*/  FADD.FTZ R54, R90, R85 ;  /* 0x000000555a367221 */ /* 0x010fc80000010000 */
[----:B------:R-:W-:-:S03]  /*ab90*/  FADD.FTZ R89, R13, R54 ;  /* 0x000000360d597221 */ /* 0x000fc60000010000 */
[----:B------:R-:W4:Y:S01]  /*aba0*/  MUFU.EX2 R74, R74 ;  /* 0x0000004a004a7308 */ /* 0x000f220000000800 */
[----:B------:R-:W-:-:S01]  /*abb0*/  FFMA.FTZ R54, R26, R59, -R37 ;  /* 0x0000003b1a367223 */ /* 0x000fc20000010825 */
[----:B0-----:R-:W-:Y:S01]  /*abc0*/  FADD.FTZ R26, R20, R87 ;  /* 0x00000057141a7221 */ /* 0x001fe20000010000 */
[----:B---3--:R-:W-:-:S05]  /*abd0*/  FADD.FTZ R80, R46, R89 ;  /* 0x000000592e507221 */ /* 0x008fca0000010000 */
[----:B------:R-:W0:Y:S01]  /*abe0*/  MUFU.EX2 R69, R69 ;  /* 0x0000004500457308 */ /* 0x000e220000000800 */
[----:B-1----:R-:W-:-:S01]  /*abf0*/  FADD.FTZ R26, R65, R26 ;  /* 0x0000001a411a7221 */ /* 0x002fc20000010000 */
[----:B------:R-:W-:-:S06]  /*ac00*/  FADD.FTZ R89, R15, R80 ;  /* 0x000000500f597221 */ /* 0x000fcc0000010000 */
[----:B------:R-:W1:Y:S01]  /*ac10*/  MUFU.EX2 R100, R100 ;  /* 0x0000006400647308 */ /* 0x000e620000000800 */
[----:B--2---:R-:W-:-:S07]  /*ac20*/  FADD.FTZ R87, R67, R26 ;  /* 0x0000001a43577221 */ /* 0x004fce0000010000 */
[----:B------:R-:W2:Y:S01]  /*ac30*/  MUFU.EX2 R72, R72 ;  /* 0x0000004800487308 */ /* 0x000ea20000000800 */
[----:B-----5:R-:W-:-:S01]  /*ac40*/  FADD.FTZ R80, R96, R89 ;  /* 0x0000005960507221 */ /* 0x020fc20000010000 */
[----:B----4-:R-:W-:-:S06]  /*ac50*/  FADD.FTZ R26, R74, R87 ;  /* 0x000000574a1a7221 */ /* 0x010fcc0000010000 */
[----:B------:R-:W3:Y:S01]  /*ac60*/  MUFU.EX2 R73, R73 ;  /* 0x0000004900497308 */ /* 0x000ee20000000800 */
[----:B------:R-:W-:-:S01]  /*ac70*/  FFMA.FTZ R71, R86, R59, -R37 ;  /* 0x0000003b56477223 */ /* 0x000fc20000010825 */
[----:B------:R-:W-:-:S06]  /*ac80*/  FADD.FTZ R89, R21, R80 ;  /* 0x0000005015597221 */ /* 0x000fcc0000010000 */
[----:B------:R-:W4:Y:S01]  /*ac90*/  MUFU.EX2 R108, R108 ;  /* 0x0000006c006c7308 */ /* 0x000f220000000800 */
[----:B0-----:R-:W-:-:S01]  /*aca0*/  FADD.FTZ R87, R69, R26 ;  /* 0x0000001a45577221 */ /* 0x001fc20000010000 */
[----:B------:R-:W-:-:S06]  /*acb0*/  FFMA.FTZ R77, R102, R59, -R37 ;  /* 0x0000003b664d7223 */ /* 0x000fcc0000010825 */
[----:B------:R-:W0:Y:S01]  /*acc0*/  MUFU.EX2 R76, R76 ;  /* 0x0000004c004c7308 */ /* 0x000e220000000800 */
[----:B-1----:R-:W-:-:S01]  /*acd0*/  FADD.FTZ R80, R100, R89 ;  /* 0x0000005964507221 */ /* 0x002fc20000010000 */
[----:B--2---:R-:W-:-:S06]  /*ace0*/  FADD.FTZ R26, R72, R87 ;  /* 0x00000057481a7221 */ /* 0x004fcc0000010000 */
[----:B------:R-:W1:Y:S01]  /*acf0*/  MUFU.EX2 R50, R50 ;  /* 0x0000003200327308 */ /* 0x000e620000000800 */
[----:B------:R-:W-:-:S01]  /*ad00*/  FFMA.FTZ R78, R106, R59, -R37 ;  /* 0x0000003b6a4e7223 */ /* 0x000fc20000010825 */
[----:B------:R-:W-:Y:S01]  /*ad10*/  FADD.FTZ R87, R53, R80 ;  /* 0x0000005035577221 */ /* 0x000fe20000010000 */
[----:B------:R-:W-:-:S05]  /*ad20*/  F2FP.SATFINITE.E4M3.F32.PACK_AB_MERGE_C R153, R49, R48, RZ ;  /* 0x000000303199723e */ /* 0x000fca00048070ff */
[----:B------:R-:W2:Y:S01]  /*ad30*/  MUFU.EX2 R140, R140 ;  /* 0x0000008c008c7308 */ /* 0x000ea20000000800 */
[----:B---3--:R-:W-:-:S07]  /*ad40*/  FADD.FTZ R49, R73, R26 ;  /* 0x0000001a49317221 */ /* 0x008fce0000010000 */
[----:B------:R-:W3:Y:S01]  /*ad50*/  MUFU.EX2 R71, R71 ;  /* 0x0000004700477308 */ /* 0x000ee20000000800 */
[----:B----4-:R-:W-:-:S01]  /*ad60*/  FADD.FTZ R48, R108, R87 ;  /* 0x000000576c307221 */ /* 0x010fc20000010000 */
[----:B------:R-:W-:-:S06]  /*ad70*/  @!P0 PRMT R8, RZ, 0x654, R8 ;  /* 0x00000654ff088816 */ /* 0x000fcc0000000008 */
[----:B------:R-:W4:Y:S01]  /*ad80*/  MUFU.EX2 R144, R144 ;  /* 0x0000009000907308 */ /* 0x000f220000000800 */
[----:B0-----:R-:W-:-:S01]  /*ad90*/  FADD.FTZ R49, R76, R49 ;  /* 0x000000314c317221 */ /* 0x001fc20000010000 */
[----:B------:R-:W-:Y:S01]  /*ada0*/  FFMA.FTZ R75, R138, R59, -R37 ;  /* 0x0000003b8a4b7223 */ /* 0x000fe20000010825 */
[----:B------:R-:W-:-:S05]  /*adb0*/  F2FP.SATFINITE.E4M3.F32.PACK_AB_MERGE_C R155, R90, R3, RZ ;  /* 0x000000035a9b723e */ /* 0x000fca00048070ff */
[----:B------:R-:W0:Y:S01]  /*adc0*/  MUFU.EX2 R77, R77 ;  /* 0x0000004d004d7308 */ /* 0x000e220000000800 */
[----:B------:R-:W-:-:S01]  /*add0*/  FADD.FTZ R3, R11, R48 ;  /* 0x000000300b037221 */ /* 0x000fc20000010000 */
[----:B------:R5:W-:Y:S01]  /*ade0*/  @!P0 SYNCS.ARRIVE.TRANS64.RED.A1T0 RZ, [R8+URZ], RZ ;  /* 0x000000ff08ff89a7 */ /* 0x000be2000810043f */
[----:B------:R-:W-:-:S05]  /*adf0*/  FFMA.FTZ R85, R66, R59, -R37 ;  /* 0x0000003b42557223 */ /* 0x000fca0000010825 */
[----:B------:R-:W0:Y:S01]  /*ae00*/  MUFU.EX2 R78, R78 ;  /* 0x0000004e004e7308 */ /* 0x000e220000000800 */
[----:B-1----:R-:W-:-:S01]  /*ae10*/  FADD.FTZ R48, R50, R49 ;  /* 0x0000003132307221 */ /* 0x002fc20000010000 */
[-CC-:B------:R-:W-:Y:S01]  /*ae20*/  FFMA.FTZ R64, R64, R59.reuse, -R37.reuse ;  /* 0x0000003b40407223 */ /* 0x180fe20000010825 */
[----:B------:R-:W-:-:S01]  /*ae30*/  FFMA.FTZ R79, R110, R59, -R37 ;  /* 0x0000003b6e4f7223 */ /* 0x000fc20000010825 */
[-CC-:B-----5:R-:W-:Y:S01]  /*ae40*/  FFMA.FTZ R8, R142, R59.reuse, -R37.reuse ;  /* 0x0000003b8e087223 */ /* 0x1a0fe20000010825 */
[----:B------:R-:W-:-:S03]  /*ae50*/  FFMA.FTZ R83, R112, R59, -R37 ;  /* 0x0000003b70537223 */ /* 0x000fc60000010825 */
[----:B------:R-:W1:Y:S01]  /*ae60*/  MUFU.EX2 R27, R27 ;  /* 0x0000001b001b7308 */ /* 0x000e620000000800 */
[----:B------:R-:W-:-:S01]  /*ae70*/  FFMA.FTZ R146, R146, R59, -R37 ;  /* 0x0000003b92927223 */ /* 0x000fc20000010825 */
[-CC-:B------:R-:W-:Y:S01]  /*ae80*/  FFMA.FTZ R148, R148, R59.reuse, -R37.reuse ;  /* 0x0000003b94947223 */ /* 0x180fe20000010825 */
[----:B------:R-:W-:-:S01]  /*ae90*/  FFMA.FTZ R66, R24, R59, -R37 ;  /* 0x0000003b18427223 */ /* 0x000fc20000010825 */
[-CC-:B------:R-:W-:Y:S01]  /*aea0*/  FFMA.FTZ R70, R70, R59.reuse, -R37.reuse ;  /* 0x0000003b46467223 */ /* 0x180fe20000010825 */
[----:B------:R-:W-:-:S01]  /*aeb0*/  FFMA.FTZ R28, R28, R59, -R37 ;  /* 0x0000003b1c1c7223 */ /* 0x000fc20000010825 */
[-CC-:B------:R-:W-:Y:S02]  /*aec0*/  FFMA.FTZ R114, R114, R59.reuse, -R37.reuse ;  /* 0x0000003b72727223 */ /* 0x180fe40000010825 */
[----:B------:R-:W5:Y:S01]  /*aed0*/  MUFU.EX2 R56, R56 ;  /* 0x0000003800387308 */ /* 0x000f620000000800 */
[----:B------:R-:W-:-:S01]  /*aee0*/  FFMA.FTZ R32, R32, R59, -R37 ;  /* 0x0000003b20207223 */ /* 0x000fc20000010825 */
[-CC-:B------:R-:W-:Y:S01]  /*aef0*/  FFMA.FTZ R30, R30, R59.reuse, -R37.reuse ;  /* 0x0000003b1e1e7223 */ /* 0x180fe20000010825 */
[----:B------:R-:W-:-:S01]  /*af00*/  FFMA.FTZ R36, R36, R59, -R37 ;  /* 0x0000003b24247223 */ /* 0x000fc20000010825 */
[----:B------:R-:W-:Y:S01]  /*af10*/  FFMA.FTZ R37, R62, R59, -R37 ;  /* 0x0000003b3e257223 */ /* 0x000fe20000010825 */
[----:B--2---:R-:W-:-:S01]  /*af20*/  FADD.FTZ R62, R140, R3 ;  /* 0x000000038c3e7221 */ /* 0x004fc20000010000 */
[----:B---3--:R-:W-:-:S02]  /*af30*/  FADD.FTZ R48, R71, R48 ;  /* 0x0000003047307221 */ /* 0x008fc40000010000 */
[----:B------:R-:W2:Y:S01]  /*af40*/  MUFU.EX2 R150, R150 ;  /* 0x0000009600967308 */ /* 0x000ea20000000800 */
[----:B------:R-:W-:Y:S01]  /*af50*/  F2FP.SATFINITE.E4M3.F32.PACK_AB_MERGE_C R149, R96, R15, RZ ;  /* 0x0000000f6095723e */ /* 0x000fe200048070ff */
[----:B------:R-:W-:Y:S01]  /*af60*/  FADD.FTZ R15, R9, R62 ;  /* 0x0000003e090f7221 */ /* 0x000fe20000010000 */
[----:B----4-:R-:W-:-:S05]  /*af70*/  F2FP.SATFINITE.E4M3.F32.PACK_AB_MERGE_C R145, R144, R9, RZ ;  /* 0x000000099091723e */ /* 0x010fca00048070ff */
[----:B------:R-:W3:Y:S01]  /*af80*/  MUFU.EX2 R75, R75 ;  /* 0x0000004b004b7308 */ /* 0x000ee20000000800 */
[----:B0-----:R-:W-:-:S01]  /*af90*/  FADD.FTZ R9, R77, R48 ;  /* 0x000000304d097221 */ /* 0x001fc20000010000 */
[----:B------:R-:W-:-:S06]  /*afa0*/  FADD.FTZ R144, R144, R15 ;  /* 0x0000000f90907221 */ /* 0x000fcc0000010000 */
[----:B------:R-:W0:Y:S01]  /*afb0*/  MUFU.EX2 R64, R64 ;  /* 0x0000004000407308 */ /* 0x000e220000000800 */
[----:B------:R-:W-:-:S01]  /*afc0*/  FADD.FTZ R9, R78, R9 ;  /* 0x000000094e097221 */ /* 0x000fc20000010000 */
[----:B-1----:R-:W-:-:S06]  /*afd0*/  FADD.FTZ R15, R27, R144 ;  /* 0x000000901b0f7221 */ /* 0x002fcc0000010000 */
[----:B------:R-:W1:Y:S01]  /*afe0*/  MUFU.EX2 R81, R81 ;  /* 0x0000005100517308 */ /* 0x000e620000000800 */
[----:B-----5:R-:W-:-:S01]  /*aff0*/  FADD.FTZ R48, R56, R9 ;  /* 0x0000000938307221 */ /* 0x020fc20000010000 */
[----:B------:R-:W-:-:S06]  /*b000*/  F2FP.SATFINITE.E4M3.F32.PACK_AB_MERGE_C R153, R47, R40, R153 ;  /* 0x000000282f99723e */ /* 0x000fcc0004807099 */
[----:B------:R-:W4:Y:S08]  /*b010*/  MUFU.EX2 R152, R152 ;  /* 0x0000009800987308 */ /* 0x000f300000000800 */
[----:B------:R2:W-:Y:S08]  /*b020*/  MUFU.EX2 R3, R54 ;  /* 0x0000003600037308 */ /* 0x0005f00000000800 */
[----:B------:R-:W5:Y:S01]  /*b030*/  MUFU.EX2 R79, R79 ;  /* 0x0000004f004f7308 */ /* 0x000f620000000800 */
[----:B--2---:R-:W-:-:S01]  /*b040*/  FADD.FTZ R54, R150, R15 ;  /* 0x0000000f96367221 */ /* 0x004fc20000010000 */
[----:B---3--:R-:W-:-:S04]  /*b050*/  FADD.FTZ R15, R75, R48 ;  /* 0x000000304b0f7221 */ /* 0x008fc80000010000 */
[----:B0-----:R-:W-:Y:S02]  /*b060*/  FADD.FTZ R40, R64, R15 ;  /* 0x0000000f40287221 */ /* 0x001fe40000010000 */
[----:B------:R-:W0:Y:S01]  /*b070*/  MUFU.EX2 R29, R29 ;  /* 0x0000001d001d7308 */ /* 0x000e220000000800 */
[C---:B-1----:R-:W-:Y:S01]  /*b080*/  F2FP.SATFINITE.E4M3.F32.PACK_AB_MERGE_C R64, R81.reuse, R64, RZ ;  /* 0x000000405140723e */ /* 0x042fe200048070ff */
[----:B------:R-:W-:-:S06]  /*b090*/  FADD.FTZ R81, R81, R40 ;  /* 0x0000002851517221 */ /* 0x000fcc0000010000 */
[----:B------:R-:W1:Y:S01]  /*b0a0*/  MUFU.EX2 R8, R8 ;  /* 0x0000000800087308 */ /* 0x000e620000000800 */
[----:B------:R-:W-:-:S01]  /*b0b0*/  FADD.FTZ R47, R25, R54 ;  /* 0x00000036192f7221 */ /* 0x000fc20000010000 */
[----:B------:R-:W-:-:S06]  /*b0c0*/  FADD.FTZ R40, R0, R81 ;  /* 0x0000005100287221 */ /* 0x000fcc0000010000 */
[----:B------:R-:W2:Y:S08]  /*b0d0*/  MUFU.EX2 R116, R116 ;  /* 0x0000007400747308 */ /* 0x000eb00000000800 */
[----:B------:R-:W3:Y:S01]  /*b0e0*/  MUFU.EX2 R83, R83 ;  /* 0x0000005300537308 */ /* 0x000ee20000000800 */
[C---:B----4-:R-:W-:Y:S01]  /*b0f0*/  F2FP.SATFINITE.E4M3.F32.PACK_AB_MERGE_C R147, R152.reuse, R25, RZ ;  /* 0x000000199893723e */ /* 0x050fe200048070ff */
[----:B------:R-:W-:Y:S01]  /*b100*/  FADD.FTZ R152, R152, R47 ;  /* 0x0000002f98987221 */ /* 0x000fe20000010000 */
[----:B------:R-:W-:-:S05]  /*b110*/  F2FP.SATFINITE.E4M3.F32.PACK_AB_MERGE_C R145, R140, R11, R145 ;  /* 0x0000000b8c91723e */ /* 0x000fca0004807091 */
[----:B------:R-:W4:Y:S01]  /*b120*/  MUFU.EX2 R31, R31 ;  /* 0x0000001f001f7308 */ /* 0x000f220000000800 */
[----:B-----5:R-:W-:-:S07]  /*b130*/  FADD.FTZ R11, R79, R40 ;  /* 0x000000284f0b7221 */ /* 0x020fce0000010000 */
[----:B------:R-:W5:Y:S01]  /*b140*/  MUFU.EX2 R24, R146 ;  /* 0x0000009200187308 */ /* 0x000f620000000800 */
[----:B------:R-:W-:Y:S01]  /*b150*/  F2FP.SATFINITE.E4M3.F32.PACK_AB_MERGE_C R151, R108, R53, RZ ;  /* 0x000000356c97723e */ /* 0x000fe200048070ff */
[----:B0-----:R-:W-:-:S06]  /*b160*/  FADD.FTZ R15, R29, R152 ;  /* 0x000000981d0f7221 */ /* 0x001fcc0000010000 */
[----:B------:R-:W0:Y:S01]  /*b170*/  MUFU.EX2 R118, R118 ;  /* 0x0000007600767308 */ /* 0x000e220000000800 */
[----:B-1----:R-:W-:-:S07]  /*b180*/  FADD.FTZ R40, R8, R11 ;  /* 0x0000000b08287221 */ /* 0x002fce0000010000 */
[----:B------:R-:W1:Y:S01]  /*b190*/  MUFU.EX2 R85, R85 ;  /* 0x0000005500557308 */ /* 0x000e620000000800 */
[----:B------:R-:W-:Y:S01]  /*b1a0*/  F2FP.SATFINITE.E4M3.F32.PACK_AB_MERGE_C R155, R51, R42, R155 ;  /* 0x0000002a339b723e */ /* 0x000fe2000480709b */
[----:B--2---:R-:W-:Y:S01]  /*b1b0*/  FADD.FTZ R42, R116, R15 ;  /* 0x0000000f742a7221 */ /* 0x004fe20000010000 */
[----:B------:R-:W-:-:S05]  /*b1c0*/  F2FP.SATFINITE.E4M3.F32.PACK_AB_MERGE_C R151, R100, R21, R151 ;  /* 0x000000156497723e */ /* 0x000fca0004807097 */
[----:B------:R-:W2:Y:S01]  /*b1d0*/  MUFU.EX2 R33, R33 ;  /* 0x0000002100217308 */ /* 0x000ea20000000800 */
[C---:B---3--:R-:W-:Y:S01]  /*b1e0*/  F2FP.SATFINITE.E4M3.F32.PACK_AB_MERGE_C R21, R83.reuse, R8, RZ ;  /* 0x000000085315723e */ /* 0x048fe200048070ff */
[----:B------:R-:W-:-:S06]  /*b1f0*/  FADD.FTZ R83, R83, R40 ;  /* 0x0000002853537221 */ /* 0x000fcc0000010000 */
[----:B------:R-:W3:Y:S01]  /*b200*/  MUFU.EX2 R26, R148 ;  /* 0x00000094001a7308 */ /* 0x000ee20000000800 */
[----:B----4-:R-:W-:-:S01]  /*b210*/  FADD.FTZ R15, R31, R42 ;  /* 0x0000002a1f0f7221 */ /* 0x010fc20000010000 */
[----:B-----5:R-:W-:-:S06]  /*b220*/  FADD.FTZ R8, R24, R83 ;  /* 0x0000005318087221 */ /* 0x020fcc0000010000 */
[----:B------:R-:W4:Y:S01]  /*b230*/  MUFU.EX2 R34, R34 ;  /* 0x0000002200227308 */ /* 0x000f220000000800 */
[C---:B0-----:R-:W-:Y:S01]  /*b240*/  F2FP.SATFINITE.E4M3.F32.PACK_AB_MERGE_C R141, R118.reuse, R31, RZ ;  /* 0x0000001f768d723e */ /* 0x041fe200048070ff */
[----:B------:R-:W-:-:S06]  /*b250*/  FADD.FTZ R118, R118, R15 ;  /* 0x0000000f76767221 */ /* 0x000fcc0000010000 */
[----:B------:R-:W-:Y:S01]  /*b260*/  MUFU.EX2 R35, R35 ;  /* 0x0000002300237308 */ /* 0x000fe20000000800 */
[----:B-1----:R-:W-:-:S07]  /*b270*/  FADD.FTZ R15, R85, R8 ;  /* 0x00000008550f7221 */ /* 0x002fce0000010000 */
[----:B------:R-:W0:Y:S08]  /*b280*/  MUFU.EX2 R120, R120 ;  /* 0x0000007800787308 */ /* 0x000e300000000800 */
[----:B------:R-:W1:Y:S01]  /*b290*/  MUFU.EX2 R66, R66 ;  /* 0x0000004200427308 */ /* 0x000e620000000800 */
[----:B--2---:R-:W-:-:S01]  /*b2a0*/  FADD.FTZ R11, R33, R118 ;  /* 0x00000076210b7221 */ /* 0x004fc20000010000 */
[----:B---3--:R-:W-:-:S06]  /*b2b0*/  FADD.FTZ R8, R26, R15 ;  /* 0x0000000f1a087221 */ /* 0x008fcc0000010000 */
[----:B------:R-:W2:Y:S01]  /*b2c0*/  MUFU.EX2 R9, R70 ;  /* 0x0000004600097308 */ /* 0x000ea20000000800 */
[----:B------:R-:W-:Y:S01]  /*b2d0*/  F2FP.SATFINITE.E4M3.F32.PACK_AB_MERGE_C R149, R46, R13, R149 ;  /* 0x0000000d2e95723e */ /* 0x000fe20004807095 */
[----:B----4-:R-:W-:-:S06]  /*b2e0*/  FADD.FTZ R40, R34, R11 ;  /* 0x0000000b22287221 */ /* 0x010fcc0000010000 */
[----:B------:R-:W-:Y:S01]  /*b2f0*/  MUFU.EX2 R41, R41 ;  /* 0x0000002900297308 */ /* 0x000fe20000000800 */
[----:B------:R-:W-:-:S07]  /*b300*/  F2FP.SATFINITE.E4M3.F32.PACK_AB_MERGE_C R26, R3, R26, RZ ;  /* 0x0000001a031a723e */ /* 0x000fce00048070ff */
[----:B------:R-:W3:Y:S01]  /*b310*/  MUFU.EX2 R122, R122 ;  /* 0x0000007a007a7308 */ /* 0x000ee20000000800 */
[----:B------:R-:W-:-:S07]  /*b320*/  FADD.FTZ R3, R3, R8 ;  /* 0x0000000803037221 */ /* 0x000fce0000010000 */
[----:B------:R-:W4:Y:S01]  /*b330*/  MUFU.EX2 R39, R39 ;  /* 0x0000002700277308 */ /* 0x000f220000000800 */
[----:B0-----:R-:W-:-:S07]  /*b340*/  F2FP.SATFINITE.E4M3.F32.PACK_AB_MERGE_C R143, R120, R35, RZ ;  /* 0x00000023788f723e */ /* 0x001fce00048070ff */
[----:B------:R-:W0:Y:S01]  /*b350*/  MUFU.EX2 R28, R28 ;  /* 0x0000001c001c7308 */ /* 0x000e220000000800 */
[----:B------:R-:W-:-:S07]  /*b360*/  FADD.FTZ R35, R35, R40 ;  /* 0x0000002823237221 */ /* 0x000fce0000010000 */
[----:B------:R-:W5:Y:S01]  /*b370*/  MUFU.EX2 R38, R38 ;  /* 0x0000002600267308 */ /* 0x000f620000000800 */
[----:B-1----:R-:W-:-:S07]  /*b380*/  FADD.FTZ R8, R66, R3 ;  /* 0x0000000342087221 */ /* 0x002fce0000010000 */
[----:B------:R-:W1:Y:S01]  /*b390*/  MUFU.EX2 R13, R114 ;  /* 0x00000072000d7308 */ /* 0x000e620000000800 */
[----:B------:R-:W-:-:S01]  /*b3a0*/  FADD.FTZ R120, R120, R35 ;  /* 0x0000002378787221 */ /* 0x000fc20000010000 */
[----:B--2---:R-:W-:-:S06]  /*b3b0*/  FADD.FTZ R3, R9, R8 ;  /* 0x0000000809037221 */ /* 0x004fcc0000010000 */
[----:B------:R-:W2:Y:S01]  /*b3c0*/  MUFU.EX2 R32, R32 ;  /* 0x0000002000207308 */ /* 0x000ea20000000800 */
[----:B---3--:R-:W-:Y:S01]  /*b3d0*/  F2FP.SATFINITE.E4M3.F32.PACK_AB_MERGE_C R137, R122, R41, RZ ;  /* 0x000000297a89723e */ /* 0x008fe200048070ff */
[----:B----4-:R-:W-:Y:S01]  /*b3e0*/  FADD.FTZ R15, R39, R120 ;  /* 0x00000078270f7221 */ /* 0x010fe20000010000 */
[----:B0-----:R-:W-:-:S05]  /*b3f0*/  FADD.FTZ R8, R28, R3 ;  /* 0x000000031c087221 */ /* 0x001fca0000010000 */
[----:B------:R-:W-:Y:S01]  /*b400*/  MUFU.EX2 R45, R45 ;  /* 0x0000002d002d7308 */ /* 0x000fe20000000800 */
[C---:B-----5:R-:W-:Y:S01]  /*b410*/  F2FP.SATFINITE.E4M3.F32.PACK_AB_MERGE_C R137, R38.reuse, R39, R137 ;  /* 0x000000272689723e */ /* 0x060fe20004807089 */
[----:B------:R-:W-:-:S06]  /*b420*/  FADD.FTZ R38, R38, R15 ;  /* 0x0000000f26267221 */ /* 0x000fcc0000010000 */
[----:B------:R-:W0:Y:S01]  /*b430*/  MUFU.EX2 R98, R98 ;  /* 0x0000006200627308 */ /* 0x000e220000000800 */
[C---:B-1----:R-:W-:Y:S01]  /*b440*/  F2FP.SATFINITE.E4M3.F32.PACK_AB_MERGE_C R28, R13.reuse, R28, RZ ;  /* 0x0000001c0d1c723e */ /* 0x042fe200048070ff */
[----:B------:R-:W-:-:S06]  /*b450*/  FADD.FTZ R13, R13, R8 ;  /* 0x000000080d0d7221 */ /* 0x000fcc0000010000 */
[----:B------:R-:W1:Y:S01]  /*b460*/  MUFU.EX2 R43, R43 ;  /* 0x0000002b002b7308 */ /* 0x000e620000000800 */
[----:B------:R-:W-:-:S01]  /*b470*/  FADD.FTZ R41, R41, R38 ;  /* 0x0000002629297221 */ /* 0x000fc20000010000 */
[----:B------:R-:W-:-:S06]  /*b480*/  F2FP.SATFINITE.E4M3.F32.PACK_AB_MERGE_C R140, R79, R0, R21 ;  /* 0x000000004f8c723e */ /* 0x000fcc0004807015 */
[----:B------:R-:W3:Y:S01]  /*b490*/  MUFU.EX2 R44, R44 ;  /* 0x0000002c002c7308 */ /* 0x000ee20000000800 */
[----:B--2---:R-:W-:-:S01]  /*b4a0*/  FADD.FTZ R0, R32, R13 ;  /* 0x0000000d20007221 */ /* 0x004fc20000010000 */
[----:B------:R-:W-:-:S06]  /*b4b0*/  VIADD R13, R104, 0xfffffffe ;  /* 0xfffffffe680d7836 */ /* 0x000fcc0000000000 */
[----:B------:R-:W2:Y:S01]  /*b4c0*/  MUFU.EX2 R11, R30 ;  /* 0x0000001e000b7308 */ /* 0x000ea20000000800 */
[----:B------:R-:W-:Y:S01]  /*b4d0*/  VIMNMX R21, RZ, R10, !PT ;  /* 0x0000000aff157248 */ /* 0x000fe20007fe0100 */
[----:B------:R-:W-:-:S06]  /*b4e0*/  FADD.FTZ R122, R122, R41 ;  /* 0x000000297a7a7221 */ /* 0x000fcc0000010000 */
[----:B------:R-:W4:Y:S08]  /*b4f0*/  MUFU.EX2 R36, R36 ;  /* 0x0000002400247308 */ /* 0x000f300000000800 */
[----:B------:R-:W5:Y:S01]  /*b500*/  MUFU.EX2 R37, R37 ;  /* 0x0000002500257308 */ /* 0x000f620000000800 */
[----:B0-----:R-:W-:Y:S01]  /*b510*/  F2FP.SATFINITE.E4M3.F32.PACK_AB_MERGE_C R8, R98, R45, RZ ;  /* 0x0000002d6208723e */ /* 0x001fe200048070ff */
[----:B-1----:R-:W-:Y:S01]  /*b520*/  FADD.FTZ R3, R43, R122 ;  /* 0x0000007a2b037221 */ /* 0x002fe20000010000 */
[----:B------:R-:W-:-:S02]  /*b530*/  ISETP.GE.AND P0, PT, R13, R21, PT ;  /* 0x000000150d00720c */ /* 0x000fc40003f06270 */
[C---:B---3--:R-:W-:Y:S01]  /*b540*/  F2FP.SATFINITE.E4M3.F32.PACK_AB_MERGE_C R139, R44.reuse, R43, R8 ;  /* 0x0000002b2c8b723e */ /* 0x048fe20004807008 */
[----:B------:R-:W-:-:S01]  /*b550*/  FADD.FTZ R44, R44, R3 ;  /* 0x000000032c2c7221 */ /* 0x000fc20000010000 */
[----:B------:R-:W-:Y:S01]  /*b560*/  F2FP.SATFINITE.E4M3.F32.PACK_AB_MERGE_C R12, R57, R12, RZ ;  /* 0x0000000c390c723e */ /* 0x000fe200048070ff */
[----:B--2---:R-:W-:-:S01]  /*b570*/  FADD.FTZ R3, R11, R0 ;  /* 0x000000000b037221 */ /* 0x004fc20000010000 */
[----:B------:R-:W-:Y:S01]  /*b580*/  F2FP.SATFINITE.E4M3.F32.PACK_AB_MERGE_C R67, R74, R67, RZ ;  /* 0x000000434a43723e */ /* 0x000fe200048070ff */
[----:B------:R-:W-:-:S01]  /*b590*/  FADD.FTZ R45, R45, R44 ;  /* 0x0000002c2d2d7221 */ /* 0x000fc20000010000 */
[----:B------:R-:W-:Y:S01]  /*b5a0*/  F2FP.SATFINITE.E4M3.F32.PACK_AB_MERGE_C R152, R55, R52, R12 ;  /* 0x000000343798723e */ /* 0x000fe2000480700c */
[----:B------:R-:W-:Y:S01]  /*b5b0*/  IMAD.MOV.U32 R55, RZ, RZ, RZ ;  /* 0x000000ffff377224 */ /* 0x000fe200078e00ff */
[----:B------:R-:W-:Y:S01]  /*b5c0*/  F2FP.SATFINITE.E4M3.F32.PACK_AB_MERGE_C R148, R65, R20, R67 ;  /* 0x000000144194723e */ /* 0x000fe20004807043 */
[----:B----4-:R-:W-:-:S01]  /*b5d0*/  FADD.FTZ R20, R36, R3 ;  /* 0x0000000324147221 */ /* 0x010fc20000010000 */
[----:B------:R-:W-:-:S02]  /*b5e0*/  F2FP.SATFINITE.E4M3.F32.PACK_AB_MERGE_C R77, R78, R77, RZ ;  /* 0x0000004d4e4d723e */ /* 0x000fc400048070ff */
[C---:B-----5:R-:W-:Y:S01]  /*b5f0*/  F2FP.SATFINITE.E4M3.F32.PACK_AB_MERGE_C R0, R37.reuse, R36, RZ ;  /* 0x000000242500723e */ /* 0x060fe200048070ff */
[----:B------:R-:W-:Y:S01]  /*b600*/  BSSY B0, `(.L_x_1896) ;  /* 0x00003e2000007945 */ /* 0x000fe20003800000 */
[----:B------:R-:W-:Y:S02]  /*b610*/  F2FP.SATFINITE.E4M3.F32.PACK_AB_MERGE_C R63, R68, R63, RZ ;  /* 0x0000003f443f723e */ /* 0x000fe400048070ff */
[----:B------:R-:W-:Y:S01]  /*b620*/  F2FP.SATFINITE.E4M3.F32.PACK_AB_MERGE_C R73, R76, R73, RZ ;  /* 0x000000494c49723e */ /* 0x000fe200048070ff */
[----:B------:R-:W-:-:S01]  /*b630*/  FADD.FTZ R20, R37, R20 ;  /* 0x0000001425147221 */ /* 0x000fc20000010000 */
[----:B------:R-:W-:Y:S01]  /*b640*/  F2FP.SATFINITE.E4M3.F32.PACK_AB_MERGE_C R138, R11, R32, R0 ;  /* 0x000000200b8a723e */ /* 0x000fe20004807000 */
[----:B------:R-:W-:-:S01]  /*b650*/  FADD.FTZ R0, R98, R45 ;  /* 0x0000002d62007221 */ /* 0x000fc20000010000 */
[----:B------:R-:W-:Y:S01]  /*b660*/  F2FP.SATFINITE.E4M3.F32.PACK_AB_MERGE_C R147, R150, R27, R147 ;  /* 0x0000001b9693723e */ /* 0x000fe20004807093 */
[----:B------:R-:W-:Y:S01]  /*b670*/  IMAD.MOV.U32 R54, RZ, RZ, R55 ;  /* 0x000000ffff367224 */ /* 0x000fe200078e0037 */
[----:B------:R-:W-:Y:S01]  /*b680*/  F2FP.SATFINITE.E4M3.F32.PACK_AB_MERGE_C R141, R116, R29, R141 ;  /* 0x0000001d748d723e */ /* 0x000fe2000480708d */
[----:B------:R-:W-:Y:S01]  /*b690*/  IMAD.MOV.U32 R53, RZ, RZ, R55 ;  /* 0x000000ffff357224 */ /* 0x000fe200078e0037 */
[----:B------:R-:W-:Y:S01]  /*b6a0*/  F2FP.SATFINITE.E4M3.F32.PACK_AB_MERGE_C R143, R34, R33, R143 ;  /* 0x00000021228f723e */ /* 0x000fe2000480708f */
[----:B------:R-:W-:Y:S01]  /*b6b0*/  IMAD.MOV.U32 R52, RZ, RZ, R55 ;  /* 0x000000ffff347224 */ /* 0x000fe200078e0037 */
[----:B------:R-:W-:Y:S01]  /*b6c0*/  F2FP.SATFINITE.E4M3.F32.PACK_AB_MERGE_C R144, R71, R50, R77 ;  /* 0x000000324790723e */ /* 0x000fe2000480704d */
[--C-:B------:R-:W-:Y:S01]  /*b6d0*/  IMAD.MOV.U32 R51, RZ, RZ, R55.reuse ;  /* 0x000000ffff337224 */ /* 0x100fe200078e0037 */
[----:B------:R-:W-:Y:S01]  /*b6e0*/  F2FP.SATFINITE.E4M3.F32.PACK_AB_MERGE_C R142, R85, R24, R26 ;  /* 0x00000018558e723e */ /* 0x000fe2000480701a */
[--C-:B------:R-:W-:Y:S01]  /*b6f0*/  IMAD.MOV.U32 R50, RZ, RZ, R55.reuse ;  /* 0x000000ffff327224 */ /* 0x100fe200078e0037 */
        /* <DEDUP_REMOVED lines=8> */
[-C--:B------:R-:W-:Y:S01]  /*b780*/  MOV R47, R55.reuse ;  /* 0x00000037002f7202 */ /* 0x080fe20000000f00 */
[--C-:B------:R-:W-:Y:S01]  /*b790*/  IMAD.MOV.U32 R44, RZ, RZ, R55.reuse ;  /* 0x000000ffff2c7224 */ /* 0x100fe200078e0037 */
[-C--:B------:R-:W-:Y:S01]  /*b7a0*/  MOV R37, R55.reuse ;  /* 0x0000003700257202 */ /* 0x080fe20000000f00 */
[--C-:B------:R-:W-:Y:S01]  /*b7b0*/  IMAD.MOV.U32 R43, RZ, RZ, R55.reuse ;  /* 0x000000ffff2b7224 */ /* 0x100fe200078e0037 */
[----:B------:R-:W-:Y:S01]  /*b7c0*/  MOV R27, R55 ;  /* 0x00000037001b7202 */ /* 0x000fe20000000f00 */
[----:B------:R-:W-:-:S02]  /*b7d0*/  IMAD.MOV.U32 R42, RZ, RZ, R55 ;  /* 0x000000ffff2a7224 */ /* 0x000fc400078e0037 */
[--C-:B------:R-:W-:Y:S02]  /*b7e0*/  IMAD.MOV.U32 R41, RZ, RZ, R55.reuse ;  /* 0x000000ffff297224 */ /* 0x100fe400078e0037 */
[--C-:B------:R-:W-:Y:S02]  /*b7f0*/  IMAD.MOV.U32 R40, RZ, RZ, R55.reuse ;  /* 0x000000ffff287224 */ /* 0x100fe400078e0037 */
[--C-:B------:R-:W-:Y:S02]  /*b800*/  IMAD.MOV.U32 R39, RZ, RZ, R55.reuse ;  /* 0x000000ffff277224 */ /* 0x100fe400078e0037 */
[--C-:B------:R-:W-:Y:S02]  /*b810*/  IMAD.MOV.U32 R38, RZ, RZ, R55.reuse ;  /* 0x000000ffff267224 */ /* 0x100fe400078e0037 */
[--C-:B------:R-:W-:Y:S02]  /*b820*/  IMAD.MOV.U32 R36, RZ, RZ, R55.reuse ;  /* 0x000000ffff247224 */ /* 0x100fe400078e0037 */
        /* <DEDUP_REMOVED lines=10> */
[----:B------:R-:W-:Y:S01]  /*b8d0*/  IMAD.MOV.U32 R24, RZ, RZ, R55 ;  /* 0x000000ffff187224 */ /* 0x000fe200078e0037 */
[----:B------:R-:W-:Y:S06]  /*b8e0*/  @!P0 BRA `(.L_x_1897) ;  /* 0x0000003800cc8947 */ /* 0x000fec0003800000 */
[----:B------:R-:W-:Y:S01]  /*b8f0*/  BSSY B1, `(.L_x_1897) ;  /* 0x00003b2000017945 */ /* 0x000fe20003800000 */
[----:B------:R-:W-:Y:S01]  /*b900*/  IMAD.MOV.U32 R3, RZ, RZ, R60 ;  /* 0x000000ffff037224 */ /* 0x000fe200078e003c */
[----:B------:R-:W-:Y:S01]  /*b910*/  CS2R R54, SRZ ;  /* 0x0000000000367805 */ /* 0x000fe2000001ff00 */
[----:B------:R-:W-:Y:S01]  /*b920*/  IMAD.MOV.U32 R15, RZ, RZ, R58 ;  /* 0x000000ffff0f7224 */ /* 0x000fe200078e003a */
[----:B------:R-:W-:Y:S01]  /*b930*/  CS2R R52, SRZ ;  /* 0x0000000000347805 */ /* 0x000fe2000001ff00 */
[----:B------:R-:W-:Y:S01]  /*b940*/  IMAD.MOV.U32 R9, RZ, RZ, R157 ;  /* 0x000000ffff097224 */ /* 0x000fe200078e009d */
[----:B------:R-:W-:Y:S01]  /*b950*/  CS2R R50, SRZ ;  /* 0x0000000000327805 */ /* 0x000fe2000001ff00 */
[----:B------:R-:W-:Y:S01]  /*b960*/  IMAD.MOV.U32 R8, RZ, RZ, R22 ;  /* 0x000000ffff087224 */ /* 0x000fe200078e0016 */
        /* <DEDUP_REMOVED lines=12> */
[----:B------:R-:W-:-:S07]  /*ba30*/  CS2R R24, SRZ ;  /* 0x0000000000187805 */ /* 0x000fce000001ff00 */
.L_x_1909:
[----:B------:R-:W-:-:S04]  /*ba40*/  ISETP.NE.AND P0, PT, R8, 0x1, PT ;  /* 0x000000010800780c */ /* 0x000fc80003f05270 */
[----:B------:R-:W-:-:S04]  /*ba50*/  SEL R10, RZ, 0x1, P0 ;  /* 0x00000001ff0a7807 */ /* 0x000fc80000000000 */
[----:B------:R-:W-:Y:S01]  /*ba60*/  LOP3.LUT R157, R9, R10, RZ, 0x3c, !PT ;  /* 0x0000000a099d7212 */ /* 0x000fe200078e3cff */
[----:B0-----:R-:W-:Y:S06]  /*ba70*/  @!P1 BRA `(.L_x_1898) ;  /* 0x0000000000049947 */ /* 0x001fec0003800000 */
[----:B------:R-:W-:Y:S01]  /*ba80*/  BPT.TRAP 0x1 ;  /* 0x000000040000795c */ /* 0x000fe20000300000 */
.L_x_1898:
        /* <DEDUP_REMOVED lines=8> */
.L_x_1899:
[----:B------:R-:W2:Y:S01]  /*bb10*/  LDL R10, [R1] ;  /* 0x00000000010a7983 */ /* 0x000ea20000100800 */
[----:B------:R-:W-:Y:S01]  /*bb20*/  BSSY B2, `(.L_x_1900) ;  /* 0x0000007000027945 */ /* 0x000fe20003800000 */
[----:B--2---:R-:W-:-:S04]  /*bb30*/  IMAD R14, R22, 0x280, R10 ;  /* 0x00000280160e7824 */ /* 0x004fc800078e020a */
[C---:B------:R-:W-:Y:S01]  /*bb40*/  VIADD R58, R14.reuse, 0x100 ;  /* 0x000001000e3a7836 */ /* 0x040fe20000000000 */
[----:B------:R-:W-:Y:S01]  /*bb50*/  IADD3 R56, R14, 0x80, RZ ;  /* 0x000000800e387810 */ /* 0x000fe20007ffe0ff */
[----:B-1----:R-:W-:Y:S06]  /*bb60*/  @P0 BRA `(.L_x_1901) ;  /* 0x0000000000080947 */ /* 0x002fec0003800000 */
[----:B------:R-:W1:Y:S02]  /*bb70*/  SYNCS.PHASECHK.TRANS64.TRYWAIT P0, [R12+URZ+0x13230], R11 ;  /* 0x0132300b0c0075a7 */ /* 0x000e64000800017f */
[----:B-1----:R-:W-:Y:S05]  /*bb80*/  @!P0 BRA `(.L_x_1902) ;  /* 0x000000e800b88947 */ /* 0x002fea0003800000 */
.L_x_1901:
[----:B------:R-:W-:Y:S05]  /*bb90*/  BSYNC B2 ;  /* 0x0000000000027941 */ /* 0x000fea0003800000 */
.L_x_1900:
        /* <DEDUP_REMOVED lines=32> */
[----:B------:R-:W-:Y:S01]  /*bda0*/  R2UR UR27, R57 ;  /* 0x00000000391b72ca */ /* 0x000fe200000e0000 */
[----:B------:R-:W-:Y:S01]  /*bdb0*/  IMAD.MOV.U32 R57, RZ, RZ, -0x7fffffe0 ;  /* 0x80000020ff397424 */ /* 0x000fe200078e00ff */
[----:B------:R-:W-:-:S02]  /*bdc0*/  R2UR UR20, R4 ;  /* 0x00000000041472ca */ /* 0x000fc400000e0000 */
[----:B------:R-:W-:Y:S02]  /*bdd0*/  R2UR UR21, R5 ;  /* 0x00000000051572ca */ /* 0x000fe400000e0000 */
[----:B------:R-:W-:Y:S02]  /*bde0*/  IADD3 R56, R14, 0x102, RZ ;  /* 0x000001020e387810 */ /* 0x000fe40007ffe0ff */
        /* <DEDUP_REMOVED lines=50> */
.L_x_1903:
[----:B------:R-:W-:Y:S01]  /*c110*/  SHF.L.U32 R9, R9, 0x1f, RZ ;  /* 0x0000001f09097819 */ /* 0x000fe200000006ff */
[----:B------:R-:W-:-:S04]  /*c120*/  IMAD R14, R8, 0x8, R16 ;  /* 0x00000008080e7824 */ /* 0x000fc800078e0210 */
[----:B------:R0:W1:Y:S01]  /*c130*/  SYNCS.PHASECHK.TRANS64.TRYWAIT P0, [R14+URZ+0x13250], R9 ;  /* 0x013250090e0075a7 */ /* 0x000062000800017f */
[----:B------:R-:W-:Y:S05]  /*c140*/  @!P1 BRA `(.L_x_1904) ;  /* 0x0000000000049947 */ /* 0x000fea0003800000 */
[----:B------:R-:W-:Y:S01]  /*c150*/  BPT.TRAP 0x1 ;  /* 0x000000040000795c */ /* 0x000fe20000300000 */
.L_x_1904:
[----:B------:R-:W-:Y:S04]  /*c160*/  BSSY B2, `(.L_x_1905) ;  /* 0x0000004000027945 */ /* 0x000fe80003800000 */
[----:B-1----:R-:W-:Y:S05]  /*c170*/  @P0 BRA `(.L_x_1906) ;  /* 0x0000000000080947 */ /* 0x002fea0003800000 */
[----:B------:R-:W1:Y:S02]  /*c180*/  SYNCS.PHASECHK.TRANS64.TRYWAIT P0, [R14+URZ+0x13250], R9 ;  /* 0x013250090e0075a7 */ /* 0x000e64000800017f */
[----:B-1----:R-:W-:Y:S05]  /*c190*/  @!P0 BRA `(.L_x_1907) ;  /* 0x000000e400488947 */ /* 0x002fea0003800000 */
.L_x_1906:
[----:B------:R-:W-:Y:S05]  /*c1a0*/  BSYNC B2 ;  /* 0x0000000000027941 */ /* 0x000fea0003800000 */
.L_x_1905:
[----:B01----:R-:W-:Y:S01]  /*c1b0*/  VIADD R9, R16, 0x1000 ;  /* 0x0000100010097836 */ /* 0x003fe20000000000 */
[----:B------:R-:W-:Y:S01]  /*c1c0*/  WARPGROUP.ARRIVE ;  /* 0x00000000000079c5 */ /* 0x000fe20000000000 */
[----:B------:R-:W-:Y:S02]  /*c1d0*/  IMAD.MOV.U32 R11, RZ, RZ, -0x3ffffff0 ;  /* 0xc0000010ff0b7424 */ /* 0x000fe400078e00ff */
[C---:B------:R-:W-:Y:S01]  /*c1e0*/  FMUL.FTZ R103, R2.reuse, R103 ;  /* 0x0000006702677220 */ /* 0x040fe20000410000 */
[C---:B------:R-:W-:Y:S01]  /*c1f0*/  FMUL.FTZ R105, R2.reuse, R105 ;  /* 0x0000006902697220 */ /* 0x040fe20000410000 */
[----:B------:R-:W-:Y:S01]  /*c200*/  SHF.R.U32.HI R9, RZ, 0x4, R9 ;  /* 0x00000004ff097819 */ /* 0x000fe20000011609 */
[C---:B------:R-:W-:Y:S01]  /*c210*/  FMUL.FTZ R108, R2.reuse, R108 ;  /* 0x0000006c026c7220 */ /* 0x040fe20000410000 */
[C---:B------:R-:W-:Y:S01]  /*c220*/  FMUL.FTZ R113, R2.reuse, R113 ;  /* 0x0000007102717220 */ /* 0x040fe20000410000 */
[C---:B------:R-:W-:Y:S01]  /*c230*/  FMUL.FTZ R117, R2.reuse, R117 ;  /* 0x0000007502757220 */ /* 0x040fe20000410000 */
[----:B------:R-:W-:Y:S01]  /*c240*/  LOP3.LUT R9, R9, 0x3fff, RZ, 0xc0, !PT ;  /* 0x00003fff09097812 */ /* 0x000fe200078ec0ff */
[C---:B------:R-:W-:Y:S01]  /*c250*/  FMUL.FTZ R88, R2.reuse, R88 ;  /* 0x0000005802587220 */ /* 0x040fe20000410000 */
[C---:B------:R-:W-:Y:S01]  /*c260*/  FMUL.FTZ R100, R2.reuse, R100 ;  /* 0x0000006402647220 */ /* 0x040fe20000410000 */
[C---:B------:R-:W-:Y:S01]  /*c270*/  FMUL.FTZ R101, R2.reuse, R101 ;  /* 0x0000006502657220 */ /* 0x040fe20000410000 */
[----:B------:R-:W-:Y:S01]  /*c280*/  LOP3.LUT R9, R9, 0x10000, RZ, 0xfc, !PT ;  /* 0x0001000009097812 */ /* 0x000fe200078efcff */
[C---:B------:R-:W-:Y:S01]  /*c290*/  FMUL.FTZ R72, R2.reuse, R72 ;  /* 0x0000004802487220 */ /* 0x040fe20000410000 */
[C---:B------:R-:W-:Y:S01]  /*c2a0*/  FMUL.FTZ R73, R2.reuse, R73 ;  /* 0x0000004902497220 */ /* 0x040fe20000410000 */
[C---:B------:R-:W-:Y:S01]  /*c2b0*/  FMUL.FTZ R56, R2.reuse, R56 ;  /* 0x0000003802387220 */ /* 0x040fe20000410000 */
[----:B------:R-:W-:Y:S01]  /*c2c0*/  FMUL.FTZ R57, R2, R57 ;  /* 0x0000003902397220 */ /* 0x000fe20000410000 */
[----:B------:R-:W-:-:S02]  /*c2d0*/  IMAD R8, R8, 0x280, R9 ;  /* 0x0000028008087824 */ /* 0x000fc400078e0209 */
[C---:B------:R-:W-:Y:S01]  /*c2e0*/  FMUL.FTZ R60, R2.reuse, R60 ;  /* 0x0000003c023c7220 */ /* 0x040fe20000410000 */
[----:B------:R-:W-:Y:S02]  /*c2f0*/  IMAD.MOV.U32 R9, RZ, RZ, -0x3ffffff0 ;  /* 0xc0000010ff097424 */ /* 0x000fe400078e00ff */
[C---:B------:R-:W-:Y:S01]  /*c300*/  FMUL.FTZ R61, R2.reuse, R61 ;  /* 0x0000003d023d7220 */ /* 0x040fe20000410000 */
[----:B------:R-:W-:Y:S01]  /*c310*/  FMUL.FTZ R64, R2, R64 ;  /* 0x0000004002407220 */ /* 0x000fe20000410000 */
[----:B------:R-:W-:Y:S01]  /*c320*/  R2UR UR6, R8 ;  /* 0x00000000080672ca */ /* 0x000fe200000e0000 */
[C---:B------:R-:W-:Y:S01]  /*c330*/  FMUL.FTZ R68, R2.reuse, R68 ;  /* 0x0000004402447220 */ /* 0x040fe20000410000 */
[----:B------:R-:W-:Y:S01]  /*c340*/  R2UR UR7, R9 ;  /* 0x00000000090772ca */ /* 0x000fe200000e0000 */
[----:B------:R-:W-:Y:S01]  /*c350*/  FMUL.FTZ R75, R2, R75 ;  /* 0x0000004b024b7220 */ /* 0x000fe20000410000 */
[----:B------:R-:W-:-:S11]  /*c360*/  ULDC UR4, c[0x0][0x988] ;  /* 0x0002620000047ab9 */ /* 0x000fd60000000800 */
[----:B------:R-:W-:Y:S01]  /*c370*/  QGMMA.64x64x32.F32.E4M3.E4M3 R24, R152, gdesc[UR4], R24, gsb0 ;  /* 0x00e0000498187df3 */ /* 0x000fe20008000818 */
[----:B------:R-:W-:Y:S02]  /*c380*/  IADD3 R10, R8, 0x80, RZ ;  /* 0x00000080080a7810 */ /* 0x000fe40007ffe0ff */
[----:B------:R-:W-:Y:S02]  /*c390*/  R2UR UR7, R11 ;  /* 0x000000000b0772ca */ /* 0x000fe400000e0000 */
[----:B------:R-:W-:Y:S01]  /*c3a0*/  R2UR UR6, R10 ;  /* 0x000000000a0672ca */ /* 0x000fe200000e0000 */
[----:B------:R-:W-:Y:S02]  /*c3b0*/  WARPGROUP.DEPBAR.LE gsb0, 0x0 ;  /* 0x00008000000079c5 */ /* 0x000fe40000010000 */
[----:B------:R-:W-:Y:S01]  /*c3c0*/  WARPGROUP.ARRIVE ;  /* 0x00000000000079c5 */ /* 0x000fe20000000000 */
[----:B------:R-:W2:Y:S04]  /*c3d0*/  LDL R152, [R1+0x20] ;  /* 0x0000200001987983 */ /* 0x000ea80000100800 */
[----:B------:R-:W3:Y:S05]  /*c3e0*/  LDL R153, [R1+0xc] ;  /* 0x00000c0001997983 */ /* 0x000eea0000100800 */
[----:B------:R-:W-:Y:S01]  /*c3f0*/  QGMMA.64x64x32.F32.E4M3.E4M3 R24, R148, gdesc[UR4], R24, gsb0 ;  /* 0x00e0000494187df3 */ /* 0x000fe20008000818 */
[----:B------:R-:W4:Y:S04]  /*c400*/  LDL R154, [R1+0x30] ;  /* 0x00003000019a7983 */ /* 0x000f280000100800 */
[----:B------:R-:W5:Y:S01]  /*c410*/  LDL R155, [R1+0x34] ;  /* 0x00003400019b7983 */ /* 0x000f620000100800 */
[----:B------:R-:W-:-:S03]  /*c420*/  WARPGROUP.DEPBAR.LE gsb0, 0x0 ;  /* 0x00008000000079c5 */ /* 0x000fc60000010000 */
[----:B------:R-:W2:Y:S01]  /*c430*/  LDL R151, [R1+0x4] ;  /* 0x0000040001977983 */ /* 0x000ea20000100800 */
        /* <DEDUP_REMOVED lines=8> */
[----:B------:R-:W-:Y:S02]  /*c4c0*/  VIADD R10, R8, 0x100 ;  /* 0x00000100080a7836 */ /* 0x000fe40000000000 */
[----:B------:R-:W-:Y:S01]  /*c4d0*/  FMUL.FTZ R106, R2, R107 ;  /* 0x0000006b026a7220 */ /* 0x000fe20000410000 */
[----:B------:R-:W-:-:S02]  /*c4e0*/  IMAD.MOV.U32 R11, RZ, RZ, -0x3ffffff0 ;  /* 0xc0000010ff0b7424 */ /* 0x000fc400078e00ff */
[C---:B------:R-:W-:Y:S01]  /*c4f0*/  FMUL.FTZ R107, R2.reuse, R110 ;  /* 0x0000006e026b7220 */ /* 0x040fe20000410000 */
[C---:B------:R-:W-:Y:S01]  /*c500*/  FMUL.FTZ R110, R2.reuse, R114 ;  /* 0x00000072026e7220 */ /* 0x040fe20000410000 */
[C---:B------:R-:W-:Y:S01]  /*c510*/  FMUL.FTZ R114, R2.reuse, R116 ;  /* 0x0000007402727220 */ /* 0x040fe20000410000 */
[----:B------:R-:W-:Y:S01]  /*c520*/  FMUL.FTZ R116, R2, R119 ;  /* 0x0000007702747220 */ /* 0x000fe20000410000 */
[----:B------:R-:W-:Y:S01]  /*c530*/  R2UR UR6, R10 ;  /* 0x000000000a0672ca */ /* 0x000fe200000e0000 */
[C---:B------:R-:W-:Y:S01]  /*c540*/  FMUL.FTZ R119, R2.reuse, R93 ;  /* 0x0000005d02777220 */ /* 0x040fe20000410000 */
[----:B------:R-:W-:Y:S01]  /*c550*/  R2UR UR7, R11 ;  /* 0x000000000b0772ca */ /* 0x000fe200000e0000 */
[C---:B------:R-:W-:Y:S01]  /*c560*/  FMUL.FTZ R93, R2.reuse, R95 ;  /* 0x0000005f025d7220 */ /* 0x040fe20000410000 */
[----:B------:R-:W-:Y:S01]  /*c570*/  FMUL.FTZ R95, R2, R98 ;  /* 0x00000062025f7220 */ /* 0x000fe20000410000 */
[----:B------:R-:W-:Y:S01]  /*c580*/  WARPGROUP.ARRIVE ;  /* 0x00000000000079c5 */ /* 0x000fe20000000000 */
[----:B------:R-:W-:Y:S01]  /*c590*/  IMAD.MOV.U32 R11, RZ, RZ, -0x3ffffff0 ;  /* 0xc0000010ff0b7424 */ /* 0x000fe200078e00ff */
[----:B------:R-:W0:Y:S01]  /*c5a0*/  MUFU.TANH R9, R9 ;  /* 0x0000000900097308 */ /* 0x000e220000002400 */
[----:B------:R-:W-:-:S02]  /*c5b0*/  VIADD R10, R8, 0x180 ;  /* 0x00000180080a7836 */ /* 0x000fc40000000000 */
[C---:B------:R-:W-:Y:S01]  /*c5c0*/  FMUL.FTZ R79, R2.reuse, R79 ;  /* 0x0000004f024f7220 */ /* 0x040fe20000410000 */
[C---:B------:R-:W-:Y:S01]  /*c5d0*/  FMUL.FTZ R82, R2.reuse, R82 ;  /* 0x0000005202527220 */ /* 0x040fe20000410000 */
[C---:B------:R-:W-:Y:S01]  /*c5e0*/  FMUL.FTZ R83, R2.reuse, R83 ;  /* 0x0000005302537220 */ /* 0x040fe20000410000 */
[C---:B------:R-:W-:Y:S01]  /*c5f0*/  FMUL.FTZ R86, R2.reuse, R86 ;  /* 0x0000005602567220 */ /* 0x040fe20000410000 */
[C---:B------:R-:W-:Y:S01]  /*c600*/  FMUL.FTZ R87, R2.reuse, R87 ;  /* 0x0000005702577220 */ /* 0x040fe20000410000 */
[C---:B------:R-:W-:Y:S01]  /*c610*/  FMUL.FTZ R62, R2.reuse, R62 ;  /* 0x0000003e023e7220 */ /* 0x040fe20000410000 */
[----:B------:R-:W-:Y:S01]  /*c620*/  QGMMA.64x64x32.F32.E4M3.E4M3 R24, R144, gdesc[UR4], R24, gsb0 ;  /* 0x00e0000490187df3 */ /* 0x000fe20008000818 */
[----:B------:R-:W-:Y:S01]  /*c630*/  R2UR UR7, R11 ;  /* 0x000000000b0772ca */ /* 0x000fe200000e0000 */
[----:B------:R-:W-:Y:S01]  /*c640*/  FMUL.FTZ R11, R2, R121 ;  /* 0x00000079020b7220 */ /* 0x000fe20000410000 */
[----:B------:R-:W-:Y:S01]  /*c650*/  R2UR UR6, R10 ;  /* 0x000000000a0672ca */ /* 0x000fe200000e0000 */
        /* <DEDUP_REMOVED lines=28> */
[----:B------:R-:W-:-:S02]  /*c820*/  FMUL.FTZ R67, R2, R67 ;  /* 0x0000004302437220 */ /* 0x000fc40000410000 */
        /* <DEDUP_REMOVED lines=22> */
[----:B------:R-:W-:Y:S01]  /*c990*/  FMUL.FTZ R141, R2, R59 ;  /* 0x0000003b028d7220 */ /* 0x000fe20000410000 */
[----:B------:R-:W-:Y:S01]  /*c9a0*/  IMAD.U32 R59, RZ, RZ, UR4 ;  /* 0x00000004ff3b7e24 */ /* 0x000fe2000f8e00ff */
[----:B------:R-:W-:Y:S02]  /*c9b0*/  WARPGROUP.ARRIVE ;  /* 0x00000000000079c5 */ /* 0x000fe40000000000 */
[----:B------:R-:W1:Y:S08]  /*c9c0*/  MUFU.TANH R96, R96 ;  /* 0x0000006000607308 */ /* 0x000e700000002400 */
[----:B------:R-:W1:Y:S08]  /*c9d0*/  MUFU.TANH R100, R100 ;  /* 0x0000006400647308 */ /* 0x000e700000002400 */
[----:B------:R-:W1:Y:S08]  /*c9e0*/  MUFU.TANH R101, R101 ;  /* 0x0000006500657308 */ /* 0x000e700000002400 */
[----:B------:R-:W1:Y:S08]  /*c9f0*/  MUFU.TANH R72, R72 ;  /* 0x0000004800487308 */ /* 0x000e700000002400 */
        /* <DEDUP_REMOVED lines=9> */
[----:B--2---:R-:W-:-:S04]  /*ca90*/  IMAD R98, R151, 0xc0, RZ ;  /* 0x000000c097627824 */ /* 0x004fc800078e02ff */
[----:B------:R-:W-:-:S03]  /*caa0*/  IMAD R98, R13, -0xa0, R98 ;  /* 0xffffff600d627824 */ /* 0x000fc600078e0262 */
[----:B------:R-:W-:Y:S02]  /*cab0*/  MUFU.TANH R126, R126 ;  /* 0x0000007e007e7308 */ /* 0x000fe40000002400 */
[----:B------:R-:W-:-:S06]  /*cac0*/  IADD3 R98, R98, 0x1, R152 ;  /* 0x0000000162627810 */ /* 0x000fcc0007ffe098 */
[----:B------:R-:W-:Y:S01]  /*cad0*/  MUFU.TANH R128, R128 ;  /* 0x0000008000807308 */ /* 0x000fe20000002400 */
[----:B---3--:R-:W-:-:S04]  /*cae0*/  IMAD.IADD R98, R98, 0x1, -R153 ;  /* 0x0000000162627824 */ /* 0x008fc800078e0a99 */
[----:B----4-:R-:W-:-:S03]  /*caf0*/  IMAD R98, R154, -0x2, R98 ;  /* 0xfffffffe9a627824 */ /* 0x010fc600078e0262 */
[----:B------:R-:W-:Y:S01]  /*cb00*/  MUFU.TANH R130, R130 ;  /* 0x0000008200827308 */ /* 0x000fe20000002400 */
[----:B-----5:R-:W-:Y:S02]  /*cb10*/  IMAD.IADD R98, R155, 0x1, R98 ;  /* 0x000000019b627824 */ /* 0x020fe400078e0262 */
[----:B------:R-:W2:Y:S03]  /*cb20*/  S2R R155, SR_TID.X ;  /* 0x00000000009b7919 */ /* 0x000ea60000002100 */
[C---:B------:R-:W-:Y:S02]  /*cb30*/  ISETP.GT.AND P0, PT, R98.reuse, RZ, PT ;  /* 0x000000ff6200720c */ /* 0x040fe40003f04270 */
[----:B------:R-:W-:Y:S01]  /*cb40*/  ISETP.GT.AND P2, PT, R98, 0x1, PT ;  /* 0x000000016200780c */ /* 0x000fe20003f44270 */
[----:B------:R-:W-:Y:S01]  /*cb50*/  MUFU.TANH R132, R132 ;  /* 0x0000008400847308 */ /* 0x000fe20000002400 */
[----:B0-----:R-:W-:-:S02]  /*cb60*/  FSEL R102, R9, -INF , P0 ;  /* 0xff80000009667808 */ /* 0x001fc40000000000 */
[C---:B------:R-:W-:Y:S02]  /*cb70*/  ISETP.GT.AND P0, PT, R98.reuse, 0x8, PT ;  /* 0x000000086200780c */ /* 0x040fe40003f04270 */
[----:B-1----:R-:W-:Y:S02]  /*cb80*/  FSEL R11, R11, -INF , P2 ;  /* 0xff8000000b0b7808 */ /* 0x002fe40001000000 */
[C---:B------:R-:W-:Y:S01]  /*cb90*/  ISETP.GT.AND P2, PT, R98.reuse, 0x9, PT ;  /* 0x000000096200780c */ /* 0x040fe20003f44270 */
[----:B------:R0:W-:Y:S01]  /*cba0*/  MUFU.TANH R9, R103 ;  /* 0x0000006700097308 */ /* 0x0001e20000002400 */
[----:B------:R-:W-:Y:S02]  /*cbb0*/  FSEL R121, R121, -INF , P0 ;  /* 0xff80000079797808 */ /* 0x000fe40000000000 */
[----:B------:R-:W-:Y:S02]  /*cbc0*/  ISETP.GT.AND P0, PT, R98, 0x10, PT ;  /* 0x000000106200780c */ /* 0x000fe40003f04270 */
[----:B------:R-:W-:-:S02]  /*cbd0*/  FSEL R123, R123, -INF , P2 ;  /* 0xff8000007b7b7808 */ /* 0x000fc40001000000 */
[----:B------:R-:W-:Y:S01]  /*cbe0*/  ISETP.GT.AND P2, PT, R98, 0x11, PT ;  /* 0x000000116200780c */ /* 0x000fe20003f44270 */
[----:B------:R-:W-:Y:S01]  /*cbf0*/  MUFU.TANH R104, R104 ;  /* 0x0000006800687308 */ /* 0x000fe20000002400 */
[----:B0-----:R-:W-:Y:S02]  /*cc00*/  FMNMX.FTZ R103, R102, R15, !PT ;  /* 0x0000000f66677209 */ /* 0x001fe40007810000 */
[----:B------:R-:W-:Y:S02]  /*cc10*/  FSEL R125, R125, -INF , P0 ;  /* 0xff8000007d7d7808 */ /* 0x000fe40000000000 */
[----:B------:R-:W-:Y:S02]  /*cc20*/  FMNMX.FTZ R103, R11, R103, !PT ;  /* 0x000000670b677209 */ /* 0x000fe40007810000 */
[----:B------:R-:W-:Y:S01]  /*cc30*/  ISETP.GT.AND P0, PT, R98, 0x18, PT ;  /* 0x000000186200780c */ /* 0x000fe20003f04270 */
[----:B------:R-:W-:Y:S01]  /*cc40*/  MUFU.TANH R106, R106 ;  /* 0x0000006a006a7308 */ /* 0x000fe20000002400 */
[----:B------:R-:W-:-:S02]  /*cc50*/  FMNMX.FTZ R103, R121, R103, !PT ;  /* 0x0000006779677209 */ /* 0x000fc40007810000 */
[----:B------:R-:W-:Y:S02]  /*cc60*/  FSEL R127, R127, -INF , P2 ;  /* 0xff8000007f7f7808 */ /* 0x000fe40001000000 */
[----:B------:R-:W-:Y:S02]  /*cc70*/  FMNMX.FTZ R135, R123, R103, !PT ;  /* 0x000000677b877209 */ /* 0x000fe40007810000 */
[----:B------:R-:W-:Y:S01]  /*cc80*/  ISETP.GT.AND P2, PT, R98, 0x19, PT ;  /* 0x000000196200780c */ /* 0x000fe20003f44270 */
[----:B------:R0:W1:Y:S01]  /*cc90*/  MUFU.TANH R103, R73 ;  /* 0x0000004900677308 */ /* 0x0000620000002400 */
[----:B------:R-:W-:Y:S02]  /*cca0*/  FMNMX.FTZ R135, R125, R135, !PT ;  /* 0x000000877d877209 */ /* 0x000fe40007810000 */
[----:B------:R-:W-:Y:S02]  /*ccb0*/  FSEL R129, R129, -INF , P0 ;  /* 0xff80000081817808 */ /* 0x000fe40000000000 */
[----:B------:R-:W-:-:S02]  /*ccc0*/  FMNMX.FTZ R135, R127, R135, !PT ;  /* 0x000000877f877209 */ /* 0x000fc40007810000 */
[----:B------:R-:W-:Y:S01]  /*ccd0*/  ISETP.GT.AND P0, PT, R98, 0x20, PT ;  /* 0x000000206200780c */ /* 0x000fe20003f04270 */
[----:B------:R-:W-:Y:S01]  /*cce0*/  MUFU.TANH R107, R107 ;  /* 0x0000006b006b7308 */ /* 0x000fe20000002400 */
[----:B------:R-:W-:Y:S01]  /*ccf0*/  FSEL R131, R131, -INF , P2 ;  /* 0xff80000083837808 */ /* 0x000fe20001000000 */
[C---:B0-----:R-:W-:Y:S01]  /*cd00*/  FMUL.FTZ R73, R2.reuse, R74 ;  /* 0x0000004a02497220 */ /* 0x041fe20000410000 */
[----:B------:R-:W-:Y:S01]  /*cd10*/  FMNMX.FTZ R135, R129, R135, !PT ;  /* 0x0000008781877209 */ /* 0x000fe20007810000 */
[----:B------:R-:W-:Y:S01]  /*cd20*/  FMUL.FTZ R74, R2, R76 ;  /* 0x0000004c024a7220 */ /* 0x000fe20000410000 */
[----:B------:R-:W-:Y:S01]  /*cd30*/  ISETP.GT.AND P2, PT, R98, 0x21, PT ;  /* 0x000000216200780c */ /* 0x000fe20003f44270 */
[C---:B------:R-:W-:Y:S01]  /*cd40*/  FMUL.FTZ R76, R2.reuse, R77 ;  /* 0x0000004d024c7220 */ /* 0x040fe20000410000 */
[----:B------:R-:W-:Y:S01]  /*cd50*/  FSEL R133, R133, -INF , P0 ;  /* 0xff80000085857808 */ /* 0x000fe20000000000 */
[----:B------:R-:W-:Y:S01]  /*cd60*/  FMUL.FTZ R77, R2, R80 ;  /* 0x00000050024d7220 */ /* 0x000fe20000410000 */
[----:B------:R-:W-:Y:S01]  /*cd70*/  FMNMX.FTZ R135, R131, R135, !PT ;  /* 0x0000008783877209 */ /* 0x000fe20007810000 */
[----:B------:R-:W0:Y:S01]  /*cd80*/  MUFU.TANH R74, R74 ;  /* 0x0000004a004a7308 */ /* 0x000e220000002400 */
[----:B------:R-:W-:Y:S01]  /*cd90*/  ISETP.GT.AND P0, PT, R98, 0x28, PT ;  /* 0x000000286200780c */ /* 0x000fe20003f04270 */
[C---:B------:R-:W-:Y:S01]  /*cda0*/  FMUL.FTZ R80, R2.reuse, R81 ;  /* 0x0000005102507220 */ /* 0x040fe20000410000 */
[----:B------:R-:W-:Y:S01]  /*cdb0*/  FSEL R105, R105, -INF , P2 ;  /* 0xff80000069697808 */ /* 0x000fe20001000000 */
[C---:B------:R-:W-:Y:S01]  /*cdc0*/  FMUL.FTZ R81, R2.reuse, R84 ;  /* 0x0000005402517220 */ /* 0x040fe20000410000 */
[----:B------:R-:W-:Y:S01]  /*cdd0*/  FMNMX.FTZ R135, R133, R135, !PT ;  /* 0x0000008785877209 */ /* 0x000fe20007810000 */
[----:B------:R-:W-:Y:S01]  /*cde0*/  FMUL.FTZ R84, R2, R85 ;  /* 0x0000005502547220 */ /* 0x000fe20000410000 */
[----:B------:R-:W-:Y:S01]  /*cdf0*/  ISETP.GT.AND P2, PT, R98, 0x29, PT ;  /* 0x000000296200780c */ /* 0x000fe20003f44270 */
[----:B------:R-:W3:Y:S01]  /*ce00*/  MUFU.TANH R76, R76 ;  /* 0x0000004c004c7308 */ /* 0x000ee20000002400 */
[----:B------:R-:W-:Y:S01]  /*ce10*/  FSEL R108, R108, -INF , P0 ;  /* 0xff8000006c6c7808 */ /* 0x000fe20000000000 */
[----:B------:R-:W-:Y:S01]  /*ce20*/  FMUL.FTZ R85, R2, R65 ;  /* 0x0000004102557220 */ /* 0x000fe20000410000 */
[----:B------:R-:W-:-:S02]  /*ce30*/  FMNMX.FTZ R135, R105, R135, !PT ;  /* 0x0000008769877209 */ /* 0x000fc40007810000 */
[----:B------:R-:W-:Y:S02]  /*ce40*/  ISETP.GT.AND P0, PT, R98, 0x30, PT ;  /* 0x000000306200780c */ /* 0x000fe40003f04270 */
[----:B------:R-:W-:Y:S01]  /*ce50*/  FSEL R134, R134, -INF , P2 ;  /* 0xff80000086867808 */ /* 0x000fe20001000000 */
[----:B------:R-:W4:Y:S01]  /*ce60*/  MUFU.TANH R77, R77 ;  /* 0x0000004d004d7308 */ /* 0x000f220000002400 */
[----:B------:R-:W-:Y:S02]  /*ce70*/  FMNMX.FTZ R135, R108, R135, !PT ;  /* 0x000000876c877209 */ /* 0x000fe40007810000 */
[----:B------:R-:W-:Y:S02]  /*ce80*/  ISETP.GT.AND P2, PT, R98, 0x31, PT ;  /* 0x000000316200780c */ /* 0x000fe40003f44270 */
[----:B------:R-:W-:Y:S02]  /*ce90*/  FSEL R111, R111, -INF , P0 ;  /* 0xff8000006f6f7808 */ /* 0x000fe40000000000 */
[----:B------:R-:W-:Y:S01]  /*cea0*/  FMNMX.FTZ R135, R134, R135, !PT ;  /* 0x0000008786877209 */ /* 0x000fe20007810000 */
[----:B------:R-:W5:Y:S01]  /*ceb0*/  MUFU.TANH R80, R80 ;  /* 0x0000005000507308 */ /* 0x000f620000002400 */
[----:B------:R-:W-:-:S02]  /*cec0*/  ISETP.GT.AND P0, PT, R98, 0x38, PT ;  /* 0x000000386200780c */ /* 0x000fc40003f04270 */
[----:B------:R-:W-:Y:S02]  /*ced0*/  FSEL R113, R113, -INF , P2 ;  /* 0xff80000071717808 */ /* 0x000fe40001000000 */
[----:B------:R-:W-:Y:S02]  /*cee0*/  FMNMX.FTZ R135, R111, R135, !PT ;  /* 0x000000876f877209 */ /* 0x000fe40007810000 */
[----:B------:R-:W-:Y:S01]  /*cef0*/  ISETP.GT.AND P2, PT, R98, 0x39, PT ;  /* 0x000000396200780c */ /* 0x000fe20003f44270 */
[----:B------:R-:W2:Y:S01]  /*cf00*/  MUFU.TANH R81, R81 ;  /* 0x0000005100517308 */ /* 0x000ea20000002400 */
[----:B------:R-:W-:Y:S02]  /*cf10*/  FSEL R114, R114, -INF , P0 ;  /* 0xff80000072727808 */ /* 0x000fe40000000000 */
[----:B------:R-:W-:Y:S02]  /*cf20*/  FMNMX.FTZ R135, R113, R135, !PT ;  /* 0x0000008771877209 */ /* 0x000fe40007810000 */
[----:B------:R-:W-:-:S02]  /*cf30*/  ISETP.GT.AND P0, PT, R98, 0x40, PT ;  /* 0x000000406200780c */ /* 0x000fc40003f04270 */
[----:B------:R-:W-:Y:S01]  /*cf40*/  FSEL R117, R117, -INF , P2 ;  /* 0xff80000075757808 */ /* 0x000fe20001000000 */
[----:B------:R-:W2:Y:S01]  /*cf50*/  MUFU.TANH R84, R84 ;  /* 0x0000005400547308 */ /* 0x000ea20000002400 */
[----:B------:R-:W-:Y:S02]  /*cf60*/  FMNMX.FTZ R135, R114, R135, !PT ;  /* 0x0000008772877209 */ /* 0x000fe40007810000 */
[----:B------:R-:W-:Y:S02]  /*cf70*/  ISETP.GT.AND P2, PT, R98, 0x41, PT ;  /* 0x000000416200780c */ /* 0x000fe40003f44270 */
[----:B------:R-:W-:Y:S02]  /*cf80*/  FSEL R88, R88, -INF , P0 ;  /* 0xff80000058587808 */ /* 0x000fe40000000000 */
[----:B------:R-:W-:Y:S01]  /*cf90*/  FMNMX.FTZ R135, R117, R135, !PT ;  /* 0x0000008775877209 */ /* 0x000fe20007810000 */
[----:B------:R-:W2:Y:S01]  /*cfa0*/  MUFU.TANH R85, R85 ;  /* 0x0000005500557308 */ /* 0x000ea20000002400 */
[----:B------:R-:W-:-:S02]  /*cfb0*/  ISETP.GT.AND P0, PT, R98, 0x48, PT ;  /* 0x000000486200780c */ /* 0x000fc40003f04270 */
[----:B------:R-:W-:Y:S02]  /*cfc0*/  FSEL R118, R118, -INF , P2 ;  /* 0xff80000076767808 */ /* 0x000fe40001000000 */
[----:B------:R-:W-:Y:S02]  /*cfd0*/  FMNMX.FTZ R135, R88, R135, !PT ;  /* 0x0000008758877209 */ /* 0x000fe40007810000 */
[----:B------:R-:W-:Y:S01]  /*cfe0*/  ISETP.GT.AND P2, PT, R98, 0x49, PT ;  /* 0x000000496200780c */ /* 0x000fe20003f44270 */
[----:B------:R-:W-:Y:S01]  /*cff0*/  MUFU.TANH R109, R109 ;  /* 0x0000006d006d7308 */ /* 0x000fe20000002400 */
[----:B------:R-:W-:Y:S02]  /*d000*/  FSEL R91, R91, -INF , P0 ;  /* 0xff8000005b5b7808 */ /* 0x000fe40000000000 */
[----:B------:R-:W-:Y:S02]  /*d010*/  FMNMX.FTZ R135, R118, R135, !PT ;  /* 0x0000008776877209 */ /* 0x000fe40007810000 */
[----:B------:R-:W-:-:S02]  /*d020*/  ISETP.GT.AND P0, PT, R98, 0x50, PT ;  /* 0x000000506200780c */ /* 0x000fc40003f04270 */
[----:B------:R-:W-:Y:S01]  /*d030*/  FSEL R119, R119, -INF , P2 ;  /* 0xff80000077777808 */ /* 0x000fe20001000000 */
[----:B------:R-:W-:Y:S01]  /*d040*/  MUFU.TANH R110, R110 ;  /* 0x0000006e006e7308 */ /* 0x000fe20000002400 */
[----:B------:R-:W-:Y:S02]  /*d050*/  FMNMX.FTZ R135, R91, R135, !PT ;  /* 0x000000875b877209 */ /* 0x000fe40007810000 */
[----:B------:R-:W-:Y:S02]  /*d060*/  ISETP.GT.AND P2, PT, R98, 0x51, PT ;  /* 0x000000516200780c */ /* 0x000fe40003f44270 */
[----:B------:R-:W-:Y:S02]  /*d070*/  FSEL R94, R94, -INF , P0 ;  /* 0xff8000005e5e7808 */ /* 0x000fe40000000000 */
[----:B------:R-:W-:Y:S01]  /*d080*/  FMNMX.FTZ R135, R119, R135, !PT ;  /* 0x0000008777877209 */ /* 0x000fe20007810000 */
[----:B------:R-:W-:Y:S01]  /*d090*/  MUFU.TANH R112, R112 ;  /* 0x0000007000707308 */ /* 0x000fe20000002400 */
        /* <DEDUP_REMOVED lines=16> */
[----:B-1----:R-:W-:Y:S02]  /*d1a0*/  FSEL R103, R103, -INF , P2 ;  /* 0xff80000067677808 */ /* 0x002fe40001000000 */
[----:B------:R-:W-:Y:S02]  /*d1b0*/  FMNMX.FTZ R135, R72, R135, !PT ;  /* 0x0000008748877209 */ /* 0x000fe40007810000 */
[----:B------:R-:W-:Y:S01]  /*d1c0*/  ISETP.GT.AND P2, PT, R98, 0x69, PT ;  /* 0x000000696200780c */ /* 0x000fe20003f44270 */
[----:B------:R-:W-:Y:S01]  /*d1d0*/  MUFU.TANH R90, R90 ;  /* 0x0000005a005a7308 */ /* 0x000fe20000002400 */
[----:B0-----:R-:W-:Y:S02]  /*d1e0*/  FSEL R74, R74, -INF , P0 ;  /* 0xff8000004a4a7808 */ /* 0x001fe40000000000 */
[----:B------:R-:W-:Y:S02]  /*d1f0*/  FMNMX.FTZ R135, R103, R135, !PT ;  /* 0x0000008767877209 */ /* 0x000fe40007810000 */
[----:B------:R-:W-:-:S02]  /*d200*/  ISETP.GT.AND P0, PT, R98, 0x70, PT ;  /* 0x000000706200780c */ /* 0x000fc40003f04270 */
[----:B---3--:R-:W-:Y:S01]  /*d210*/  FSEL R76, R76, -INF , P2 ;  /* 0xff8000004c4c7808 */ /* 0x008fe20001000000 */
[----:B------:R-:W-:Y:S01]  /*d220*/  MUFU.TANH R92, R92 ;  /* 0x0000005c005c7308 */ /* 0x000fe20000002400 */
[----:B------:R-:W-:Y:S02]  /*d230*/  FMNMX.FTZ R135, R74, R135, !PT ;  /* 0x000000874a877209 */ /* 0x000fe40007810000 */
[----:B------:R-:W-:Y:S02]  /*d240*/  ISETP.GT.AND P2, PT, R98, 0x71, PT ;  /* 0x000000716200780c */ /* 0x000fe40003f44270 */
[----:B----4-:R-:W-:Y:S02]  /*d250*/  FSEL R77, R77, -INF , P0 ;  /* 0xff8000004d4d7808 */ /* 0x010fe40000000000 */
[----:B------:R-:W-:Y:S01]  /*d260*/  FMNMX.FTZ R135, R76, R135, !PT ;  /* 0x000000874c877209 */ /* 0x000fe20007810000 */
[----:B------:R-:W-:Y:S01]  /*d270*/  MUFU.TANH R93, R93 ;  /* 0x0000005d005d7308 */ /* 0x000fe20000002400 */
[----:B------:R-:W-:-:S02]  /*d280*/  ISETP.GT.AND P0, PT, R98, 0x78, PT ;  /* 0x000000786200780c */ /* 0x000fc40003f04270 */
[----:B-----5:R-:W-:Y:S02]  /*d290*/  FSEL R80, R80, -INF , P2 ;  /* 0xff80000050507808 */ /* 0x020fe40001000000 */
[----:B------:R-:W-:Y:S02]  /*d2a0*/  FMNMX.FTZ R135, R77, R135, !PT ;  /* 0x000000874d877209 */ /* 0x000fe40007810000 */
[----:B------:R-:W-:Y:S01]  /*d2b0*/  ISETP.GT.AND P2, PT, R98, 0x79, PT ;  /* 0x000000796200780c */ /* 0x000fe20003f44270 */
[----:B------:R-:W-:Y:S01]  /*d2c0*/  MUFU.TANH R95, R95 ;  /* 0x0000005f005f7308 */ /* 0x000fe20000002400 */
[----:B--2---:R-:W-:Y:S02]  /*d2d0*/  FSEL R81, R81, -INF , P0 ;  /* 0xff80000051517808 */ /* 0x004fe40000000000 */
        /* <DEDUP_REMOVED lines=8> */
[----:B------:R0:W1:Y:S01]  /*d360*/  MUFU.TANH R56, R68 ;  /* 0x0000004400387308 */ /* 0x0000620000002400 */
[----:B------:R-:W-:-:S02]  /*d370*/  ISETP.GT.AND P0, PT, R98, 0x88, PT ;  /* 0x000000886200780c */ /* 0x000fc40003f04270 */
[----:B------:R-:W-:Y:S02]  /*d380*/  FMNMX.FTZ R135, R65, R135, !PT ;  /* 0x0000008741877209 */ /* 0x000fe40007810000 */
[----:B------:R-:W-:Y:S02]  /*d390*/  FSEL R60, R60, -INF , P0 ;  /* 0xff8000003c3c7808 */ /* 0x000fe40000000000 */
[----:B------:R-:W-:Y:S01]  /*d3a0*/  ISETP.GT.AND P0, PT, R98, 0x90, PT ;  /* 0x000000906200780c */ /* 0x000fe20003f04270 */
[----:B------:R-:W-:Y:S01]  /*d3b0*/  MUFU.TANH R99, R99 ;  /* 0x0000006300637308 */ /* 0x000fe20000002400 */
[----:B0-----:R-:W-:Y:S01]  /*d3c0*/  FSEL R68, R57, -INF , P2 ;  /* 0xff80000039447808 */ /* 0x001fe20001000000 */
[----:B------:R-:W-:Y:S01]  /*d3d0*/  FMUL.FTZ R57, R2, R69 ;  /* 0x0000004502397220 */ /* 0x000fe20000410000 */
[----:B------:R-:W-:Y:S02]  /*d3e0*/  ISETP.GT.AND P2, PT, R98, 0x89, PT ;  /* 0x000000896200780c */ /* 0x000fe40003f44270 */
[----:B------:R-:W-:-:S02]  /*d3f0*/  FMNMX.FTZ R135, R68, R135, !PT ;  /* 0x0000008744877209 */ /* 0x000fc40007810000 */
[----:B------:R-:W-:Y:S01]  /*d400*/  FSEL R61, R61, -INF , P2 ;  /* 0xff8000003d3d7808 */ /* 0x000fe20001000000 */
[----:B------:R-:W0:Y:S01]  /*d410*/  MUFU.TANH R57, R57 ;  /* 0x0000003900397308 */ /* 0x000e220000002400 */
[----:B------:R-:W-:Y:S02]  /*d420*/  FMNMX.FTZ R135, R60, R135, !PT ;  /* 0x000000873c877209 */ /* 0x000fe40007810000 */
[----:B------:R-:W-:Y:S02]  /*d430*/  ISETP.GT.AND P2, PT, R98, 0x91, PT ;  /* 0x000000916200780c */ /* 0x000fe40003f44270 */
[----:B------:R-:W-:Y:S02]  /*d440*/  FSEL R69, R64, -INF , P0 ;  /* 0xff80000040457808 */ /* 0x000fe40000000000 */
[----:B------:R-:W-:Y:S01]  /*d450*/  FMNMX.FTZ R135, R61, R135, !PT ;  /* 0x000000873d877209 */ /* 0x000fe20007810000 */
[----:B------:R2:W-:Y:S01]  /*d460*/  MUFU.TANH R64, R75 ;  /* 0x0000004b00407308 */ /* 0x0005e20000002400 */
[----:B------:R-:W-:-:S02]  /*d470*/  ISETP.GT.AND P0, PT, R98, 0x98, PT ;  /* 0x000000986200780c */ /* 0x000fc40003f04270 */
[----:B------:R-:W-:Y:S02]  /*d480*/  FSEL R85, R85, -INF , P2 ;  /* 0xff80000055557808 */ /* 0x000fe40001000000 */
[----:B------:R-:W-:Y:S02]  /*d490*/  FMNMX.FTZ R135, R69, R135, !PT ;  /* 0x0000008745877209 */ /* 0x000fe40007810000 */
[----:B------:R-:W-:Y:S01]  /*d4a0*/  ISETP.GT.AND P2, PT, R98, 0x99, PT ;  /* 0x000000996200780c */ /* 0x000fe20003f44270 */
[----:B------:R-:W3:Y:S01]  /*d4b0*/  MUFU.TANH R73, R73 ;  /* 0x0000004900497308 */ /* 0x000ee20000002400 */
[----:B--2---:R-:W-:Y:S01]  /*d4c0*/  FMUL.FTZ R75, R2, R78 ;  /* 0x0000004e024b7220 */ /* 0x004fe20000410000 */
[----:B-1----:R-:W-:Y:S02]  /*d4d0*/  FSEL R78, R56, -INF , P0 ;  /* 0xff800000384e7808 */ /* 0x002fe40000000000 */
[----:B------:R-:W-:Y:S02]  /*d4e0*/  FMNMX.FTZ R56, R85, R135, !PT ;  /* 0x0000008755387209 */ /* 0x000fe40007810000 */
[----:B0-----:R-:W-:-:S02]  /*d4f0*/  FSEL R135, R57, -INF , P2 ;  /* 0xff80000039877808 */ /* 0x001fc40001000000 */
[----:B------:R-:W-:Y:S01]  /*d500*/  FMNMX.FTZ R56, R78, R56, !PT ;  /* 0x000000384e387209 */ /* 0x000fe20007810000 */
[----:B------:R-:W0:Y:S01]  /*d510*/  MUFU.TANH R75, R75 ;  /* 0x0000004b004b7308 */ /* 0x000e220000002400 */
[----:B------:R-:W-:Y:S02]  /*d520*/  LOP3.LUT R142, R155, 0x7f, RZ, 0xc0, !PT ;  /* 0x0000007f9b8e7812 */ /* 0x000fe400078ec0ff */
[----:B------:R-:W-:-:S05]  /*d530*/  FMNMX.FTZ R56, R135, R56, !PT ;  /* 0x0000003887387209 */ /* 0x000fca0007810000 */
[----:B------:R-:W1:Y:S01]  /*d540*/  SHFL.BFLY PT, R57, R56, 0x2, 0x1f ;  /* 0x0c401f0038397f89 */ /* 0x000e6200000e0000 */
[----:B------:R-:W2:Y:S08]  /*d550*/  MUFU.TANH R79, R79 ;  /* 0x0000004f004f7308 */ /* 0x000eb00000002400 */
[----:B------:R-:W4:Y:S08]  /*d560*/  MUFU.TANH R82, R82 ;  /* 0x0000005200527308 */ /* 0x000f300000002400 */
[----:B------:R-:W5:Y:S01]  /*d570*/  MUFU.TANH R83, R83 ;  /* 0x0000005300537308 */ /* 0x000f620000002400 */
[----:B-1----:R-:W-:Y:S01]  /*d580*/  FMNMX.FTZ R57, R56, R57, !PT ;  /* 0x0000003938397209 */ /* 0x002fe20007810000 */
[----:B------:R-:W-:-:S02]  /*d590*/  VIADD R56, R8, 0x200 ;  /* 0x0000020008387836 */ /* 0x000fc40000000000 */
[C---:B------:R-:W-:Y:S01]  /*d5a0*/  FMUL.FTZ R8, R2.reuse, R70 ;  /* 0x0000004602087220 */ /* 0x040fe20000410000 */
[----:B------:R-:W-:-:S03]  /*d5b0*/  FMUL.FTZ R70, R2, R71 ;  /* 0x0000004702467220 */ /* 0x000fc60000410000 */
[----:B------:R-:W1:Y:S01]  /*d5c0*/  MUFU.TANH R86, R86 ;  /* 0x0000005600567308 */ /* 0x000e620000002400 */
[----:B------:R-:W3:Y:S01]  /*d5d0*/  SHFL.BFLY PT, R58, R57, 0x1, 0x1f ;  /* 0x0c201f00393a7f89 */ /* 0x000ee200000e0000 */
[----:B------:R-:W-:-:S06]  /*d5e0*/  R2UR UR6, R56 ;  /* 0x00000000380672ca */ /* 0x000fcc00000e0000 */
[----:B------:R-:W1:Y:S08]  /*d5f0*/  MUFU.TANH R87, R87 ;  /* 0x0000005700577308 */ /* 0x000e700000002400 */
[----:B------:R-:W1:Y:S08]  /*d600*/  MUFU.TANH R140, R140 ;  /* 0x0000008c008c7308 */ /* 0x000e700000002400 */
[----:B------:R-:W1:Y:S01]  /*d610*/  MUFU.TANH R141, R141 ;  /* 0x0000008d008d7308 */ /* 0x000e620000002400 */
[----:B---3--:R-:W-:-:S02]  /*d620*/  FMNMX.FTZ R58, R57, R58, !PT ;  /* 0x0000003a393a7209 */ /* 0x008fc40007810000 */
[----:B------:R-:W-:Y:S02]  /*d630*/  MOV R57, 0xc0000010 ;  /* 0xc000001000397802 */ /* 0x000fe40000000f00 */
[C---:B------:R-:W-:Y:S01]  /*d640*/  FSETP.NEU.FTZ.AND P0, PT, R58.reuse, -INF , PT ;  /* 0xff8000003a00780b */ /* 0x040fe20003f1d000 */
[----:B------:R-:W-:-:S01]  /*d650*/  FFMA.FTZ R56, R58, R59, -8 ;  /* 0xc10000003a387423 */ /* 0x000fc2000001003b */
[----:B------:R-:W-:Y:S01]  /*d660*/  R2UR UR7, R57 ;  /* 0x00000000390772ca */ /* 0x000fe200000e0000 */
[----:B------:R-:W3:Y:S03]  /*d670*/  MUFU.TANH R62, R62 ;  /* 0x0000003e003e7308 */ /* 0x000ee60000002400 */
[----:B------:R-:W-:-:S05]  /*d680*/  FSEL R56, R56, RZ, P0 ;  /* 0x000000ff38387208 */ /* 0x000fca0000000000 */
[-CC-:B------:R-:W-:Y:S01]  /*d690*/  FFMA.FTZ R71, R121, R59.reuse, -R56.reuse ;  /* 0x0000003b79477223 */ /* 0x180fe20000010838 */
[----:B------:R-:W-:-:S01]  /*d6a0*/  FFMA.FTZ R121, R125, R59, -R56 ;  /* 0x0000003b7d797223 */ /* 0x000fc20000010838 */
[----:B------:R-:W-:Y:S02]  /*d6b0*/  VIADD R125, R98, 0x8 ;  /* 0x00000008627d7836 */ /* 0x000fe40000000000 */
[----:B------:R-:W-:-:S01]  /*d6c0*/  FFMA.FTZ R57, R102, R59, -R56 ;  /* 0x0000003b66397223 */ /* 0x000fc20000010838 */
[-CC-:B------:R-:W-:Y:S01]  /*d6d0*/  FFMA.FTZ R102, R123, R59.reuse, -R56.reuse ;  /* 0x0000003b7b667223 */ /* 0x180fe20000010838 */
[----:B------:R-:W-:-:S01]  /*d6e0*/  FFMA.FTZ R123, R127, R59, -R56 ;  /* 0x0000003b7f7b7223 */ /* 0x000fc20000010838 */
[-CC-:B------:R-:W-:Y:S01]  /*d6f0*/  FFMA.FTZ R131, R131, R59.reuse, -R56.reuse ;  /* 0x0000003b83837223 */ /* 0x180fe20000010838 */
[----:B------:R-:W-:Y:S01]  /*d700*/  ISETP.GT.AND P4, PT, R125, RZ, PT ;  /* 0x000000ff7d00720c */ /* 0x000fe20003f84270 */
[-CC-:B------:R-:W-:Y:S01]  /*d710*/  FFMA.FTZ R129, R129, R59.reuse, -R56.reuse ;  /* 0x0000003b81817223 */ /* 0x180fe20000010838 */
[----:B------:R-:W-:Y:S01]  /*d720*/  ISETP.GT.AND P3, PT, R125, 0x1, PT ;  /* 0x000000017d00780c */ /* 0x000fe20003f64270 */
[----:B------:R-:W3:Y:S01]  /*d730*/  MUFU.TANH R63, R63 ;  /* 0x0000003f003f7308 */ /* 0x000ee20000002400 */
[----:B------:R-:W-:Y:S01]  /*d740*/  FSEL R127, R10, -INF , P4 ;  /* 0xff8000000a7f7808 */ /* 0x000fe20002000000 */
[-CC-:B------:R-:W-:Y:S01]  /*d750*/  FFMA.FTZ R133, R133, R59.reuse, -R56.reuse ;  /* 0x0000003b85857223 */ /* 0x180fe20000010838 */
[----:B------:R-:W-:Y:S01]  /*d760*/  ISETP.GT.AND P6, PT, R125, 0x8, PT ;  /* 0x000000087d00780c */ /* 0x000fe20003fc4270 */
[-CC-:B------:R-:W-:Y:S01]  /*d770*/  FFMA.FTZ R11, R11, R59.reuse, -R56.reuse ;  /* 0x0000003b0b0b7223 */ /* 0x180fe20000010838 */
[----:B------:R-:W-:Y:S01]  /*d780*/  FSEL R120, R120, -INF , P3 ;  /* 0xff80000078787808 */ /* 0x000fe20001800000 */
[-CC-:B------:R-:W-:Y:S01]  /*d790*/  FFMA.FTZ R105, R105, R59.reuse, -R56.reuse ;  /* 0x0000003b69697223 */ /* 0x180fe20000010838 */
[C---:B------:R-:W-:Y:S01]  /*d7a0*/  ISETP.GT.AND P5, PT, R125.reuse, 0x9, PT ;  /* 0x000000097d00780c */ /* 0x040fe20003fa4270 */
[----:B------:R0:W-:Y:S01]  /*d7b0*/  MUFU.EX2 R10, R131 ;  /* 0x00000083000a7308 */ /* 0x0001e20000000800 */
[C---:B------:R-:W-:Y:S01]  /*d7c0*/  ISETP.GT.AND P2, PT, R125.reuse, 0x10, PT ;  /* 0x000000107d00780c */ /* 0x040fe20003f44270 */
[-CC-:B------:R-:W-:Y:S01]  /*d7d0*/  FFMA.FTZ R108, R108, R59.reuse, -R56.reuse ;  /* 0x0000003b6c6c7223 */ /* 0x180fe20000010838 */
[----:B------:R-:W-:Y:S01]  /*d7e0*/  FSEL R124, R124, -INF , P5 ;  /* 0xff8000007c7c7808 */ /* 0x000fe20002800000 */
[-CC-:B------:R-:W-:Y:S01]  /*d7f0*/  FFMA.FTZ R134, R134, R59.reuse, -R56.reuse ;  /* 0x0000003b86867223 */ /* 0x180fe20000010838 */
[----:B------:R-:W-:Y:S01]  /*d800*/  ISETP.GT.AND P4, PT, R125, 0x11, PT ;  /* 0x000000117d00780c */ /* 0x000fe20003f84270 */
[--C-:B------:R-:W-:Y:S01]  /*d810*/  FFMA.FTZ R111, R111, R59, -R56.reuse ;  /* 0x0000003b6f6f7223 */ /* 0x100fe20000010838 */
[----:B------:R-:W-:Y:S01]  /*d820*/  FSEL R126, R126, -INF , P2 ;  /* 0xff8000007e7e7808 */ /* 0x000fe20001000000 */
[----:B------:R2:W-:Y:S01]  /*d830*/  MUFU.EX2 R98, R129 ;  /* 0x0000008100627308 */ /* 0x0005e20000000800 */
[----:B0-----:R-:W-:Y:S01]  /*d840*/  FMNMX.FTZ R131, R127, R3, !PT ;  /* 0x000000037f837209 */ /* 0x001fe20007810000 */
[-CC-:B------:R-:W-:Y:S01]  /*d850*/  FFMA.FTZ R113, R113, R59.reuse, -R56.reuse ;  /* 0x0000003b71717223 */ /* 0x180fe20000010838 */
[----:B------:R-:W-:Y:S01]  /*d860*/  ISETP.GT.AND P3, PT, R125, 0x18, PT ;  /* 0x000000187d00780c */ /* 0x000fe20003f64270 */
[--C-:B------:R-:W-:Y:S01]  /*d870*/  FFMA.FTZ R114, R114, R59, -R56.reuse ;  /* 0x0000003b72727223 */ /* 0x100fe20000010838 */
[----:B------:R-:W-:Y:S01]  /*d880*/  FMNMX.FTZ R131, R120, R131, !PT ;  /* 0x0000008378837209 */ /* 0x000fe20007810000 */
[-CC-:B------:R-:W-:Y:S01]  /*d890*/  FFMA.FTZ R117, R117, R59.reuse, -R56.reuse ;  /* 0x0000003b75757223 */ /* 0x180fe20000010838 */
[----:B------:R-:W-:Y:S01]  /*d8a0*/  FSEL R128, R128, -INF , P4 ;  /* 0xff80000080807808 */ /* 0x000fe20002000000 */
[----:B------:R-:W0:Y:S01]  /*d8b0*/  MUFU.TANH R66, R66 ;  /* 0x0000004200427308 */ /* 0x000e220000002400 */
[----:B--2---:R-:W-:Y:S01]  /*d8c0*/  FSEL R129, R122, -INF , P6 ;  /* 0xff8000007a817808 */ /* 0x004fe20003000000 */
[-CC-:B------:R-:W-:Y:S01]  /*d8d0*/  FFMA.FTZ R88, R88, R59.reuse, -R56.reuse ;  /* 0x0000003b58587223 */ /* 0x180fe20000010838 */
[----:B------:R-:W-:Y:S01]  /*d8e0*/  ISETP.GT.AND P6, PT, R125, 0x19, PT ;  /* 0x000000197d00780c */ /* 0x000fe20003fc4270 */
[--C-:B------:R-:W-:Y:S01]  /*d8f0*/  FFMA.FTZ R118, R118, R59, -R56.reuse ;  /* 0x0000003b76767223 */ /* 0x100fe20000010838 */
[----:B------:R-:W-:Y:S01]  /*d900*/  FMNMX.FTZ R131, R129, R131, !PT ;  /* 0x0000008381837209 */ /* 0x000fe20007810000 */
[--C-:B------:R-:W-:Y:S01]  /*d910*/  FFMA.FTZ R91, R91, R59, -R56.reuse ;  /* 0x0000003b5b5b7223 */ /* 0x100fe20000010838 */
[----:B------:R-:W-:Y:S01]  /*d920*/  FSEL R130, R130, -INF , P3 ;  /* 0xff80000082827808 */ /* 0x000fe20001800000 */
[----:B------:R-:W2:Y:S01]  /*d930*/  MUFU.TANH R67, R67 ;  /* 0x0000004300437308 */ /* 0x000ea20000002400 */
[----:B------:R-:W-:Y:S01]  /*d940*/  FMNMX.FTZ R131, R124, R131, !PT ;  /* 0x000000837c837209 */ /* 0x000fe20007810000 */
[-CC-:B------:R-:W-:Y:S01]  /*d950*/  FFMA.FTZ R119, R119, R59.reuse, -R56.reuse ;  /* 0x0000003b77777223 */ /* 0x180fe20000010838 */
[C---:B------:R-:W-:Y:S01]  /*d960*/  ISETP.GT.AND P5, PT, R125.reuse, 0x20, PT ;  /* 0x000000207d00780c */ /* 0x040fe20003fa4270 */
[--C-:B------:R-:W-:Y:S01]  /*d970*/  FFMA.FTZ R94, R94, R59, -R56.reuse ;  /* 0x0000003b5e5e7223 */ /* 0x100fe20000010838 */
[----:B------:R-:W-:Y:S01]  /*d980*/  FMNMX.FTZ R131, R126, R131, !PT ;  /* 0x000000837e837209 */ /* 0x000fe20007810000 */
[--C-:B------:R-:W-:Y:S01]  /*d990*/  FFMA.FTZ R96, R96, R59, -R56.reuse ;  /* 0x0000003b60607223 */ /* 0x100fe20000010838 */
        /* <DEDUP_REMOVED lines=13> */
[-CC-:B------:R-:W-:Y:S01]  /*da70*/  FFMA.FTZ R74, R74, R59.reuse, -R56.reuse ;  /* 0x0000003b4a4a7223 */ /* 0x180fe20000010838 */
[----:B------:R-:W-:Y:S01]  /*da80*/  FSEL R106, R106, -INF , P2 ;  /* 0xff8000006a6a7808 */ /* 0x000fe20001000000 */
[--C-:B------:R-:W-:Y:S01]  /*da90*/  FFMA.FTZ R76, R76, R59, -R56.reuse ;  /* 0x0000003b4c4c7223 */ /* 0x100fe20000010838 */
[----:B------:R-:W-:Y:S01]  /*daa0*/  FMNMX.FTZ R131, R104, R131, !PT ;  /* 0x0000008368837209 */ /* 0x000fe20007810000 */
[----:B------:R2:W-:Y:S01]  /*dab0*/  MUFU.EX2 R122, R133 ;  /* 0x00000085007a7308 */ /* 0x0005e20000000800 */
[----:B------:R-:W-:Y:S01]  /*dac0*/  ISETP.GT.AND P3, PT, R125, 0x29, PT ;  /* 0x000000297d00780c */ /* 0x000fe20003f64270 */
[-CC-:B------:R-:W-:Y:S01]  /*dad0*/  FFMA.FTZ R77, R77, R59.reuse, -R56.reuse ;  /* 0x0000003b4d4d7223 */ /* 0x180fe20000010838 */
[----:B------:R-:W-:Y:S01]  /*dae0*/  FSEL R107, R107, -INF , P4 ;  /* 0xff8000006b6b7808 */ /* 0x000fe20002000000 */
[--C-:B------:R-:W-:Y:S01]  /*daf0*/  FFMA.FTZ R80, R80, R59, -R56.reuse ;  /* 0x0000003b50507223 */ /* 0x100fe20000010838 */
[----:B------:R-:W-:Y:S01]  /*db00*/  FMNMX.FTZ R131, R106, R131, !PT ;  /* 0x000000836a837209 */ /* 0x000fe20007810000 */
[-CC-:B------:R-:W-:Y:S01]  /*db10*/  FFMA.FTZ R81, R81, R59.reuse, -R56.reuse ;  /* 0x0000003b51517223 */ /* 0x180fe20000010838 */
        /* <DEDUP_REMOVED lines=15> */
[----:B------:R-:W-:Y:S01]  /*dc10*/  FFMA.FTZ R135, R135, R59, -R56 ;  /* 0x0000003b87877223 */ /* 0x000fe20000010838 */
[----:B------:R-:W-:Y:S01]  /*dc20*/  FMNMX.FTZ R131, R110, R131, !PT ;  /* 0x000000836e837209 */ /* 0x000fe20007810000 */
[----:B------:R-:W-:Y:S01]  /*dc30*/  MUFU.EX2 R57, R57 ;  /* 0x0000003900397308 */ /* 0x000fe20000000800 */
[----:B------:R-:W-:Y:S01]  /*dc40*/  ISETP.GT.AND P4, PT, R125, 0x39, PT ;  /* 0x000000397d00780c */ /* 0x000fe20003f84270 */
[----:B------:R-:W-:Y:S01]  /*dc50*/  QGMMA.64x64x32.F32.E4M3.E4M3 R24, R136, gdesc[UR4], R24, gsb0 ;  /* 0x00e0000488187df3 */ /* 0x000fe20008000818 */
[----:B------:R-:W-:-:S02]  /*dc60*/  FSEL R115, R115, -INF , P2 ;  /* 0xff80000073737808 */ /* 0x000fc40001000000 */
[----:B------:R-:W-:Y:S02]  /*dc70*/  FMNMX.FTZ R131, R112, R131, !PT ;  /* 0x0000008370837209 */ /* 0x000fe40007810000 */
[----:B------:R-:W-:Y:S01]  /*dc80*/  ISETP.GT.AND P3, PT, R125, 0x40, PT ;  /* 0x000000407d00780c */ /* 0x000fe20003f64270 */
[----:B------:R-:W-:Y:S01]  /*dc90*/  MUFU.EX2 R11, R11 ;  /* 0x0000000b000b7308 */ /* 0x000fe20000000800 */
[----:B------:R-:W-:Y:S02]  /*dca0*/  FSEL R116, R116, -INF , P4 ;  /* 0xff80000074747808 */ /* 0x000fe40002000000 */
[----:B------:R-:W-:Y:S02]  /*dcb0*/  FMNMX.FTZ R131, R115, R131, !PT ;  /* 0x0000008373837209 */ /* 0x000fe40007810000 */
[----:B------:R-:W-:Y:S02]  /*dcc0*/  ISETP.GT.AND P6, PT, R125, 0x41, PT ;  /* 0x000000417d00780c */ /* 0x000fe40003fc4270 */
[----:B------:R-:W-:Y:S01]  /*dcd0*/  FSEL R89, R89, -INF , P3 ;  /* 0xff80000059597808 */ /* 0x000fe20001800000 */
[----:B------:R-:W-:Y:S01]  /*dce0*/  MUFU.EX2 R71, R71 ;  /* 0x0000004700477308 */ /* 0x000fe20000000800 */
[----:B------:R-:W-:-:S02]  /*dcf0*/  FMNMX.FTZ R131, R116, R131, !PT ;  /* 0x0000008374837209 */ /* 0x000fc40007810000 */
[----:B------:R-:W-:Y:S02]  /*dd00*/  ISETP.GT.AND P5, PT, R125, 0x48, PT ;  /* 0x000000487d00780c */ /* 0x000fe40003fa4270 */
[----:B------:R-:W-:Y:S02]  /*dd10*/  FSEL R90, R90, -INF , P6 ;  /* 0xff8000005a5a7808 */ /* 0x000fe40003000000 */
[----:B------:R-:W-:Y:S01]  /*dd20*/  FMNMX.FTZ R131, R89, R131, !PT ;  /* 0x0000008359837209 */ /* 0x000fe20007810000 */
[----:B------:R-:W-:Y:S01]  /*dd30*/  MUFU.EX2 R102, R102 ;  /* 0x0000006600667308 */ /* 0x000fe20000000800 */
[----:B------:R-:W-:Y:S02]  /*dd40*/  ISETP.GT.AND P2, PT, R125, 0x49, PT ;  /* 0x000000497d00780c */ /* 0x000fe40003f44270 */
[----:B------:R-:W-:Y:S02]  /*dd50*/  FSEL R92, R92, -INF , P5 ;  /* 0xff8000005c5c7808 */ /* 0x000fe40002800000 */
[----:B------:R-:W-:-:S02]  /*dd60*/  FMNMX.FTZ R131, R90, R131, !PT ;  /* 0x000000835a837209 */ /* 0x000fc40007810000 */
        /* <DEDUP_REMOVED lines=32> */
[----:B------:R-:W-:Y:S01]  /*df70*/  FSEL R79, R79, -INF , P6 ;  /* 0xff8000004f4f7808 */ /* 0x000fe20003000000 */
[----:B------:R-:W-:Y:S02]  /*df80*/  WARPGROUP.DEPBAR.LE gsb0, 0x0 ;  /* 0x00008000000079c5 */ /* 0x000fe40000010000 */
[----:B------:R-:W-:Y:S02]  /*df90*/  FMNMX.FTZ R131, R75, R131, !PT ;  /* 0x000000834b837209 */ /* 0x000fe40007810000 */
[----:B------:R-:W-:Y:S02]  /*dfa0*/  ISETP.GT.AND P2, PT, R125, 0x71, PT ;  /* 0x000000717d00780c */ /* 0x000fe40003f44270 */
[----:B----4-:R-:W-:Y:S01]  /*dfb0*/  FSEL R82, R82, -INF , P5 ;  /* 0xff80000052527808 */ /* 0x010fe20002800000 */
[----:B------:R-:W-:Y:S01]  /*dfc0*/  MUFU.EX2 R114, R114 ;  /* 0x0000007200727308 */ /* 0x000fe20000000800 */
[----:B------:R-:W-:-:S02]  /*dfd0*/  FMNMX.FTZ R131, R79, R131, !PT ;  /* 0x000000834f837209 */ /* 0x000fc40007810000 */
[----:B------:R-:W-:Y:S02]  /*dfe0*/  ISETP.GT.AND P4, PT, R125, 0x78, PT ;  /* 0x000000787d00780c */ /* 0x000fe40003f84270 */
[----:B-----5:R-:W-:Y:S02]  /*dff0*/  FSEL R83, R83, -INF , P2 ;  /* 0xff80000053537808 */ /* 0x020fe40001000000 */
[----:B------:R-:W-:Y:S01]  /*e000*/  FMNMX.FTZ R131, R82, R131, !PT ;  /* 0x0000008352837209 */ /* 0x000fe20007810000 */
[----:B------:R-:W-:Y:S01]  /*e010*/  MUFU.EX2 R117, R117 ;  /* 0x0000007500757308 */ /* 0x000fe20000000800 */
[----:B------:R-:W-:Y:S02]  /*e020*/  ISETP.GT.AND P3, PT, R125, 0x79, PT ;  /* 0x000000797d00780c */ /* 0x000fe40003f64270 */
[----:B-1----:R-:W-:Y:S02]  /*e030*/  FSEL R86, R86, -INF , P4 ;  /* 0xff80000056567808 */ /* 0x002fe40002000000 */
        /* <DEDUP_REMOVED lines=14> */
[----:B---3--:R-:W-:Y:S02]  /*e120*/  FSEL R62, R62, -INF , P2 ;  /* 0xff8000003e3e7808 */ /* 0x008fe40001000000 */
[----:B------:R-:W-:-:S02]  /*e130*/  FMNMX.FTZ R131, R141, R131, !PT ;  /* 0x000000838d837209 */ /* 0x000fc40007810000 */
[----:B------:R-:W-:Y:S01]  /*e140*/  ISETP.GT.AND P3, PT, R125, 0x90, PT ;  /* 0x000000907d00780c */ /* 0x000fe20003f64270 */
[----:B------:R-:W-:Y:S01]  /*e150*/  MUFU.EX2 R119, R119 ;  /* 0x0000007700777308 */ /* 0x000fe20000000800 */
[----:B------:R-:W-:Y:S02]  /*e160*/  FSEL R63, R63, -INF , P4 ;  /* 0xff8000003f3f7808 */ /* 0x000fe40002000000 */
[----:B------:R-:W-:Y:S02]  /*e170*/  FMNMX.FTZ R131, R62, R131, !PT ;  /* 0x000000833e837209 */ /* 0x000fe40007810000 */
[----:B------:R-:W-:Y:S02]  /*e180*/  ISETP.GT.AND P6, PT, R125, 0x91, PT ;  /* 0x000000917d00780c */ /* 0x000fe40003fc4270 */
[----:B0-----:R-:W-:Y:S01]  /*e190*/  FSEL R66, R66, -INF , P3 ;  /* 0xff80000042427808 */ /* 0x001fe20001800000 */
[----:B------:R-:W-:Y:S01]  /*e1a0*/  MUFU.EX2 R94, R94 ;  /* 0x0000005e005e7308 */ /* 0x000fe20000000800 */
[----:B------:R-:W-:-:S02]  /*e1b0*/  FMNMX.FTZ R131, R63, R131, !PT ;  /* 0x000000833f837209 */ /* 0x000fc40007810000 */
[----:B------:R-:W-:Y:S02]  /*e1c0*/  ISETP.GT.AND P5, PT, R125, 0x98, PT ;  /* 0x000000987d00780c */ /* 0x000fe40003fa4270 */
[----:B--2---:R-:W-:Y:S02]  /*e1d0*/  FSEL R67, R67, -INF , P6 ;  /* 0xff80000043437808 */ /* 0x004fe40003000000 */
[----:B------:R-:W-:Y:S01]  /*e1e0*/  FMNMX.FTZ R131, R66, R131, !PT ;  /* 0x0000008342837209 */ /* 0x000fe20007810000 */
[----:B------:R-:W-:Y:S01]  /*e1f0*/  MUFU.EX2 R96, R96 ;  /* 0x0000006000607308 */ /* 0x000fe20000000800 */
[----:B------:R-:W-:Y:S02]  /*e200*/  ISETP.GT.AND P2, PT, R125, 0x99, PT ;  /* 0x000000997d00780c */ /* 0x000fe40003f44270 */
[----:B------:R-:W-:Y:S02]  /*e210*/  FSEL R8, R8, -INF , P5 ;  /* 0xff80000008087808 */ /* 0x000fe40002800000 */
[----:B------:R-:W-:-:S02]  /*e220*/  FMNMX.FTZ R131, R67, R131, !PT ;  /* 0x0000008343837209 */ /* 0x000fc40007810000 */
[----:B------:R-:W-:Y:S01]  /*e230*/  FSEL R70, R70, -INF , P2 ;  /* 0xff80000046467808 */ /* 0x000fe20001000000 */
[----:B------:R-:W-:Y:S01]  /*e240*/  MUFU.EX2 R100, R100 ;  /* 0x0000006400647308 */ /* 0x000fe20000000800 */
[----:B------:R-:W-:-:S04]  /*e250*/  FMNMX.FTZ R125, R8, R131, !PT ;  /* 0x00000083087d7209 */ /* 0x000fc80007810000 */
[----:B------:R-:W-:-:S03]  /*e260*/  FMNMX.FTZ R125, R70, R125, !PT ;  /* 0x0000007d467d7209 */ /* 0x000fc60007810000 */
[----:B------:R-:W-:Y:S02]  /*e270*/  MUFU.EX2 R101, R101 ;  /* 0x0000006500657308 */ /* 0x000fe40000000800 */
[----:B------:R-:W0:Y:S06]  /*e280*/  SHFL.BFLY PT, R131, R125, 0x2, 0x1f ;  /* 0x0c401f007d837f89 */ /* 0x000e2c00000e0000 */
[----:B------:R-:W-:Y:S08]  /*e290*/  MUFU.EX2 R72, R72 ;  /* 0x0000004800487308 */ /* 0x000ff00000000800 */
[----:B------:R-:W-:Y:S08]  /*e2a0*/  MUFU.EX2 R103, R103 ;  /* 0x0000006700677308 */ /* 0x000ff00000000800 */
[----:B------:R-:W-:Y:S01]  /*e2b0*/  MUFU.EX2 R74, R74 ;  /* 0x0000004a004a7308 */ /* 0x000fe20000000800 */
[----:B0-----:R-:W-:Y:S01]  /*e2c0*/  FMNMX.FTZ R131, R125, R131, !PT ;  /* 0x000000837d837209 */ /* 0x001fe20007810000 */
[----:B------:R-:W-:-:S04]  /*e2d0*/  FFMA.FTZ R125, R60, R59, -R56 ;  /* 0x0000003b3c7d7223 */ /* 0x000fc80000010838 */
[----:B------:R-:W0:Y:S02]  /*e2e0*/  SHFL.BFLY PT, R133, R131, 0x1, 0x1f ;  /* 0x0c201f0083857f89 */ /* 0x000e2400000e0000 */
[----:B------:R-:W-:Y:S08]  /*e2f0*/  MUFU.EX2 R76, R76 ;  /* 0x0000004c004c7308 */ /* 0x000ff00000000800 */
[----:B------:R-:W-:Y:S08]  /*e300*/  MUFU.EX2 R77, R77 ;  /* 0x0000004d004d7308 */ /* 0x000ff00000000800 */
[----:B------:R-:W-:Y:S01]  /*e310*/  MUFU.EX2 R80, R80 ;  /* 0x0000005000507308 */ /* 0x000fe20000000800 */
[----:B0-----:R-:W-:-:S07]  /*e320*/  FMNMX.FTZ R60, R131, R133, !PT ;  /* 0x00000085833c7209 */ /* 0x001fce0007810000 */
[----:B------:R-:W-:Y:S01]  /*e330*/  MUFU.EX2 R81, R81 ;  /* 0x0000005100517308 */ /* 0x000fe20000000800 */
[----:B------:R-:W-:Y:S02]  /*e340*/  FSEL R131, R58, RZ, P0 ;  /* 0x000000ff3a837208 */ /* 0x000fe40000000000 */
[C---:B------:R-:W-:Y:S01]  /*e350*/  FSETP.NEU.FTZ.AND P0, PT, R60.reuse, -INF , PT ;  /* 0xff8000003c00780b */ /* 0x040fe20003f1d000 */
[----:B------:R-:W-:-:S02]  /*e360*/  FFMA.FTZ R56, R60, R59, -8 ;  /* 0xc10000003c387423 */ /* 0x000fc4000001003b */
[----:B------:R-:W-:Y:S02]  /*e370*/  FADD.FTZ R131, -R131, R15 ;  /* 0x0000000f83837221 */ /* 0x000fe40000010100 */
[----:B------:R-:W-:Y:S01]  /*e380*/  MUFU.EX2 R84, R84 ;  /* 0x0000005400547308 */ /* 0x000fe20000000800 */
[----:B------:R-:W-:Y:S01]  /*e390*/  FSEL R56, R56, RZ, P0 ;  /* 0x000000ff38387208 */ /* 0x000fe20000000000 */
[----:B------:R-:W-:-:S04]  /*e3a0*/  FMUL.FTZ R15, R131, R59 ;  /* 0x0000003b830f7220 */ /* 0x000fc80000410000 */
[-CC-:B------:R-:W-:Y:S01]  /*e3b0*/  FFMA.FTZ R131, R132, R59.reuse, -R56.reuse ;  /* 0x0000003b84837223 */ /* 0x180fe20000010838 */
[----:B------:R-:W-:Y:S01]  /*e3c0*/  FSEL R132, R60, RZ, P0 ;  /* 0x000000ff3c847208 */ /* 0x000fe20000000000 */
[-CC-:B------:R-:W-:Y:S01]  /*e3d0*/  FFMA.FTZ R127, R127, R59.reuse, -R56.reuse ;  /* 0x0000003b7f7f7223 */ /* 0x180fe20000010838 */
[----:B------:R-:W-:-:S01]  /*e3e0*/  FFMA.FTZ R120, R120, R59, -R56 ;  /* 0x0000003b78787223 */ /* 0x000fc20000010838 */
[----:B------:R-:W0:Y:S01]  /*e3f0*/  MUFU.EX2 R15, R15 ;  /* 0x0000000f000f7308 */ /* 0x000e220000000800 */
[----:B------:R-:W-:-:S01]  /*e400*/  FFMA.FTZ R129, R129, R59, -R56 ;  /* 0x0000003b81817223 */ /* 0x000fc20000010838 */
[----:B------:R-:W-:Y:S01]  /*e410*/  FADD.FTZ R132, -R132, R3 ;  /* 0x0000000384847221 */ /* 0x000fe20000010100 */
[----:B------:R-:W-:-:S01]  /*e420*/  FFMA.FTZ R124, R124, R59, -R56 ;  /* 0x0000003b7c7c7223 */ /* 0x000fc20000010838 */
[-CC-:B------:R-:W-:Y:S01]  /*e430*/  FFMA.FTZ R126, R126, R59.reuse, -R56.reuse ;  /* 0x0000003b7e7e7223 */ /* 0x180fe20000010838 */
[----:B------:R-:W-:-:S01]  /*e440*/  FFMA.FTZ R128, R128, R59, -R56 ;  /* 0x0000003b80807223 */ /* 0x000fc20000010838 */
[-C--:B------:R-:W-:Y:S01]  /*e450*/  FMUL.FTZ R3, R132, R59.reuse ;  /* 0x0000003b84037220 */ /* 0x080fe20000410000 */
        /* <DEDUP_REMOVED lines=10> */
[----:B0-----:R-:W-:-:S01]  /*e500*/  FFMA.FTZ R20, R15, R20, R57 ;  /* 0x000000140f147223 */ /* 0x001fc20000010039 */
[-CC-:B------:R-:W-:Y:S01]  /*e510*/  FFMA.FTZ R116, R116, R59.reuse, -R56.reuse ;  /* 0x0000003b74747223 */ /* 0x180fe20000010838 */
[----:B------:R-:W-:-:S01]  /*e520*/  FFMA.FTZ R89, R89, R59, -R56 ;  /* 0x0000003b59597223 */ /* 0x000fc20000010838 */
[----:B------:R-:W-:Y:S01]  /*e530*/  FFMA.FTZ R90, R90, R59, -R56 ;  /* 0x0000003b5a5a7223 */ /* 0x000fe20000010838 */
[----:B------:R-:W-:-:S01]  /*e540*/  FADD.FTZ R20, R11, R20 ;  /* 0x000000140b147221 */ /* 0x000fc20000010000 */
[-CC-:B------:R-:W-:Y:S01]  /*e550*/  FFMA.FTZ R92, R92, R59.reuse, -R56.reuse ;  /* 0x0000003b5c5c7223 */ /* 0x180fe20000010838 */
[----:B------:R-:W-:-:S01]  /*e560*/  FFMA.FTZ R93, R93, R59, -R56 ;  /* 0x0000003b5d5d7223 */ /* 0x000fc20000010838 */
[----:B------:R-:W0:Y:S01]  /*e570*/  MUFU.EX2 R120, R120 ;  /* 0x0000007800787308 */ /* 0x000e220000000800 */
[----:B------:R-:W-:-:S01]  /*e580*/  FADD.FTZ R20, R71, R20 ;  /* 0x0000001447147221 */ /* 0x000fc20000010000 */
[-CC-:B------:R-:W-:Y:S01]  /*e590*/  FFMA.FTZ R95, R95, R59.reuse, -R56.reuse ;  /* 0x0000003b5f5f7223 */ /* 0x180fe20000010838 */
[----:B------:R-:W-:-:S01]  /*e5a0*/  FFMA.FTZ R97, R97, R59, -R56 ;  /* 0x0000003b61617223 */ /* 0x000fc20000010838 */
[----:B------:R-:W-:Y:S01]  /*e5b0*/  FFMA.FTZ R99, R99, R59, -R56 ;  /* 0x0000003b63637223 */ /* 0x000fe20000010838 */
[----:B------:R-:W-:-:S01]  /*e5c0*/  FADD.FTZ R20, R102, R20 ;  /* 0x0000001466147221 */ /* 0x000fc20000010000 */
[-CC-:B------:R-:W-:Y:S01]  /*e5d0*/  FFMA.FTZ R9, R9, R59.reuse, -R56.reuse ;  /* 0x0000003b09097223 */ /* 0x180fe20000010838 */
[----:B------:R-:W-:-:S01]  /*e5e0*/  FFMA.FTZ R73, R73, R59, -R56 ;  /* 0x0000003b49497223 */ /* 0x000fc20000010838 */
[----:B------:R-:W2:Y:S01]  /*e5f0*/  MUFU.EX2 R129, R129 ;  /* 0x0000008100817308 */ /* 0x000ea20000000800 */
[----:B-1----:R-:W-:-:S01]  /*e600*/  FFMA.FTZ R0, R3, R0, R127 ;  /* 0x0000000003007223 */ /* 0x002fc2000001007f */
[----:B------:R-:W-:Y:S01]  /*e610*/  FADD.FTZ R20, R121, R20 ;  /* 0x0000001479147221 */ /* 0x000fe20000010000 */
[----:B------:R-:W-:-:S01]  /*e620*/  FFMA.FTZ R64, R64, R59, -R56 ;  /* 0x0000003b40407223 */ /* 0x000fc20000010838 */
[-CC-:B------:R-:W-:Y:S01]  /*e630*/  FFMA.FTZ R75, R75, R59.reuse, -R56.reuse ;  /* 0x0000003b4b4b7223 */ /* 0x180fe20000010838 */
[----:B------:R-:W-:-:S01]  /*e640*/  FFMA.FTZ R79, R79, R59, -R56 ;  /* 0x0000003b4f4f7223 */ /* 0x000fc20000010838 */
[----:B------:R-:W-:Y:S01]  /*e650*/  FADD.FTZ R20, R123, R20 ;  /* 0x000000147b147221 */ /* 0x000fe20000010000 */
[----:B------:R-:W-:-:S01]  /*e660*/  FFMA.FTZ R82, R82, R59, -R56 ;  /* 0x0000003b52527223 */ /* 0x000fc20000010838 */
[----:B------:R-:W1:Y:S01]  /*e670*/  MUFU.EX2 R124, R124 ;  /* 0x0000007c007c7308 */ /* 0x000e620000000800 */
        /* <DEDUP_REMOVED lines=16> */
[----:B-1----:R-:W-:-:S01]  /*e780*/  FADD.FTZ R0, R124, R0 ;  /* 0x000000007c007221 */ /* 0x002fc20000010000 */
[----:B------:R-:W-:Y:S01]  /*e790*/  FADD.FTZ R20, R108, R20 ;  /* 0x000000146c147221 */ /* 0x000fe20000010000 */
[----:B------:R-:W-:-:S01]  /*e7a0*/  FFMA.FTZ R67, R67, R59, -R56 ;  /* 0x0000003b43437223 */ /* 0x000fc20000010838 */
[-C--:B------:R-:W-:Y:S01]  /*e7b0*/  FFMA.FTZ R8, R8, R59.reuse, -R56 ;  /* 0x0000003b08087223 */ /* 0x080fe20000010838 */
[----:B------:R-:W-:Y:S01]  /*e7c0*/  ISETP.NE.AND P0, PT, R142, RZ, PT ;  /* 0x000000ff8e00720c */ /* 0x000fe20003f05270 */
[----:B------:R-:W-:Y:S01]  /*e7d0*/  FADD.FTZ R20, R134, R20 ;  /* 0x0000001486147221 */ /* 0x000fe20000010000 */
[----:B------:R-:W-:-:S01]  /*e7e0*/  FFMA.FTZ R56, R70, R59, -R56 ;  /* 0x0000003b46387223 */ /* 0x000fc20000010838 */
[----:B------:R-:W1:Y:S01]  /*e7f0*/  MUFU.EX2 R130, R130 ;  /* 0x0000008200827308 */ /* 0x000e620000000800 */
[----:B0-----:R-:W-:-:S01]  /*e800*/  FADD.FTZ R0, R126, R0 ;  /* 0x000000007e007221 */ /* 0x001fc20000010000 */
[----:B------:R-:W-:-:S04]  /*e810*/  FADD.FTZ R20, R111, R20 ;  /* 0x000000146f147221 */ /* 0x000fc80000010000 */
[----:B------:R-:W-:Y:S02]  /*e820*/  FADD.FTZ R20, R113, R20 ;  /* 0x0000001471147221 */ /* 0x000fe40000010000 */
[----:B------:R-:W0:Y:S01]  /*e830*/  MUFU.EX2 R131, R131 ;  /* 0x0000008300837308 */ /* 0x000e220000000800 */
[----:B--2---:R-:W-:-:S01]  /*e840*/  FADD.FTZ R0, R128, R0 ;  /* 0x0000000080007221 */ /* 0x004fc20000010000 */
[----:B------:R-:W-:Y:S01]  /*e850*/  FADD.FTZ R20, R114, R20 ;  /* 0x0000001472147221 */ /* 0x000fe20000010000 */
[----:B------:R-:W-:-:S03]  /*e860*/  @!P0 VIADD R12, R12, 0x13240 ;  /* 0x000132400c0c8836 */ /* 0x000fc60000000000 */
[----:B------:R-:W-:Y:S02]  /*e870*/  FADD.FTZ R20, R117, R20 ;  /* 0x0000001475147221 */ /* 0x000fe40000010000 */
[----:B------:R-:W2:Y:S01]  /*e880*/  MUFU.EX2 R104, R104 ;  /* 0x0000006800687308 */ /* 0x000ea20000000800 */
[----:B-1----:R-:W-:-:S01]  /*e890*/  FADD.FTZ R0, R130, R0 ;  /* 0x0000000082007221 */ /* 0x002fc20000010000 */
[----:B------:R-:W-:Y:S01]  /*e8a0*/  FADD.FTZ R20, R88, R20 ;  /* 0x0000001458147221 */ /* 0x000fe20000010000 */
[----:B------:R-:W-:-:S03]  /*e8b0*/  @!P0 PRMT R12, RZ, 0x654, R12 ;  /* 0x00000654ff0c8816 */ /* 0x000fc6000000000c */
[----:B------:R-:W-:Y:S01]  /*e8c0*/  FADD.FTZ R20, R118, R20 ;  /* 0x0000001476147221 */ /* 0x000fe20000010000 */
[----:B------:R1:W-:Y:S01]  /*e8d0*/  @!P0 SYNCS.ARRIVE.TRANS64.RED.A1T0 RZ, [R12+URZ], RZ ;  /* 0x000000ff0cff89a7 */ /* 0x0003e2000810043f */
[----:B------:R-:W3:Y:S01]  /*e8e0*/  MUFU.EX2 R106, R106 ;  /* 0x0000006a006a7308 */ /* 0x000ee20000000800 */
[----:B0-----:R-:W-:-:S01]  /*e8f0*/  FADD.FTZ R0, R131, R0 ;  /* 0x0000000083007221 */ /* 0x001fc20000010000 */
[----:B------:R-:W-:-:S04]  /*e900*/  FADD.FTZ R20, R91, R20 ;  /* 0x000000145b147221 */ /* 0x000fc80000010000 */
[----:B------:R-:W-:Y:S02]  /*e910*/  FADD.FTZ R20, R119, R20 ;  /* 0x0000001477147221 */ /* 0x000fe40000010000 */
[----:B------:R-:W0:Y:S01]  /*e920*/  MUFU.EX2 R107, R107 ;  /* 0x0000006b006b7308 */ /* 0x000e220000000800 */
        /* <DEDUP_REMOVED lines=86> */
[----:B---3--:R-:W-:-:S01]  /*ee90*/  FADD.FTZ R0, R8, R0 ;  /* 0x0000000008007221 */ /* 0x008fc20000010000 */
[----:B0-----:R-:W-:-:S03]  /*eea0*/  FADD.FTZ R20, R135, R20 ;  /* 0x0000001487147221 */ /* 0x001fc60000010000 */
[----:B--2---:R-:W-:Y:S01]  /*eeb0*/  FADD.FTZ R0, R56, R0 ;  /* 0x0000000038007221 */ /* 0x004fe20000010000 */
[----:B-1----:R-:W-:Y:S06]  /*eec0*/  @!P1 BRA `(.L_x_1908) ;  /* 0x0000000000049947 */ /* 0x002fec0003800000 */
[----:B------:R-:W-:Y:S01]  /*eed0*/  BPT.TRAP 0x1 ;  /* 0x000000040000795c */ /* 0x000fe20000300000 */
.L_x_1908:
[----:B------:R-:W2:Y:S01]  /*eee0*/  LDL R12, [R1+0x1c] ;  /* 0x00001c00010c7983 */ /* 0x000ea20000100800 */
[----:B------:R-:W-:Y:S01]  /*eef0*/  ISETP.GT.AND P0, PT, R13, R21, PT ;  /* 0x000000150d00720c */ /* 0x000fe20003f04270 */
[----:B------:R-:W-:Y:S01]  /*ef00*/  VIADD R14, R14, 0x13260 ;  /* 0x000132600e0e7836 */ /* 0x000fe20000000000 */
        /* <DEDUP_REMOVED lines=74> */
[----:B--2---:R-:W-:Y:S02]  /*f3b0*/  PRMT R14, R12, 0x654, R14 ;  /* 0x000006540c0e7816 */ /* 0x004fe4000000000e */
[----:B------:R-:W-:Y:S01]  /*f3c0*/  F2FP.SATFINITE.E4M3.F32.PACK_AB_MERGE_C R12, R9, R99, RZ ;  /* 0x00000063090c723e */ /* 0x000fe200048070ff */
[----:B------:R-:W-:Y:S01]  /*f3d0*/  IMAD.MOV.U32 R9, RZ, RZ, R157 ;  /* 0x000000ffff097224 */ /* 0x000fe200078e009d */
[----:B------:R0:W-:Y:S02]  /*f3e0*/  SYNCS.ARRIVE.TRANS64.RED.A1T0 RZ, [R14+URZ], RZ ;  /* 0x000000ff0eff79a7 */ /* 0x0001e4000810043f */
[----:B------:R-:W-:Y:S01]  /*f3f0*/  F2FP.SATFINITE.E4M3.F32.PACK_AB_MERGE_C R147, R97, R95, R12 ;  /* 0x0000005f6193723e */ /* 0x000fe2000480700c */
[----:B------:R-:W-:Y:S06]  /*f400*/  @P0 BRA `(.L_x_1909) ;  /* 0xffffffc4008c0947 */ /* 0x000fec000383ffff */
[----:B------:R-:W-:Y:S05]  /*f410*/  BSYNC B1 ;  /* 0x0000000000017941 */ /* 0x000fea0003800000 */
.L_x_1897:
[----:B------:R-:W-:Y:S05]  /*f420*/  BSYNC B0 ;  /* 0x0000000000007941 */ /* 0x000fea0003800000 */
.L_x_1896:
[----:B------:R-:W-:Y:S01]  /*f430*/  ISETP.GE.AND P0, PT, R13, RZ, PT ;  /* 0x000000ff0d00720c */ /* 0x000fe20003f06270 */
[----:B------:R-:W-:-:S12]  /*f440*/  BSSY B0, `(.L_x_1910) ;  /* 0x00002f2000007945 */ /* 0x000fd80003800000 */
[----:B------:R-:W-:Y:S05]  /*f450*/  @!P0 BRA `(.L_x_1911) ;  /* 0x0000002c00c08947 */ /* 0x000fea0003800000 */
[----:B------:R-:W-:Y:S01]  /*f460*/  IMAD.MOV.U32 R12, RZ, RZ, R60 ;  /* 0x000000ffff0c7224 */ /* 0x000fe200078e003c */
[----:B------:R-:W-:Y:S01]  /*f470*/  MOV R3, R58 ;  /* 0x0000003a00037202 */ /* 0x000fe20000000f00 */
[----:B------:R-:W-:Y:S02]  /*f480*/  IMAD.MOV.U32 R9, RZ, RZ, R157 ;  /* 0x000000ffff097224 */ /* 0x000fe400078e009d */
[----:B------:R-:W-:-:S07]  /*f490*/  IMAD.MOV.U32 R8, RZ, RZ, R22 ;  /* 0x000000ffff087224 */ /* 0x000fce00078e0016 */
.L_x_1923:
[----:B------:R-:W-:-:S05]  /*f4a0*/  VIADD R15, R8, 0x1 ;  /* 0x00000001080f7836 */ /* 0x000fca0000000000 */
[----:B------:R-:W-:-:S04]  /*f4b0*/  ISETP.NE.AND P0, PT, R15, 0x2, PT ;  /* 0x000000020f00780c */ /* 0x000fc80003f05270 */
[----:B------:R-:W-:Y:S02]  /*f4c0*/  SEL R15, R15, RZ, P0 ;  /* 0x000000ff0f0f7207 */ /* 0x000fe40000000000 */
[----:B------:R-:W-:-:S03]  /*f4d0*/  SEL R10, RZ, 0x1, P0 ;  /* 0x00000001ff0a7807 */ /* 0x000fc60000000000 */
[----:B------:R-:W-:Y:S01]  /*f4e0*/  IMAD.MOV.U32 R22, RZ, RZ, R15 ;  /* 0x000000ffff167224 */ /* 0x000fe200078e000f */
[----:B------:R-:W-:Y:S01]  /*f4f0*/  LOP3.LUT R157, R9, R10, RZ, 0x3c, !PT ;  /* 0x0000000a099d7212 */ /* 0x000fe200078e3cff */
[----:B-1----:R-:W-:Y:S06]  /*f500*/  @!P1 BRA `(.L_x_1912) ;  /* 0x0000000000049947 */ /* 0x002fec0003800000 */
[----:B------:R-:W-:Y:S01]  /*f510*/  BPT.TRAP 0x1 ;  /* 0x000000040000795c */ /* 0x000fe20000300000 */
.L_x_1912:
[----:B------:R-:W-:Y:S01]  /*f520*/  IMAD R10, R22, 0x8, R16 ;  /* 0x00000008160a7824 */ /* 0x000fe200078e0210 */
[----:B------:R-:W-:-:S04]  /*f530*/  SHF.L.U32 R11, R157, 0x1f, RZ ;  /* 0x0000001f9d0b7819 */ /* 0x000fc800000006ff */
[----:B------:R1:W2:Y:S01]  /*f540*/  SYNCS.PHASECHK.TRANS64.TRYWAIT P0, [R10+URZ+0x13230], R11 ;  /* 0x0132300b0a0075a7 */ /* 0x0002a2000800017f */
[----:B------:R-:W-:Y:S05]  /*f550*/  @!P1 BRA `(.L_x_1913) ;  /* 0x0000000000049947 */ /* 0x000fea0003800000 */
[----:B------:R-:W-:Y:S01]  /*f560*/  BPT.TRAP 0x1 ;  /* 0x000000040000795c */ /* 0x000fe20000300000 */
.L_x_1913:
[----:B0-----:R-:W3:Y:S01]  /*f570*/  LDL R14, [R1] ;  /* 0x00000000010e7983 */ /* 0x001ee20000100800 */
[----:B------:R-:W-:Y:S01]  /*f580*/  BSSY B1, `(.L_x_1914) ;  /* 0x0000007000017945 */ /* 0x000fe20003800000 */
[----:B---3--:R-:W-:-:S04]  /*f590*/  IMAD R14, R22, 0x280, R14 ;  /* 0x00000280160e7824 */ /* 0x008fc800078e020e */
[C---:B------:R-:W-:Y:S02]  /*f5a0*/  VIADD R56, R14.reuse, 0x80 ;  /* 0x000000800e387836 */ /* 0x040fe40000000000 */
[----:B------:R-:W-:Y:S01]  /*f5b0*/  VIADD R21, R14, 0x100 ;  /* 0x000001000e157836 */ /* 0x000fe20000000000 */
[----:B--2---:R-:W-:Y:S06]  /*f5c0*/  @P0 BRA `(.L_x_1915) ;  /* 0x0000000000080947 */ /* 0x004fec0003800000 */
[----:B------:R-:W0:Y:S02]  /*f5d0*/  SYNCS.PHASECHK.TRANS64.TRYWAIT P0, [R10+URZ+0x13230], R11 ;  /* 0x0132300b0a0075a7 */ /* 0x000e24000800017f */
[----:B0-----:R-:W-:Y:S05]  /*f5e0*/  @!P0 BRA `(.L_x_1916) ;  /* 0x000000b000488947 */ /* 0x001fea0003800000 */
.L_x_1915:
[----:B------:R-:W-:Y:S05]  /*f5f0*/  BSYNC B1 ;  /* 0x0000000000017941 */ /* 0x000fea0003800000 */
.L_x_1914:
[----:B01----:R-:W-:Y:S01]  /*f600*/  IMAD.MOV.U32 R10, RZ, RZ, R14 ;  /* 0x000000ffff0a7224 */ /* 0x003fe200078e000e */
[----:B------:R-:W-:Y:S01]  /*f610*/  R2UR UR4, R4 ;  /* 0x00000000040472ca */ /* 0x000fe200000e0000 */
[----:B------:R-:W-:Y:S01]  /*f620*/  IMAD.MOV.U32 R11, RZ, RZ, -0x7fffffe0 ;  /* 0x80000020ff0b7424 */ /* 0x000fe200078e00ff */
[----:B------:R-:W-:Y:S01]  /*f630*/  R2UR UR5, R5 ;  /* 0x00000000050572ca */ /* 0x000fe200000e0000 */
[----:B------:R-:W-:Y:S01]  /*f640*/  WARPGROUP.ARRIVE ;  /* 0x00000000000079c5 */ /* 0x000fe20000000000 */
[----:B------:R-:W-:Y:S01]  /*f650*/  R2UR UR6, R10 ;  /* 0x000000000a0672ca */ /* 0x000fe200000e0000 */
[----:B------:R-:W-:Y:S01]  /*f660*/  IMAD.MOV.U32 R10, RZ, RZ, R21 ;  /* 0x000000ffff0a7224 */ /* 0x000fe200078e0015 */
[----:B------:R-:W-:Y:S01]  /*f670*/  R2UR UR7, R11 ;  /* 0x000000000b0772ca */ /* 0x000fe200000e0000 */
[----:B------:R-:W-:Y:S01]  /*f680*/  VIADD R58, R14, 0x182 ;  /* 0x000001820e3a7836 */ /* 0x000fe20000000000 */
[----:B------:R-:W-:Y:S01]  /*f690*/  MOV R57, 0x80000020 ;  /* 0x8000002000397802 */ /* 0x000fe20000000f00 */
[----:B------:R-:W-:Y:S01]  /*f6a0*/  IMAD.MOV.U32 R59, RZ, RZ, -0x7fffffe0 ;  /* 0x80000020ff3b7424 */ /* 0x000fe200078e00ff */
[----:B------:R-:W-:Y:S01]  /*f6b0*/  R2UR UR10, R56 ;  /* 0x00000000380a72ca */ /* 0x000fe200000e0000 */
[----:B------:R-:W-:Y:S01]  /*f6c0*/  VIADD R56, R14, 0x180 ;  /* 0x000001800e387836 */ /* 0x000fe20000000000 */
[----:B------:R-:W-:-:S02]  /*f6d0*/  R2UR UR11, R57 ;  /* 0x00000000390b72ca */ /* 0x000fc400000e0000 */
[----:B------:R-:W-:Y:S02]  /*f6e0*/  R2UR UR8, R4 ;  /* 0x00000000040872ca */ /* 0x000fe400000e0000 */
[----:B------:R-:W-:Y:S02]  /*f6f0*/  R2UR UR9, R5 ;  /* 0x00000000050972ca */ /* 0x000fe400000e0000 */
[----:B------:R-:W-:Y:S01]  /*f700*/  R2UR UR14, R10 ;  /* 0x000000000a0e72ca */ /* 0x000fe200000e0000 */
[----:B------:R-:W-:Y:S01]  /*f710*/  QGMMA.64x32x32.F32.E4M3.E4M3 R120, gdesc[UR4], RZ, !UPT, gsb0 ;  /* 0x00600000047879f3 */ /* 0x000fe2000c0008ff */
[----:B------:R-:W-:Y:S01]  /*f720*/  R2UR UR15, R11 ;  /* 0x000000000b0f72ca */ /* 0x000fe200000e0000 */
[----:B------:R-:W-:Y:S01]  /*f730*/  VIADD R10, R14, 0x200 ;  /* 0x000002000e0a7836 */ /* 0x000fe20000000000 */
        /* <DEDUP_REMOVED lines=16> */
[----:B------:R-:W-:Y:S02]  /*f840*/  MOV R57, 0x80000020 ;  /* 0x8000002000397802 */ /* 0x000fe40000000f00 */
        /* <DEDUP_REMOVED lines=50> */
.L_x_1917:
[----:B------:R-:W-:Y:S01]  /*fb70*/  SHF.L.U32 R9, R9, 0x1f, RZ ;  /* 0x0000001f09097819 */ /* 0x000fe200000006ff */
[----:B------:R-:W-:-:S04]  /*fb80*/  IMAD R14, R8, 0x8, R16 ;  /* 0x00000008080e7824 */ /* 0x000fc800078e0210 */
[----:B------:R0:W1:Y:S01]  /*fb90*/  SYNCS.PHASECHK.TRANS64.TRYWAIT P0, [R14+URZ+0x13250], R9 ;  /* 0x013250090e0075a7 */ /* 0x000062000800017f */
[----:B------:R-:W-:Y:S05]  /*fba0*/  @!P1 BRA `(.L_x_1918) ;  /* 0x0000000000049947 */ /* 0x000fea0003800000 */
[----:B------:R-:W-:Y:S01]  /*fbb0*/  BPT.TRAP 0x1 ;  /* 0x000000040000795c */ /* 0x000fe20000300000 */
.L_x_1918:
[----:B------:R-:W-:Y:S04]  /*fbc0*/  BSSY B1, `(.L_x_1919) ;  /* 0x0000004000017945 */ /* 0x000fe80003800000 */
[----:B-1----:R-:W-:Y:S05]  /*fbd0*/  @P0 BRA `(.L_x_1920) ;  /* 0x0000000000080947 */ /* 0x002fea0003800000 */
[----:B------:R-:W1:Y:S02]  /*fbe0*/  SYNCS.PHASECHK.TRANS64.TRYWAIT P0, [R14+URZ+0x13250], R9 ;  /* 0x013250090e0075a7 */ /* 0x000e64000800017f */
[----:B-1----:R-:W-:Y:S05]  /*fbf0*/  @!P0 BRA `(.L_x_1921) ;  /* 0x000000a800d88947 */ /* 0x002fea0003800000 */
.L_x_1920:
[----:B------:R-:W-:Y:S05]  /*fc00*/  BSYNC B1 ;  /* 0x0000000000017941 */ /* 0x000fea0003800000 */
.L_x_1919:
        /* <DEDUP_REMOVED lines=94> */
[----:B------:R-:W-:Y:S01]  /*101f0*/  FMUL.FTZ R71, R2, R71 ;  /* 0x0000004702477220 */ /* 0x000fe20000410000 */
[----:B------:R-:W-:-:S04]  /*10200*/  ULDC UR4, c[0x0][0x988] ;  /* 0x0002620000047ab9 */ /* 0x000fc80000000800 */
        /* <DEDUP_REMOVED lines=18> */
[----:B0-----:R-:W-:Y:S01]  /*10330*/  FMNMX.FTZ R133, R9, R3, !PT ;  /* 0x0000000309857209 */ /* 0x001fe20007810000 */
[----:B------:R-:W-:-:S04]  /*10340*/  FMUL.FTZ R130, R2, R134 ;  /* 0x0000008602827220 */ /* 0x000fc80000410000 */
[----:B------:R-:W0:Y:S08]  /*10350*/  MUFU.TANH R11, R11 ;  /* 0x0000000b000b7308 */ /* 0x000e300000002400 */
[----:B------:R-:W3:Y:S01]  /*10360*/  MUFU.TANH R121, R121 ;  /* 0x0000007900797308 */ /* 0x000ee20000002400 */
[----:B--2---:R-:W-:Y:S02]  /*10370*/  FMNMX.FTZ R133, R10, R133, !PT ;  /* 0x000000850a857209 */ /* 0x004fe40007810000 */
[----:B-1----:R-:W-:-:S02]  /*10380*/  LOP3.LUT R155, R155, 0x7f, RZ, 0xc0, !PT ;  /* 0x0000007f9b9b7812 */ /* 0x002fc400078ec0ff */
[----:B------:R-:W-:Y:S02]  /*10390*/  FMNMX.FTZ R133, R120, R133, !PT ;  /* 0x0000008578857209 */ /* 0x000fe40007810000 */
[----:B------:R-:W-:Y:S01]  /*103a0*/  ISETP.NE.AND P0, PT, R155, RZ, PT ;  /* 0x000000ff9b00720c */ /* 0x000fe20003f05270 */
[----:B------:R-:W1:Y:S01]  /*103b0*/  MUFU.TANH R122, R122 ;  /* 0x0000007a007a7308 */ /* 0x000e620000002400 */
[----:B0-----:R-:W-:-:S04]  /*103c0*/  FMNMX.FTZ R134, R11, R12, !PT ;  /* 0x0000000c0b867209 */ /* 0x001fc80007810000 */
[----:B------:R-:W-:-:S03]  /*103d0*/  FMNMX.FTZ R134, R21, R134, !PT ;  /* 0x0000008615867209 */ /* 0x000fc60007810000 */
[----:B------:R-:W0:Y:S01]  /*103e0*/  MUFU.TANH R125, R125 ;  /* 0x0000007d007d7308 */ /* 0x000e220000002400 */
[----:B---3--:R-:W-:-:S03]  /*103f0*/  FMNMX.FTZ R133, R121, R133, !PT ;  /* 0x0000008579857209 */ /* 0x008fc60007810000 */
[----:B------:R-:W-:Y:S01]  /*10400*/  @!P0 IMAD R15, R15, 0x8, R16 ;  /* 0x000000080f0f8824 */ /* 0x000fe200078e0210 */
[----:B------:R-:W-:-:S03]  /*10410*/  FMNMX.FTZ R133, R124, R133, !PT ;  /* 0x000000857c857209 */ /* 0x000fc60007810000 */
[----:B------:R-:W2:Y:S01]  /*10420*/  MUFU.TANH R126, R126 ;  /* 0x0000007e007e7308 */ /* 0x000ea20000002400 */
[----:B-1----:R-:W-:Y:S01]  /*10430*/  FMNMX.FTZ R134, R122, R134, !PT ;  /* 0x000000867a867209 */ /* 0x002fe20007810000 */
[----:B------:R-:W-:-:S03]  /*10440*/  @!P0 VIADD R15, R15, 0x13240 ;  /* 0x000132400f0f8836 */ /* 0x000fc60000000000 */
[----:B------:R-:W-:Y:S02]  /*10450*/  FMNMX.FTZ R134, R123, R134, !PT ;  /* 0x000000867b867209 */ /* 0x000fe40007810000 */
[----:B------:R-:W-:Y:S01]  /*10460*/  @!P0 PRMT R15, RZ, 0x654, R15 ;  /* 0x00000654ff0f8816 */ /* 0x000fe2000000000f */
[----:B------:R-:W1:Y:S01]  /*10470*/  MUFU.TANH R129, R129 ;  /* 0x0000008100817308 */ /* 0x000e620000002400 */
[----:B0-----:R-:W-:-:S04]  /*10480*/  FMNMX.FTZ R133, R125, R133, !PT ;  /* 0x000000857d857209 */ /* 0x001fc80007810000 */
[----:B------:R-:W-:-:S03]  /*10490*/  FMNMX.FTZ R133, R128, R133, !PT ;  /* 0x0000008580857209 */ /* 0x000fc60007810000 */
[----:B------:R-:W0:Y:S01]  /*104a0*/  MUFU.TANH R130, R130 ;  /* 0x0000008200827308 */ /* 0x000e220000002400 */
[----:B--2---:R-:W-:Y:S01]  /*104b0*/  FMNMX.FTZ R56, R126, R134, !PT ;  /* 0x000000867e387209 */ /* 0x004fe20007810000 */
[----:B------:R-:W-:-:S03]  /*104c0*/  FMUL.FTZ R134, R2, R57 ;  /* 0x0000003902867220 */ /* 0x000fc60000410000 */
[----:B------:R-:W-:-:S03]  /*104d0*/  FMNMX.FTZ R56, R127, R56, !PT ;  /* 0x000000387f387209 */ /* 0x000fc60007810000 */
[----:B------:R-:W2:Y:S01]  /*104e0*/  MUFU.TANH R110, R110 ;  /* 0x0000006e006e7308 */ /* 0x000ea20000002400 */
[----:B-1----:R-:W-:-:S04]  /*104f0*/  FMNMX.FTZ R133, R129, R133, !PT ;  /* 0x0000008581857209 */ /* 0x002fc80007810000 */
[----:B------:R-:W-:Y:S01]  /*10500*/  FMNMX.FTZ R57, R104, R133, !PT ;  /* 0x0000008568397209 */ /* 0x000fe20007810000 */
[----:B------:R-:W-:Y:S02]  /*10510*/  WARPGROUP.DEPBAR.LE gsb0, 0x0 ;  /* 0x00008000000079c5 */ /* 0x000fe40000010000 */
[----:B------:R-:W1:Y:S01]  /*10520*/  MUFU.TANH R112, R112 ;  /* 0x0000007000707308 */ /* 0x000e620000002400 */
[----:B0-----:R-:W-:Y:S01]  /*10530*/  FMNMX.FTZ R56, R130, R56, !PT ;  /* 0x0000003882387209 */ /* 0x001fe20007810000 */
[----:B------:R-:W-:Y:S01]  /*10540*/  WARPGROUP.ARRIVE ;  /* 0x00000000000079c5 */ /* 0x000fe20000000000 */
[----:B------:R-:W-:Y:S02]  /*10550*/  FMNMX.FTZ R57, R105, R57, !PT ;  /* 0x0000003969397209 */ /* 0x000fe40007810000 */
[----:B------:R-:W-:Y:S02]  /*10560*/  FMNMX.FTZ R56, R131, R56, !PT ;  /* 0x0000003883387209 */ /* 0x000fe40007810000 */
[----:B------:R-:W-:Y:S01]  /*10570*/  FMNMX.FTZ R57, R108, R57, !PT ;  /* 0x000000396c397209 */ /* 0x000fe20007810000 */
[----:B------:R-:W0:Y:S01]  /*10580*/  MUFU.TANH R111, R111 ;  /* 0x0000006f006f7308 */ /* 0x000e220000002400 */
[----:B------:R-:W-:Y:S01]  /*10590*/  FMNMX.FTZ R56, R106, R56, !PT ;  /* 0x000000386a387209 */ /* 0x000fe20007810000 */
[----:B------:R-:W-:Y:S01]  /*105a0*/  QGMMA.64x64x32.F32.E4M3.E4M3 R24, R144, gdesc[UR4], R24, gsb0 ;  /* 0x00e0000490187df3 */ /* 0x000fe20008000818 */
[----:B------:R-:W-:-:S02]  /*105b0*/  FMNMX.FTZ R57, R109, R57, !PT ;  /* 0x000000396d397209 */ /* 0x000fc40007810000 */
[----:B------:R-:W-:-:S03]  /*105c0*/  FMNMX.FTZ R56, R107, R56, !PT ;  /* 0x000000386b387209 */ /* 0x000fc60007810000 */
[----:B------:R-:W3:Y:S01]  /*105d0*/  MUFU.TANH R113, R113 ;  /* 0x0000007100717308 */ /* 0x000ee20000002400 */
[----:B--2---:R-:W-:Y:S02]  /*105e0*/  FMNMX.FTZ R56, R110, R56, !PT ;  /* 0x000000386e387209 */ /* 0x004fe40007810000 */
[----:B-1----:R-:W-:-:S05]  /*105f0*/  FMNMX.FTZ R57, R112, R57, !PT ;  /* 0x0000003970397209 */ /* 0x002fca0007810000 */
[----:B------:R-:W1:Y:S01]  /*10600*/  MUFU.TANH R114, R114 ;  /* 0x0000007200727308 */ /* 0x000e620000002400 */
[----:B0-----:R-:W-:-:S07]  /*10610*/  FMNMX.FTZ R56, R111, R56, !PT ;  /* 0x000000386f387209 */ /* 0x001fce0007810000 */
[----:B------:R-:W0:Y:S01]  /*10620*/  MUFU.TANH R116, R116 ;  /* 0x0000007400747308 */ /* 0x000e220000002400 */
[----:B---3--:R-:W-:-:S07]  /*10630*/  FMNMX.FTZ R57, R113, R57, !PT ;  /* 0x0000003971397209 */ /* 0x008fce0007810000 */
        /* <DEDUP_REMOVED lines=13> */
[----:B-1----:R-:W-:Y:S01]  /*10710*/  FMNMX.FTZ R56, R119, R56, !PT ;  /* 0x0000003877387209 */ /* 0x002fe20007810000 */
[----:B------:R-:W-:Y:S02]  /*10720*/  WARPGROUP.DEPBAR.LE gsb0, 0x0 ;  /* 0x00008000000079c5 */ /* 0x000fe40000010000 */
[----:B------:R-:W-:Y:S01]  /*10730*/  FMUL.FTZ R144, R2, R60 ;  /* 0x0000003c02907220 */ /* 0x000fe20000410000 */
[----:B------:R-:W-:-:S03]  /*10740*/  WARPGROUP.ARRIVE ;  /* 0x00000000000079c5 */ /* 0x000fc60000000000 */
        /* <DEDUP_REMOVED lines=58> */
[----:B------:R2:W3:Y:S01]  /*10af0*/  MUFU.TANH R133, R134 ;  /* 0x0000008600857308 */ /* 0x0004e20000002400 */
[----:B-1----:R-:W-:-:S07]  /*10b00*/  FMNMX.FTZ R56, R86, R56, !PT ;  /* 0x0000003856387209 */ /* 0x002fce0007810000 */
[----:B------:R-:W1:Y:S01]  /*10b10*/  MUFU.TANH R87, R87 ;  /* 0x0000005700577308 */ /* 0x000e620000002400 */
[----:B--2---:R-:W-:Y:S01]  /*10b20*/  FMUL.FTZ R134, R2, R58 ;  /* 0x0000003a02867220 */ /* 0x004fe20000410000 */
[----:B0-----:R-:W-:-:S06]  /*10b30*/  FMNMX.FTZ R57, R132, R57, !PT ;  /* 0x0000003984397209 */ /* 0x001fcc0007810000 */
        /* <DEDUP_REMOVED lines=28> */
[----:B------:R-:W-:-:S05]  /*10d00*/  IMAD.MOV.U32 R57, RZ, RZ, -0x3ffffff0 ;  /* 0xc0000010ff397424 */ /* 0x000fca00078e00ff */
[----:B------:R-:W-:Y:S02]  /*10d10*/  R2UR UR7, R57 ;  /* 0x00000000390772ca */ /* 0x000fe400000e0000 */
[----:B0-----:R-:W-:Y:S02]  /*10d20*/  FMNMX.FTZ R59, R70, R56, !PT ;  /* 0x00000038463b7209 */ /* 0x001fe40007810000 */
[----:B------:R-:W0:Y:S02]  /*10d30*/  SHFL.BFLY PT, R56, R58, 0x2, 0x1f ;  /* 0x0c401f003a387f89 */ /* 0x000e2400000e0000 */
[----:B--2---:R-:W-:-:S05]  /*10d40*/  FMNMX.FTZ R59, R71, R59, !PT ;  /* 0x0000003b473b7209 */ /* 0x004fca0007810000 */
[----:B------:R-:W1:Y:S01]  /*10d50*/  SHFL.BFLY PT, R60, R59, 0x2, 0x1f ;  /* 0x0c401f003b3c7f89 */ /* 0x000e6200000e0000 */
[----:B0-----:R-:W-:Y:S02]  /*10d60*/  FMNMX.FTZ R58, R58, R56, !PT ;  /* 0x000000383a3a7209 */ /* 0x001fe40007810000 */
[----:B------:R-:W-:-:S03]  /*10d70*/  IADD3 R56, R8, 0x180, RZ ;  /* 0x0000018008387810 */ /* 0x000fc60007ffe0ff */
[----:B------:R-:W0:Y:S01]  /*10d80*/  SHFL.BFLY PT, R57, R58, 0x1, 0x1f ;  /* 0x0c201f003a397f89 */ /* 0x000e2200000e0000 */
[----:B------:R-:W-:Y:S02]  /*10d90*/  R2UR UR6, R56 ;  /* 0x00000000380672ca */ /* 0x000fe400000e0000 */
[----:B-1----:R-:W-:Y:S01]  /*10da0*/  FMNMX.FTZ R60, R59, R60, !PT ;  /* 0x0000003c3b3c7209 */ /* 0x002fe20007810000 */
[----:B------:R-:W-:-:S04]  /*10db0*/  IMAD.U32 R59, RZ, RZ, UR4 ;  /* 0x00000004ff3b7e24 */ /* 0x000fc8000f8e00ff */
[----:B------:R-:W1:Y:S06]  /*10dc0*/  SHFL.BFLY PT, R56, R60, 0x1, 0x1f ;  /* 0x0c201f003c387f89 */ /* 0x000e6c00000e0000 */
[----:B------:R-:W-:Y:S01]  /*10dd0*/  QGMMA.64x64x32.F32.E4M3.E4M3 R24, R140, gdesc[UR4], R24, gsb0 ;  /* 0x00e000048c187df3 */ /* 0x000fe20008000818 */
[----:B0-----:R-:W-:Y:S01]  /*10de0*/  FMNMX.FTZ R58, R58, R57, !PT ;  /* 0x000000393a3a7209 */ /* 0x001fe20007810000 */
[----:B------:R-:W-:-:S04]  /*10df0*/  IMAD.MOV.U32 R57, RZ, RZ, -0x3ffffff0 ;  /* 0xc0000010ff397424 */ /* 0x000fc800078e00ff */
[----:B------:R-:W-:Y:S01]  /*10e00*/  FADD.FTZ R3, -R58, R3 ;  /* 0x000000033a037221 */ /* 0x000fe20000010100 */
[----:B------:R-:W-:-:S03]  /*10e10*/  R2UR UR7, R57 ;  /* 0x00000000390772ca */ /* 0x000fc600000e0000 */
[----:B------:R-:W-:Y:S01]  /*10e20*/  FMUL.FTZ R3, R3, R59 ;  /* 0x0000003b03037220 */ /* 0x000fe20000410000 */
[----:B-1----:R-:W-:Y:S01]  /*10e30*/  FMNMX.FTZ R60, R60, R56, !PT ;  /* 0x000000383c3c7209 */ /* 0x002fe20007810000 */
[----:B------:R-:W-:-:S04]  /*10e40*/  VIADD R56, R8, 0x200 ;  /* 0x0000020008387836 */ /* 0x000fc80000000000 */
[----:B------:R-:W-:Y:S01]  /*10e50*/  MUFU.EX2 R3, R3 ;  /* 0x0000000300037308 */ /* 0x000fe20000000800 */
[----:B------:R-:W-:-:S01]  /*10e60*/  FADD.FTZ R8, -R60, R12 ;  /* 0x0000000c3c087221 */ /* 0x000fc20000010100 */
[-C--:B------:R-:W-:Y:S01]  /*10e70*/  FFMA.FTZ R12, R58, R59.reuse, -8 ;  /* 0xc10000003a0c7423 */ /* 0x080fe2000001003b */
[----:B------:R-:W-:Y:S02]  /*10e80*/  R2UR UR6, R56 ;  /* 0x00000000380672ca */ /* 0x000fe400000e0000 */
[-C--:B------:R-:W-:Y:S01]  /*10e90*/  FMUL.FTZ R8, R8, R59.reuse ;  /* 0x0000003b08087220 */ /* 0x080fe20000410000 */
        /* <DEDUP_REMOVED lines=42> */
[----:B------:R-:W1:Y:S01]  /*11140*/  MUFU.EX2 R10, R10 ;  /* 0x0000000a000a7308 */ /* 0x000e620000000800 */
[----:B0-----:R-:W-:-:S01]  /*11150*/  FFMA.FTZ R20, R3, R20, R9 ;  /* 0x0000001403147223 */ /* 0x001fc20000010009 */
[----:B------:R-:W-:-:S02]  /*11160*/  WARPGROUP.DEPBAR.LE gsb0, 0x0 ;  /* 0x00008000000079c5 */ /* 0x000fc40000010000 */
[----:B------:R-:W-:-:S04]  /*11170*/  FFMA.FTZ R140, R60, R59, -8 ;  /* 0xc10000003c8c7423 */ /* 0x000fc8000001003b */
[----:B------:R-:W0:Y:S01]  /*11180*/  MUFU.EX2 R56, R56 ;  /* 0x0000003800387308 */ /* 0x000e220000000800 */
[----:B------:R-:W-:Y:S01]  /*11190*/  WARPGROUP.ARRIVE ;  /* 0x00000000000079c5 */ /* 0x000fe20000000000 */
[-CC-:B------:R-:W-:Y:S01]  /*111a0*/  FFMA.FTZ R11, R11, R59.reuse, -R140.reuse ;  /* 0x0000003b0b0b7223 */ /* 0x180fe2000001088c */
[----:B------:R-:W-:-:S01]  /*111b0*/  FFMA.FTZ R21, R21, R59, -R140 ;  /* 0x0000003b15157223 */ /* 0x000fc2000001088c */
[-CC-:B------:R-:W-:Y:S01]  /*111c0*/  FFMA.FTZ R69, R122, R59.reuse, -R140.reuse ;  /* 0x0000003b7a457223 */ /* 0x180fe2000001088c */
[----:B------:R-:W-:-:S01]  /*111d0*/  FFMA.FTZ R122, R123, R59, -R140 ;  /* 0x0000003b7b7a7223 */ /* 0x000fc2000001088c */
[-CC-:B------:R-:W-:Y:S02]  /*111e0*/  FFMA.FTZ R123, R126, R59.reuse, -R140.reuse ;  /* 0x0000003b7e7b7223 */ /* 0x180fe4000001088c */
[----:B------:R-:W2:Y:S01]  /*111f0*/  MUFU.EX2 R57, R57 ;  /* 0x0000003900397308 */ /* 0x000ea20000000800 */
[----:B------:R-:W-:-:S01]  /*11200*/  FFMA.FTZ R126, R127, R59, -R140 ;  /* 0x0000003b7f7e7223 */ /* 0x000fc2000001088c */
[----:B------:R-:W-:Y:S01]  /*11210*/  FFMA.FTZ R127, R130, R59, -R140 ;  /* 0x0000003b827f7223 */ /* 0x000fe2000001088c */
[----:B-1----:R-:W-:-:S01]  /*11220*/  FADD.FTZ R20, R10, R20 ;  /* 0x000000140a147221 */ /* 0x002fc20000010000 */
        /* <DEDUP_REMOVED lines=21> */
[----:B-1----:R-:W-:-:S01]  /*11380*/  FFMA.FTZ R0, R8, R0, R11 ;  /* 0x0000000008007223 */ /* 0x002fc2000001000b */
[-CC-:B------:R-:W-:Y:S01]  /*11390*/  FFMA.FTZ R103, R103, R59.reuse, -R140.reuse ;  /* 0x0000003b67677223 */ /* 0x180fe2000001088c */
[----:B------:R-:W-:-:S01]  /*113a0*/  FFMA.FTZ R74, R74, R59, -R140 ;  /* 0x0000003b4a4a7223 */ /* 0x000fc2000001088c */
[-CC-:B------:R-:W-:Y:S01]  /*113b0*/  FFMA.FTZ R75, R75, R59.reuse, -R140.reuse ;  /* 0x0000003b4b4b7223 */ /* 0x180fe2000001088c */
[----:B------:R-:W-:-:S01]  /*113c0*/  FFMA.FTZ R78, R78, R59, -R140 ;  /* 0x0000003b4e4e7223 */ /* 0x000fc2000001088c */
[----:B------:R-:W-:Y:S01]  /*113d0*/  FFMA.FTZ R79, R79, R59, -R140 ;  /* 0x0000003b4f4f7223 */ /* 0x000fe2000001088c */
[----:B------:R-:W-:Y:S01]  /*113e0*/  QGMMA.64x64x32.F32.E4M3.E4M3 R24, R136, gdesc[UR4], R24, gsb0 ;  /* 0x00e0000488187df3 */ /* 0x000fe20008000818 */
        /* <DEDUP_REMOVED lines=32> */
[----:B------:R-:W-:Y:S02]  /*115f0*/  WARPGROUP.DEPBAR.LE gsb0, 0x0 ;  /* 0x00008000000079c5 */ /* 0x000fe40000010000 */
[----:B------:R0:W-:Y:S04]  /*11600*/  @!P0 SYNCS.ARRIVE.TRANS64.RED.A1T0 RZ, [R15+URZ], RZ ;  /* 0x000000ff0fff89a7 */ /* 0x0001e8000810043f */
        /* <DEDUP_REMOVED lines=126> */
[----:B--2---:R-:W-:-:S03]  /*11df0*/  FADD.FTZ R20, R12, R20 ;  /* 0x000000140c147221 */ /* 0x004fc60000010000 */
[----:B-1----:R-:W-:Y:S01]  /*11e00*/  FADD.FTZ R0, R71, R0 ;  /* 0x0000000047007221 */ /* 0x002fe20000010000 */
[----:B0-----:R-:W-:Y:S06]  /*11e10*/  @!P1 BRA `(.L_x_1922) ;  /* 0x0000000000049947 */ /* 0x001fec0003800000 */
[----:B------:R-:W-:Y:S01]  /*11e20*/  BPT.TRAP 0x1 ;  /* 0x000000040000795c */ /* 0x000fe20000300000 */
.L_x_1922:
[----:B------:R-:W2:Y:S01]  /*11e30*/  LDL R15, [R1+0x1c] ;  /* 0x00001c00010f7983 */ /* 0x000ea20000100800 */
[----:B------:R-:W-:Y:S01]  /*11e40*/  ISETP.GT.AND P0, PT, R13, RZ, PT ;  /* 0x000000ff0d00720c */ /* 0x000fe20003f04270 */
[----:B------:R-:W-:Y:S01]  /*11e50*/  VIADD R14, R14, 0x13260 ;  /* 0x000132600e0e7836 */ /* 0x000fe20000000000 */
        /* <DEDUP_REMOVED lines=76> */
[----:B------:R-:W-:Y:S02]  /*12320*/  MOV R3, R58 ;  /* 0x0000003a00037202 */ /* 0x000fe40000000f00 */
[----:B--2---:R-:W-:-:S04]  /*12330*/  PRMT R14, R15, 0x654, R14 ;  /* 0x000006540f0e7816 */ /* 0x004fc8000000000e */
[----:B------:R1:W-:Y:S01]  /*12340*/  SYNCS.ARRIVE.TRANS64.RED.A1T0 RZ, [R14+URZ], RZ ;  /* 0x000000ff0eff79a7 */ /* 0x0003e2000810043f */
[----:B------:R-:W-:Y:S05]  /*12350*/  @P0 BRA `(.L_x_1923) ;  /* 0xffffffd000500947 */ /* 0x000fea000383ffff */
.L_x_1911:
[----:B------:R-:W-:Y:S05]  /*12360*/  BSYNC B0 ;  /* 0x0000000000007941 */ /* 0x000fea0003800000 */
.L_x_1910:
[----:B------:R-:W-:Y:S06]  /*12370*/  BAR.ARV 0x8, 0x1a0 ;  /* 0x0206800000007b1d */ /* 0x000fec0000002000 */
[----:B------:R-:W-:Y:S05]  /*12380*/  @!P1 BRA `(.L_x_1924) ;  /* 0x0000000000049947 */ /* 0x000fea0003800000 */
[----:B------:R-:W-:Y:S01]  /*12390*/  BPT.TRAP 0x1 ;  /* 0x000000040000795c */ /* 0x000fe20000300000 */
.L_x_1924:
[----:B------:R-:W-:Y:S01]  /*123a0*/  IMAD R11, R22, 0x8, R16 ;  /* 0x00000008160b7824 */ /* 0x000fe200078e0210 */
[----:B------:R-:W-:-:S04]  /*123b0*/  SHF.L.U32 R2, R157, 0x1f, RZ ;  /* 0x0000001f9d027819 */ /* 0x000fc800000006ff */
[----:B------:R2:W3:Y:S01]  /*123c0*/  SYNCS.PHASECHK.TRANS64.TRYWAIT P0, [R11+URZ+0x13250], R2 ;  /* 0x013250020b0075a7 */ /* 0x0004e2000800017f */
[----:B------:R-:W-:Y:S05]  /*123d0*/  @!P1 BRA `(.L_x_1925) ;  /* 0x0000000000049947 */ /* 0x000fea0003800000 */
[----:B------:R-:W-:Y:S01]  /*123e0*/  BPT.TRAP 0x1 ;  /* 0x000000040000795c */ /* 0x000fe20000300000 */
.L_x_1925:
[----:B------:R-:W-:Y:S04]  /*123f0*/  BSSY B0, `(.L_x_1926) ;  /* 0x0000004000007945 */ /* 0x000fe80003800000 */
[----:B---3--:R-:W-:Y:S05]  /*12400*/  @P0 BRA `(.L_x_1927) ;  /* 0x0000000000080947 */ /* 0x008fea0003800000 */
[----:B------:R-:W3:Y:S02]  /*12410*/  SYNCS.PHASECHK.TRANS64.TRYWAIT P0, [R11+URZ+0x13250], R2 ;  /* 0x013250020b0075a7 */ /* 0x000ee4000800017f */
[----:B---3--:R-:W-:Y:S05]  /*12420*/  @!P0 BRA `(.L_x_1928) ;  /* 0x0000008000e08947 */ /* 0x008fea0003800000 */
.L_x_1927:
[----:B------:R-:W-:Y:S05]  /*12430*/  BSYNC B0 ;  /* 0x0000000000007941 */ /* 0x000fea0003800000 */
.L_x_1926:
[----:B------:R-:W4:Y:S04]  /*12440*/  LDL R6, [R1+0x58] ;  /* 0x0000580001067983 */ /* 0x000f280000100800 */
[----:B------:R-:W5:Y:S01]  /*12450*/  LDL R7, [R1+0x40] ;  /* 0x0000400001077983 */ /* 0x000f620000100800 */
[----:B------:R-:W-:-:S03]  /*12460*/  ULDC.64 UR4, c[0x0][0x9a0] ;  /* 0x0002680000047ab9 */ /* 0x000fc60000000a00 */
[----:B------:R-:W5:Y:S01]  /*12470*/  LDL.LU R10, [R1+0x8] ;  /* 0x00000800010a7983 */ /* 0x000f620000300800 */
[----:B------:R-:W-:Y:S01]  /*12480*/  VIADD R16, R16, 0x1000 ;  /* 0x0000100010107836 */ /* 0x000fe20000000000 */
[----:B------:R-:W-:Y:S01]  /*12490*/  ISETP.NE.U32.AND P0, PT, RZ, UR4, PT ;  /* 0x00000004ff007c0c */ /* 0x000fe2000bf05070 */
[----:B------:R-:W-:-:S03]  /*124a0*/  WARPGROUP.ARRIVE ;  /* 0x00000000000079c5 */ /* 0x000fc60000000000 */
[----:B------:R-:W-:Y:S02]  /*124b0*/  SHF.R.U32.HI R16, RZ, 0x4, R16 ;  /* 0x00000004ff107819 */ /* 0x000fe40000011610 */
[----:B------:R-:W-:Y:S02]  /*124c0*/  ISETP.NE.AND.EX P0, PT, RZ, UR5, PT, P0 ;  /* 0x00000005ff007c0c */ /* 0x000fe4000bf05300 */
[----:B------:R-:W-:-:S04]  /*124d0*/  LOP3.LUT R16, R16, 0x3fff, RZ, 0xc0, !PT ;  /* 0x00003fff10107812 */ /* 0x000fc800078ec0ff */
[----:B------:R-:W-:-:S05]  /*124e0*/  LOP3.LUT R3, R16, 0x10000, RZ, 0xfc, !PT ;  /* 0x0001000010037812 */ /* 0x000fca00078efcff */
[----:B--23--:R-:W-:Y:S02]  /*124f0*/  IMAD R2, R22, 0x280, R3 ;  /* 0x0000028016027824 */ /* 0x00cfe400078e0203 */
[----:B------:R-:W-:Y:S01]  /*12500*/  IMAD.MOV.U32 R3, RZ, RZ, -0x3ffffff0 ;  /* 0xc0000010ff037424 */ /* 0x000fe200078e00ff */
[----:B------:R-:W4:Y:S02]  /*12510*/  @P0 LDC.64 R8, c[0x0][0x9c8] ;  /* 0x00027200ff080b82 */ /* 0x000f240000000a00 */
[----:B------:R-:W-:Y:S02]  /*12520*/  R2UR UR6, R2 ;  /* 0x00000000020672ca */ /* 0x000fe400000e0000 */
[----:B------:R-:W-:-:S04]  /*12530*/  R2UR UR7, R3 ;  /* 0x00000000030772ca */ /* 0x000fc800000e0000 */
[----:B------:R-:W2:Y:S09]  /*12540*/  @P0 LDC.64 R4, c[0x0][0x9d0] ;  /* 0x00027400ff040b82 */ /* 0x000eb20000000a00 */
[----:B------:R-:W-:Y:S03]  /*12550*/  QGMMA.64x64x32.F32.E4M3.E4M3 R24, R152, gdesc[UR4], R24, gsb0 ;  /* 0x00e0000498187df3 */ /* 0x000fe60008000818 */
[----:B------:R-:W-:-:S02]  /*12560*/  WARPGROUP.DEPBAR.LE gsb0, 0x0 ;  /* 0x00008000000079c5 */ /* 0x000fc40000010000 */
[----:B------:R-:W-:Y:S01]  /*12570*/  WARPGROUP.ARRIVE ;  /* 0x00000000000079c5 */ /* 0x000fe20000000000 */
[----:B----4-:R-:W-:-:S04]  /*12580*/  @P0 IMAD R6, R6, R8, RZ ;  /* 0x0000000806060224 */ /* 0x010fc800078e02ff */
[C---:B-----5:R-:W-:Y:S02]  /*12590*/  @P0 IMAD R3, R7.reuse, R9, R6 ;  /* 0x0000000907030224 */ /* 0x060fe400078e0206 */
[----:B------:R-:W-:Y:S01]  /*125a0*/  @P0 IMAD.WIDE.U32 R6, R7, R8, RZ ;  /* 0x0000000807060225 */ /* 0x000fe200078e00ff */
[----:B------:R-:W-:-:S03]  /*125b0*/  @P0 SHF.R.S32.HI R9, RZ, 0x1f, R10 ;  /* 0x0000001fff090819 */ /* 0x000fc6000001140a */
[----:B------:R-:W-:Y:S02]  /*125c0*/  @P0 IMAD.IADD R7, R7, 0x1, R3 ;  /* 0x0000000107070824 */ /* 0x000fe400078e0203 */
[----:B--2---:R-:W-:-:S04]  /*125d0*/  @P0 IMAD R8, R9, R4, RZ ;  /* 0x0000000409080224 */ /* 0x004fc800078e02ff */
[C---:B------:R-:W-:Y:S02]  /*125e0*/  @P0 IMAD R3, R10.reuse, R5, R8 ;  /* 0x000000050a030224 */ /* 0x040fe400078e0208 */
[----:B------:R-:W-:-:S04]  /*125f0*/  @P0 IMAD.WIDE.U32 R4, R10, R4, R6 ;  /* 0x000000040a040225 */ /* 0x000fc800078e0006 */
[----:B------:R-:W-:Y:S01]  /*12600*/  @P0 IMAD.IADD R3, R5, 0x1, R3 ;  /* 0x0000000105030824 */ /* 0x000fe200078e0203 */
[C---:B------:R-:W-:Y:S01]  /*12610*/  @P0 LEA R6, P2, R4.reuse, UR4, 0x2 ;  /* 0x0000000404060c11 */ /* 0x040fe2000f8410ff */
[----:B------:R-:W-:Y:S01]  /*12620*/  IMAD.MOV.U32 R8, RZ, RZ, 0x3f800000 ;  /* 0x3f800000ff087424 */ /* 0x000fe200078e00ff */
[----:B------:R-:W-:Y:S02]  /*12630*/  MOV R5, 0xc0000010 ;  /* 0xc000001000057802 */ /* 0x000fe40000000f00 */
[----:B------:R-:W-:Y:S01]  /*12640*/  @P0 LEA.HI.X R7, R4, UR5, R3, 0x2, P2 ;  /* 0x0000000504070c11 */ /* 0x000fe200090f1403 */
[----:B------:R-:W-:Y:S01]  /*12650*/  VIADD R4, R2, 0x80 ;  /* 0x0000008002047836 */ /* 0x000fe20000000000 */
[----:B------:R-:W-:-:S03]  /*12660*/  R2UR UR7, R5 ;  /* 0x00000000050772ca */ /* 0x000fc600000e0000 */
[----:B------:R2:W3:Y:S01]  /*12670*/  @P0 LDG.E R8, desc[UR40][R6.64] ;  /* 0x0000002806080981 */ /* 0x0004e2000c1e1900 */
[----:B------:R-:W-:Y:S01]  /*12680*/  R2UR UR6, R4 ;  /* 0x00000000040672ca */ /* 0x000fe200000e0000 */
[----:B------:R-:W-:Y:S02]  /*12690*/  VIADD R4, R2, 0x100 ;  /* 0x0000010002047836 */ /* 0x000fe40000000000 */
[----:B------:R-:W-:Y:S01]  /*126a0*/  IMAD.MOV.U32 R5, RZ, RZ, -0x3ffffff0 ;  /* 0xc0000010ff057424 */ /* 0x000fe200078e00ff */
[----:B------:R-:W-:Y:S04]  /*126b0*/  SHFL.BFLY PT, R3, R20, 0x2, 0x1f ;  /* 0x0c401f0014037f89 */ /* 0x000fe800000e0000 */
[----:B--2---:R-:W2:Y:S05]  /*126c0*/  SHFL.BFLY PT, R7, R0, 0x2, 0x1f ;  /* 0x0c401f0000077f89 */ /* 0x004eaa00000e0000 */
[----:B------:R-:W-:Y:S01]  /*126d0*/  QGMMA.64x64x32.F32.E4M3.E4M3 R24, R148, gdesc[UR4], R24, gsb0 ;  /* 0x00e0000494187df3 */ /* 0x000fe20008000818 */
[----:B------:R-:W-:Y:S01]  /*126e0*/  R2UR UR6, R4 ;  /* 0x00000000040672ca */ /* 0x000fe200000e0000 */
[----:B------:R-:W-:Y:S01]  /*126f0*/  VIADD R4, R2, 0x180 ;  /* 0x0000018002047836 */ /* 0x000fe20000000000 */
[----:B------:R-:W-:Y:S01]  /*12700*/  R2UR UR7, R5 ;  /* 0x00000000050772ca */ /* 0x000fe200000e0000 */
[----:B------:R-:W-:-:S02]  /*12710*/  IMAD.MOV.U32 R5, RZ, RZ, -0x3ffffff0 ;  /* 0xc0000010ff057424 */ /* 0x000fc400078e00ff */
[----:B------:R-:W-:Y:S02]  /*12720*/  VIADD R2, R2, 0x200 ;  /* 0x0000020002027836 */ /* 0x000fe40000000000 */
[----:B--2---:R-:W-:-:S01]  /*12730*/  FADD.FTZ R7, R7, R0 ;  /* 0x0000000007077221 */ /* 0x004fc20000010000 */
[----:B------:R-:W-:Y:S01]  /*12740*/  IMAD.MOV.U32 R0, RZ, RZ, -0x800000 ;  /* 0xff800000ff007424 */ /* 0x000fe200078e00ff */
[----:B------:R-:W-:Y:S02]  /*12750*/  WARPGROUP.DEPBAR.LE gsb0, 0x0 ;  /* 0x00008000000079c5 */ /* 0x000fe40000010000 */
[----:B------:R-:W-:-:S06]  /*12760*/  WARPGROUP.ARRIVE ;  /* 0x00000000000079c5 */ /* 0x000fcc0000000000 */
[----:B------:R-:W-:Y:S01]  /*12770*/  QGMMA.64x64x32.F32.E4M3.E4M3 R24, R144, gdesc[UR4], R24, gsb0 ;  /* 0x00e0000490187df3 */ /* 0x000fe20008000818 */
[----:B------:R-:W-:Y:S01]  /*12780*/  R2UR UR6, R4 ;  /* 0x00000000040672ca */ /* 0x000fe200000e0000 */
[----:B------:R-:W-:Y:S01]  /*12790*/  FADD.FTZ R4, R3, R20 ;  /* 0x0000001403047221 */ /* 0x000fe20000010000 */
[----:B------:R-:W-:Y:S01]  /*127a0*/  R2UR UR7, R5 ;  /* 0x00000000050772ca */ /* 0x000fe200000e0000 */
[----:B------:R-:W-:-:S03]  /*127b0*/  IMAD.MOV.U32 R3, RZ, RZ, -0x3ffffff0 ;  /* 0xc0000010ff037424 */ /* 0x000fc600078e00ff */
[----:B------:R-:W2:Y:S02]  /*127c0*/  SHFL.BFLY PT, R5, R4, 0x1, 0x1f ;  /* 0x0c201f0004057f89 */ /* 0x000ea400000e0000 */
[----:B--2---:R-:W-:-:S04]  /*127d0*/  FADD.FTZ R9, R4, R5 ;  /* 0x0000000504097221 */ /* 0x004fc80000010000 */
[C---:B------:R-:W-:Y:S01]  /*127e0*/  FMUL.FTZ R12, R9.reuse, 0.00390625 ;  /* 0x3b800000090c7820 */ /* 0x040fe20000410000 */
[----:B------:R-:W-:-:S04]  /*127f0*/  FSETP.NE.FTZ.AND P0, PT, R9, RZ, PT ;  /* 0x000000ff0900720b */ /* 0x000fc80003f15000 */
[----:B------:R-:W-:-:S13]  /*12800*/  FSETP.NE.FTZ.AND P2, PT, R12, RZ, PT ;  /* 0x000000ff0c00720b */ /* 0x000fda0003f55000 */
[----:B------:R-:W2:Y:S01]  /*12810*/  @P2 MUFU.LG2 R4, R12 ;  /* 0x0000000c00042308 */ /* 0x000ea20000000c00 */
[----:B------:R-:W-:Y:S01]  /*12820*/  @P2 FMUL.FTZ R5, R59, 0.69314718246459960938 ;  /* 0x3f3172183b052820 */ /* 0x000fe20000410000 */
[----:B--2---:R-:W-:-:S04]  /*12830*/  @P2 FMUL.FTZ R4, R4, 0.69314718246459960938 ;  /* 0x3f31721804042820 */ /* 0x004fc80000410000 */
[----:B------:R-:W-:Y:S01]  /*12840*/  @P2 FFMA.FTZ R0, R5, R58, R4 ;  /* 0x0000003a05002223 */ /* 0x000fe20000010004 */
[----:B------:R-:W-:Y:S02]  /*12850*/  WARPGROUP.DEPBAR.LE gsb0, 0x0 ;  /* 0x00008000000079c5 */ /* 0x000fe40000010000 */
[----:B------:R-:W-:-:S06]  /*12860*/  WARPGROUP.ARRIVE ;  /* 0x00000000000079c5 */ /* 0x000fcc0000000000 */
[----:B------:R-:W-:Y:S01]  /*12870*/  QGMMA.64x64x32.F32.E4M3.E4M3 R24, R140, gdesc[UR4], R24, gsb0 ;  /* 0x00e000048c187df3 */ /* 0x000fe20008000818 */
[----:B------:R-:W-:Y:S02]  /*12880*/  R2UR UR6, R2 ;  /* 0x00000000020672ca */ /* 0x000fe400000e0000 */
[----:B------:R-:W-:Y:S01]  /*12890*/  R2UR UR7, R3 ;  /* 0x00000000030772ca */ /* 0x000fe200000e0000 */
[----:B------:R-:W2:Y:S01]  /*128a0*/  SHFL.BFLY PT, R2, R7, 0x1, 0x1f ;  /* 0x0c201f0007027f89 */ /* 0x000ea200000e0000 */
[----:B------:R-:W-:-:S06]  /*128b0*/  IMAD.MOV.U32 R3, RZ, RZ, RZ ;  /* 0x000000ffff037224 */ /* 0x000fcc00078e00ff */
[----:B------:R-:W-:Y:S01]  /*128c0*/  @P0 MUFU.RCP R3, R9 ;  /* 0x0000000900030308 */ /* 0x000fe20000001000 */
[----:B--2---:R-:W-:-:S01]  /*128d0*/  FADD.FTZ R10, R7, R2 ;  /* 0x00000002070a7221 */ /* 0x004fc20000010000 */
[----:B------:R-:W-:Y:S01]  /*128e0*/  IMAD.MOV.U32 R7, RZ, RZ, RZ ;  /* 0x000000ffff077224 */ /* 0x000fe200078e00ff */
[----:B------:R-:W-:Y:S02]  /*128f0*/  MOV R2, 0xff800000 ;  /* 0xff80000000027802 */ /* 0x000fe40000000f00 */
[C---:B------:R-:W-:Y:S01]  /*12900*/  FMUL.FTZ R6, R10.reuse, 0.00390625 ;  /* 0x3b8000000a067820 */ /* 0x040fe20000410000 */
[----:B------:R-:W-:-:S04]  /*12910*/  FSETP.NE.FTZ.AND P0, PT, R10, RZ, PT ;  /* 0x000000ff0a00720b */ /* 0x000fc80003f15000 */
[----:B------:R-:W-:-:S09]  /*12920*/  FSETP.NE.FTZ.AND P3, PT, R6, RZ, PT ;  /* 0x000000ff0600720b */ /* 0x000fd20003f75000 */
[----:B------:R-:W-:Y:S04]  /*12930*/  @P0 MUFU.RCP R7, R10 ;  /* 0x0000000a00070308 */ /* 0x000fe80000001000 */
[----:B01----:R-:W-:-:S04]  /*12940*/  @P3 FMUL.FTZ R14, R59, 0.69314718246459960938 ;  /* 0x3f3172183b0e3820 */ /* 0x003fc80000410000 */
[----:B------:R-:W0:Y:S02]  /*12950*/  @P3 MUFU.LG2 R6, R6 ;  /* 0x0000000600063308 */ /* 0x000e240000000c00 */
[----:B0-----:R-:W-:-:S04]  /*12960*/  @P3 FMUL.FTZ R9, R6, 0.69314718246459960938 ;  /* 0x3f31721806093820 */ /* 0x001fc80000410000 */
[----:B------:R-:W-:Y:S01]  /*12970*/  @P3 FFMA.FTZ R2, R14, R60, R9 ;  /* 0x0000003c0e023223 */ /* 0x000fe20000010009 */
[----:B------:R-:W-:Y:S02]  /*12980*/  WARPGROUP.DEPBAR.LE gsb0, 0x0 ;  /* 0x00008000000079c5 */ /* 0x000fe40000010000 */
[----:B------:R-:W-:-:S06]  /*12990*/  WARPGROUP.ARRIVE ;  /* 0x00000000000079c5 */ /* 0x000fcc0000000000 */
[----:B------:R-:W-:Y:S01]  /*129a0*/  QGMMA.64x64x32.F32.E4M3.E4M3 R24, R136, gdesc[UR4], R24, gsb0 ;  /* 0x00e0000488187df3 */ /* 0x000fe20008000818 */
[-C--:B---3--:R-:W-:Y:S01]  /*129b0*/  FMUL.FTZ R5, R3, R8.reuse ;  /* 0x0000000803057220 */ /* 0x088fe20000410000 */
[----:B------:R-:W-:Y:S01]  /*129c0*/  FMUL.FTZ R16, R7, R8 ;  /* 0x0000000807107220 */ /* 0x000fe20000410000 */
[----:B------:R-:W-:Y:S02]  /*129d0*/  WARPGROUP.DEPBAR.LE gsb0, 0x0 ;  /* 0x00008000000079c5 */ /* 0x000fe40000010000 */
[----:B------:R-:W-:Y:S05]  /*129e0*/  @!P1 BRA `(.L_x_1929) ;  /* 0x0000000000049947 */ /* 0x000fea0003800000 */
[----:B------:R-:W-:Y:S01]  /*129f0*/  BPT.TRAP 0x1 ;  /* 0x000000040000795c */ /* 0x000fe20000300000 */
.L_x_1929:
        /* <DEDUP_REMOVED lines=42> */
[----:B0-----:R-:W-:Y:S01]  /*12ca0*/  SEL R4, RZ, 0x1, P0 ;  /* 0x00000001ff047807 */ /* 0x001fe20000000000 */
[----:B------:R-:W-:-:S03]  /*12cb0*/  FMUL.FTZ R3, R53, R5 ;  /* 0x0000000535037220 */ /* 0x000fc60000410000 */
[----:B------:R-:W-:-:S07]  /*12cc0*/  LOP3.LUT R157, R157, R4, RZ, 0x3c, !PT ;  /* 0x000000049d9d7212 */ /* 0x000fce00078e3cff */
.L_x_1863:
[----:B------:R-:W0:Y:S08]  /*12cd0*/  S2UR UR4, SR_CgaCtaId ;  /* 0x00000000000479c3 */ /* 0x000e300000008800 */
[----:B------:R-:W-:Y:S01]  /*12ce0*/  BAR.SYNC.DEFER_BLOCKING 0x5, 0x200 ;  /* 0x0148000000007b1d */ /* 0x000fe20000010000 */
[----:B------:R-:W-:-:S05]  /*12cf0*/  MOV R16, 0x400 ;  /* 0x0000040000107802 */ /* 0x000fca0000000f00 */
[----:B------:R-:W-:Y:S01]  /*12d00*/  BSSY B0, `(.L_x_1930) ;  /* 0x00001c8000007945 */ /* 0x000fe20003800000 */
[----:B0-----:R-:W-:-:S05]  /*12d10*/  IMAD.U32 R4, RZ, RZ, UR4 ;  /* 0x00000004ff047e24 */ /* 0x001fca000f8e00ff */
[----:B------:R-:W-:Y:S01]  /*12d20*/  LEA R16, R4, R16, 0x18 ;  /* 0x0000001004107211 */ /* 0x000fe200078ec0ff */
[----:B------:R-:W-:Y:S04]  /*12d30*/  STL [R1+0x1c], R4 ;  /* 0x00001c0401007387 */ /* 0x000fe80000100800 */
[----:B------:R-:W0:Y:S04]  /*12d40*/  LDS.128 R44, [R16+0x132d0] ;  /* 0x0132d000102c7984 */ /* 0x000e280000000c00 */
[----:B0-----:R0:W-:Y:S04]  /*12d50*/  STL.64 [R1], R44 ;  /* 0x0000002c01007387 */ /* 0x0011e80000100a00 */
[----:B------:R0:W-:Y:S01]  /*12d60*/  STL.64 [R1+0x8], R46 ;  /* 0x0000082e01007387 */ /* 0x0001e20000100a00 */
[----:B------:R-:W-:Y:S06]  /*12d70*/  BAR.ARV 0x4, 0x200 ;  /* 0x0108000000007b1d */ /* 0x000fec0000002000 */
[----:B------:R-:W-:Y:S05]  /*12d80*/  @P1 BRA `(.L_x_1931) ;  /* 0x0000001000a01947 */ /* 0x000fea0003800000 */
[----:B------:R-:W2:Y:S01]  /*12d90*/  S2R R34, SR_TID.X ;  /* 0x0000000000227919 */ /* 0x000ea20000002100 */
[----:B------:R-:W-:Y:S01]  /*12da0*/  ULDC.64 UR4, c[0x4][0x38] ;  /* 0x01000e0000047ab9 */ /* 0x000fe20000000a00 */
[----:B------:R-:W3:Y:S04]  /*12db0*/  LDL R38, [R1+0x68] ;  /* 0x0000680001267983 */ /* 0x000ee80000100800 */
[----:B0-----:R-:W4:Y:S04]  /*12dc0*/  LDL.LU R45, [R1+0x4c] ;  /* 0x00004c00012d7983 */ /* 0x001f280000300800 */
        /* <DEDUP_REMOVED lines=11> */
[----:B-----5:R2:W4:Y:S01]  /*12e80*/  LDG.E.CONSTANT R28, desc[UR40][R4.64] ;  /* 0x00000028041c7981 */ /* 0x020522000c1e9900 */
[----:B------:R-:W-:Y:S02]  /*12e90*/  F2FP.BF16.F32.PACK_AB R56, R29, R56 ;  /* 0x000000381d38723e */ /* 0x000fe400000010ff */
[----:B------:R-:W-:Y:S02]  /*12ea0*/  F2FP.BF16.F32.PACK_AB R33, R33, R58 ;  /* 0x0000003a2121723e */ /* 0x000fe400000010ff */
[----:B------:R-:W-:Y:S02]  /*12eb0*/  F2FP.BF16.F32.PACK_AB R14, R11, R14 ;  /* 0x0000000e0b0e723e */ /* 0x000fe400000010ff */
[----:B------:R-:W-:Y:S02]  /*12ec0*/  F2FP.BF16.F32.PACK_AB R7, R7, R10 ;  /* 0x0000000a0707723e */ /* 0x000fe400000010ff */
[----:B------:R-:W-:Y:S02]  /*12ed0*/  F2FP.BF16.F32.PACK_AB R26, R25, R26 ;  /* 0x0000001a191a723e */ /* 0x000fe400000010ff */
[----:B--2---:R-:W-:-:S02]  /*12ee0*/  LOP3.LUT P0, R4, R34, 0x3, RZ, 0xc0, !PT ;  /* 0x0000000322047812 */ /* 0x004fc4000780c0ff */
[----:B------:R-:W-:Y:S02]  /*12ef0*/  F2FP.BF16.F32.PACK_AB R37, R37, R40 ;  /* 0x000000282525723e */ /* 0x000fe400000010ff */
[----:B------:R-:W-:Y:S02]  /*12f00*/  ISETP.EQ.OR P0, PT, R4, 0x3, !P0 ;  /* 0x000000030400780c */ /* 0x000fe40004702670 */
[----:B------:R-:W-:Y:S02]  /*12f10*/  F2FP.BF16.F32.PACK_AB R36, R31, R36 ;  /* 0x000000241f24723e */ /* 0x000fe400000010ff */
[----:B------:R-:W-:Y:S02]  /*12f20*/  SEL R29, R21, R20, P0 ;  /* 0x00000014151d7207 */ /* 0x000fe40000000000 */
[----:B------:R-:W-:Y:S02]  /*12f30*/  SEL R30, R20, R21, P0 ;  /* 0x00000015141e7207 */ /* 0x000fe40000000000 */
[----:B------:R-:W-:-:S02]  /*12f40*/  MOV R20, R16 ;  /* 0x0000001000147202 */ /* 0x000fc40000000f00 */
[----:B0-----:R-:W-:Y:S02]  /*12f50*/  MOV R21, R35 ;  /* 0x0000002300157202 */ /* 0x001fe40000000f00 */
[----:B------:R-:W-:Y:S02]  /*12f60*/  F2FP.BF16.F32.PACK_AB R59, R59, R62 ;  /* 0x0000003e3b3b723e */ /* 0x000fe400000010ff */
[----:B------:R-:W-:Y:S02]  /*12f70*/  F2FP.BF16.F32.PACK_AB R60, R57, R60 ;  /* 0x0000003c393c723e */ /* 0x000fe400000010ff */
[----:B------:R-:W-:Y:S02]  /*12f80*/  F2FP.BF16.F32.PACK_AB R15, R15, R24 ;  /* 0x000000180f0f723e */ /* 0x000fe400000010ff */
[----:B------:R-:W-:Y:S02]  /*12f90*/  SEL R25, R33, R56, P0 ;  /* 0x0000003821197207 */ /* 0x000fe40000000000 */
[----:B------:R-:W-:-:S02]  /*12fa0*/  SEL R56, R56, R33, P0 ;  /* 0x0000002138387207 */ /* 0x000fc40000000000 */
        /* <DEDUP_REMOVED lines=24> */
[----:B------:R-:W-:Y:S02]  /*13130*/  IADD3 R41, P2, R10, 0x40, RZ ;  /* 0x000000400a297810 */ /* 0x000fe40007f5e0ff */
[----:B------:R-:W-:Y:S02]  /*13140*/  LOP3.LUT R8, R4, R27, RZ, 0x3c, !PT ;  /* 0x0000001b04087212 */ /* 0x000fe400078e3cff */
[----:B------:R-:W-:Y:S02]  /*13150*/  LOP3.LUT R10, R15, R10, RZ, 0x3c, !PT ;  /* 0x0000000a0f0a7212 */ /* 0x000fe400078e3cff */
[----:B------:R-:W-:-:S02]  /*13160*/  LOP3.LUT R4, R12, R43, RZ, 0x3c, !PT ;  /* 0x0000002b0c047212 */ /* 0x000fc400078e3cff */
[----:B----4-:R-:W-:Y:S01]  /*13170*/  LOP3.LUT R3, R28, 0x2, RZ, 0x3c, !PT ;  /* 0x000000021c037812 */ /* 0x010fe200078e3cff */
[----:B------:R-:W-:Y:S04]  /*13180*/  SHFL.IDX PT, R13, R13, R28, 0x1c1f ;  /* 0x001c1f1c0d0d7589 */ /* 0x000fe800000e0000 */
[----:B------:R-:W0:Y:S04]  /*13190*/  SHFL.IDX PT, R60, R60, R3, 0x1c1f ;  /* 0x001c1f033c3c7589 */ /* 0x000e2800000e0000 */
[----:B------:R-:W-:Y:S04]  /*131a0*/  SHFL.IDX PT, R33, R33, R28, 0x1c1f ;  /* 0x001c1f1c21217589 */ /* 0x000fe800000e0000 */
[----:B------:R-:W2:Y:S04]  /*131b0*/  SHFL.IDX PT, R36, R36, R3, 0x1c1f ;  /* 0x001c1f0324247589 */ /* 0x000ea800000e0000 */
[----:B------:R2:W-:Y:S04]  /*131c0*/  SHFL.IDX PT, R12, R25, R28, 0x1c1f ;  /* 0x001c1f1c190c7589 */ /* 0x0005e800000e0000 */
[----:B------:R-:W3:Y:S04]  /*131d0*/  SHFL.IDX PT, R15, R56, R3, 0x1c1f ;  /* 0x001c1f03380f7589 */ /* 0x000ee800000e0000 */
[----:B------:R-:W-:Y:S04]  /*131e0*/  SHFL.IDX PT, R35, R35, R28, 0x1c1f ;  /* 0x001c1f1c23237589 */ /* 0x000fe800000e0000 */
[----:B------:R-:W4:Y:S04]  /*131f0*/  SHFL.IDX PT, R34, R34, R3, 0x1c1f ;  /* 0x001c1f0322227589 */ /* 0x000f2800000e0000 */
[----:B------:R-:W-:Y:S04]  /*13200*/  SHFL.IDX PT, R29, R29, R28, 0x1c1f ;  /* 0x001c1f1c1d1d7589 */ /* 0x000fe800000e0000 */
[----:B------:R-:W1:Y:S04]  /*13210*/  SHFL.IDX PT, R30, R30, R3, 0x1c1f ;  /* 0x001c1f031e1e7589 */ /* 0x000e6800000e0000 */
[----:B------:R-:W-:Y:S04]  /*13220*/  SHFL.IDX PT, R37, R37, R28, 0x1c1f ;  /* 0x001c1f1c25257589 */ /* 0x000fe800000e0000 */
[----:B------:R-:W1:Y:S04]  /*13230*/  SHFL.IDX PT, R38, R14, R3, 0x1c1f ;  /* 0x001c1f030e267589 */ /* 0x000e6800000e0000 */
[----:B------:R-:W-:Y:S04]  /*13240*/  SHFL.IDX PT, R31, R31, R28, 0x1c1f ;  /* 0x001c1f1c1f1f7589 */ /* 0x000fe800000e0000 */
[----:B------:R-:W1:Y:S04]  /*13250*/  SHFL.IDX PT, R32, R32, R3, 0x1c1f ;  /* 0x001c1f0320207589 */ /* 0x000e6800000e0000 */
[----:B------:R-:W-:Y:S04]  /*13260*/  SHFL.IDX PT, R39, R39, R28, 0x1c1f ;  /* 0x001c1f1c27277589 */ /* 0x000fe800000e0000 */
[----:B------:R-:W1:Y:S01]  /*13270*/  SHFL.IDX PT, R40, R40, R3, 0x1c1f ;  /* 0x001c1f0328287589 */ /* 0x000e6200000e0000 */
[----:B------:R-:W-:Y:S01]  /*13280*/  LOP3.LUT R6, R41, 0x380, RZ, 0xc0, !PT ;  /* 0x0000038029067812 */ /* 0x000fe200078ec0ff */
[----:B------:R-:W-:-:S03]  /*13290*/  IMAD.X R5, RZ, RZ, R11, P1 ;  /* 0x000000ffff057224 */ /* 0x000fc600008e060b */
[----:B------:R-:W-:Y:S01]  /*132a0*/  SHF.R.U64 R6, R6, 0x3, RZ ;  /* 0x0000000306067819 */ /* 0x000fe200000012ff */
[--C-:B------:R-:W-:Y:S01]  /*132b0*/  IMAD.X R7, RZ, RZ, R11.reuse, P2 ;  /* 0x000000ffff077224 */ /* 0x100fe200010e060b */
[----:B0-----:R-:W-:Y:S01]  /*132c0*/  SEL R24, R13, R60, P0 ;  /* 0x0000003c0d187207 */ /* 0x001fe20000000000 */
[----:B------:R-:W-:Y:S01]  /*132d0*/  IMAD.X R9, RZ, RZ, R11, P3 ;  /* 0x000000ffff097224 */ /* 0x000fe200018e060b */
[----:B------:R-:W-:Y:S02]  /*132e0*/  LOP3.LUT R6, R6, R41, RZ, 0x3c, !PT ;  /* 0x0000002906067212 */ /* 0x000fe400078e3cff */
[----:B------:R-:W-:Y:S02]  /*132f0*/  MOV R11, R10 ;  /* 0x0000000a000b7202 */ /* 0x000fe40000000f00 */
[----:B------:R-:W-:Y:S02]  /*13300*/  SEL R26, R60, R13, P0 ;  /* 0x0000000d3c1a7207 */ /* 0x000fe40000000000 */
[----:B--2---:R-:W-:-:S02]  /*13310*/  SEL R25, R33, R36, P0 ;  /* 0x0000002421197207 */ /* 0x004fc40000000000 */
[----:B------:R-:W-:Y:S01]  /*13320*/  SEL R27, R36, R33, P0 ;  /* 0x00000021241b7207 */ /* 0x000fe20000000000 */
[----:B------:R-:W-:Y:S01]  /*13330*/  BAR.SYNC.DEFER_BLOCKING 0x1, 0x180 ;  /* 0x0046000000007b1d */ /* 0x000fe20000010000 */
[----:B------:R-:W-:Y:S02]  /*13340*/  MOV R36, R6 ;  /* 0x0000000600247202 */ /* 0x000fe40000000f00 */
[----:B------:R-:W-:Y:S02]  /*13350*/  MOV R33, R4 ;  /* 0x0000000400217202 */ /* 0x000fe40000000f00 */
[----:B------:R-:W-:Y:S02]  /*13360*/  MOV R41, R8 ;  /* 0x0000000800297202 */ /* 0x000fe40000000f00 */
[----:B---3--:R-:W-:Y:S02]  /*13370*/  SEL R4, R12, R15, P0 ;  /* 0x0000000f0c047207 */ /* 0x008fe40000000000 */
[----:B------:R-:W-:-:S02]  /*13380*/  SEL R6, R15, R12, P0 ;  /* 0x0000000c0f067207 */ /* 0x000fc40000000000 */
[----:B----4-:R-:W-:Y:S02]  /*13390*/  SEL R5, R35, R34, P0 ;  /* 0x0000002223057207 */ /* 0x010fe40000000000 */
[----:B------:R-:W-:Y:S02]  /*133a0*/  SEL R7, R34, R35, P0 ;  /* 0x0000002322077207 */ /* 0x000fe40000000000 */
[----:B-1----:R-:W-:Y:S02]  /*133b0*/  SEL R8, R29, R30, P0 ;  /* 0x0000001e1d087207 */ /* 0x002fe40000000000 */
[----:B------:R-:W-:Y:S02]  /*133c0*/  SEL R10, R30, R29, P0 ;  /* 0x0000001d1e0a7207 */ /* 0x000fe40000000000 */
[----:B------:R-:W-:Y:S02]  /*133d0*/  SEL R9, R37, R38, P0 ;  /* 0x0000002625097207 */ /* 0x000fe40000000000 */
[----:B------:R-:W-:Y:S01]  /*133e0*/  SEL R12, R31, R32, P0 ;  /* 0x000000201f0c7207 */ /* 0x000fe20000000000 */
[----:B------:R0:W-:Y:S01]  /*133f0*/  STSM.16.M88.4 [R11], R24 ;  /* 0x000000180b007844 */ /* 0x0001e20000000200 */
[----:B------:R-:W-:-:S02]  /*13400*/  SEL R14, R32, R31, P0 ;  /* 0x0000001f200e7207 */ /* 0x000fc40000000000 */
[----:B------:R-:W-:Y:S02]  /*13410*/  SEL R13, R39, R40, P0 ;  /* 0x00000028270d7207 */ /* 0x000fe40000000000 */
[----:B------:R-:W-:Y:S02]  /*13420*/  SEL R15, R40, R39, P0 ;  /* 0x00000027280f7207 */ /* 0x000fe40000000000 */
[----:B------:R-:W-:Y:S01]  /*13430*/  ISETP.NE.U32.AND P1, PT, RZ, UR4, PT ;  /* 0x00000004ff007c0c */ /* 0x000fe2000bf25070 */
[----:B------:R1:W-:Y:S01]  /*13440*/  STSM.16.M88.4 [R41], R4 ;  /* 0x0000000429007844 */ /* 0x0003e20000000200 */
[----:B0-----:R-:W-:Y:S02]  /*13450*/  SEL R11, R38, R37, P0 ;  /* 0x00000025260b7207 */ /* 0x001fe40000000000 */
[----:B------:R-:W-:Y:S02]  /*13460*/  IADD3 R26, P2, R45, UR4, RZ ;  /* 0x000000042d1a7c10 */ /* 0x000fe4000ff5e0ff */
[----:B------:R-:W-:Y:S01]  /*13470*/  ISETP.NE.AND.EX P1, PT, RZ, UR5, PT, P1 ;  /* 0x00000005ff007c0c */ /* 0x000fe2000bf25310 */
[----:B------:R1:W-:Y:S01]  /*13480*/  STSM.16.M88.4 [R36], R8 ;  /* 0x0000000824007844 */ /* 0x0003e20000000200 */
[----:B------:R-:W-:Y:S01]  /*13490*/  IADD3.X R27, R44, UR5, RZ, P2, !PT ;  /* 0x000000052c1b7c10 */ /* 0x000fe200097fe4ff */
[----:B------:R-:W-:-:S02]  /*134a0*/  ULDC.64 UR4, c[0x0][0xbe0] ;  /* 0x0002f80000047ab9 */ /* 0x000fc40000000a00 */
[----:B------:R1:W-:Y:S01]  /*134b0*/  STSM.16.M88.4 [R33], R12 ;  /* 0x0000000c21007844 */ /* 0x0003e20000000200 */
[----:B------:R-:W-:Y:S01]  /*134c0*/  BAR.SYNC.DEFER_BLOCKING 0x1, 0x180 ;  /* 0x0046000000007b1d */ /* 0x000fe20000010000 */
[----:B------:R-:W-:-:S04]  /*134d0*/  ISETP.NE.U32.AND P0, PT, RZ, UR4, PT ;  /* 0x00000004ff007c0c */ /* 0x000fc8000bf05070 */
[----:B------:R-:W-:Y:S02]  /*134e0*/  ISETP.NE.AND.EX P0, PT, RZ, UR5, PT, P0 ;  /* 0x00000005ff007c0c */ /* 0x000fe4000bf05300 */
[----:B------:R-:W-:-:S11]  /*134f0*/  MOV R3, RZ ;  /* 0x000000ff00037202 */ /* 0x000fd60000000f00 */
        /* <DEDUP_REMOVED lines=13> */
.L_x_1932:
        /* <DEDUP_REMOVED lines=14> */
[----:B------:R-:W-:-:S03]  /*136b0*/  ULDC.64 UR4, c[0x0][0xb78] ;  /* 0x0002de0000047ab9 */ /* 0x000fc60000000a00 */
[----:B------:R-:W-:Y:S01]  /*136c0*/  IMAD.IADD R5, R5, 0x1, R7 ;  /* 0x0000000105057824 */ /* 0x000fe200078e0207 */
        /* <DEDUP_REMOVED lines=16> */
[----:B0-----:R-:W-:Y:S02]  /*137d0*/  VIADD R9, R8, 0xffffff80 ;  /* 0xffffff8008097836 */ /* 0x001fe40000000000 */
[----:B------:R-:W-:Y:S01]  /*137e0*/  IMAD.X R13, RZ, RZ, R21, P3 ;  /* 0x000000ffff0d7224 */ /* 0x000fe200018e0615 */
[----:B------:R-:W-:Y:S02]  /*137f0*/  SHF.R.U64 R15, R15, 0x3, RZ ;  /* 0x000000030f0f7819 */ /* 0x000fe400000012ff */
[----:B------:R-:W-:-:S04]  /*13800*/  SHF.R.S32.HI R8, RZ, 0x1f, R9 ;  /* 0x0000001fff087819 */ /* 0x000fc80000011409 */
[----:B------:R-:W-:-:S04]  /*13810*/  LEA.HI R8, R8, R9, RZ, 0x7 ;  /* 0x0000000908087211 */ /* 0x000fc800078f38ff */
[----:B------:R-:W-:-:S05]  /*13820*/  LOP3.LUT R8, R8, 0xffffff80, RZ, 0xc0, !PT ;  /* 0xffffff8008087812 */ /* 0x000fca00078ec0ff */
[----:B------:R-:W-:Y:S01]  /*13830*/  IMAD.IADD R8, R9, 0x1, -R8 ;  /* 0x0000000109087824 */ /* 0x000fe200078e0a08 */
[----:B------:R-:W-:-:S04]  /*13840*/  SHF.R.S32.HI R9, RZ, 0x1f, R11 ;  /* 0x0000001fff097819 */ /* 0x000fc8000001140b */
[----:B------:R-:W-:Y:S02]  /*13850*/  LOP3.LUT P0, RZ, R8, 0x3, RZ, 0xc0, !PT ;  /* 0x0000000308ff7812 */ /* 0x000fe4000780c0ff */
[----:B------:R-:W-:Y:S02]  /*13860*/  IADD3.X R9, R9, R5, R6, P1, !PT ;  /* 0x0000000509097210 */ /* 0x000fe40000ffe406 */
[C---:B------:R-:W-:Y:S02]  /*13870*/  IADD3 R5, R11.reuse, 0x8, RZ ;  /* 0x000000080b057810 */ /* 0x040fe40007ffe0ff */
[-C--:B-----5:R-:W-:Y:S02]  /*13880*/  ISETP.GE.OR P1, PT, R11, R32.reuse, P0 ;  /* 0x000000200b00720c */ /* 0x0a0fe40000726670 */
[----:B------:R-:W-:Y:S02]  /*13890*/  ISETP.GE.OR P0, PT, R5, R32, P0 ;  /* 0x000000200500720c */ /* 0x000fe40000706670 */
[----:B------:R-:W-:Y:S01]  /*138a0*/  LEA.HI.X R31, R4, UR5, R9, 0x2, P2 ;  /* 0x00000005041f7c11 */ /* 0x000fe200090f1409 */
[----:B------:R-:W-:Y:S01]  /*138b0*/  IMAD.MOV.U32 R28, RZ, RZ, R40 ;  /* 0x000000ffff1c7224 */ /* 0x000fe200078e0028 */
[C---:B------:R-:W-:Y:S01]  /*138c0*/  IADD3 R11, P2, R20.reuse, 0x1800, RZ ;  /* 0x00001800140b7810 */ /* 0x040fe20007f5e0ff */
[----:B------:R-:W-:Y:S01]  /*138d0*/  ULDC.64 UR4, c[0x0][0xaa0] ;  /* 0x0002a80000047ab9 */ /* 0x000fe20000000a00 */
[----:B------:R-:W-:-:S02]  /*138e0*/  IADD3 R5, P4, R20, 0x4800, RZ ;  /* 0x0000480014057810 */ /* 0x000fc40007f9e0ff */
[----:B------:R-:W-:Y:S01]  /*138f0*/  LOP3.LUT R8, R11, 0x380, RZ, 0xc0, !PT ;  /* 0x000003800b087812 */ /* 0x000fe200078ec0ff */
[--C-:B------:R-:W-:Y:S01]  /*13900*/  IMAD.X R9, RZ, RZ, R21.reuse, P2 ;  /* 0x000000ffff097224 */ /* 0x100fe200010e0615 */
[----:B------:R-:W-:Y:S01]  /*13910*/  LOP3.LUT R6, R7, 0x380, RZ, 0xc0, !PT ;  /* 0x0000038007067812 */ /* 0x000fe200078ec0ff */
[----:B------:R-:W-:Y:S01]  /*13920*/  IMAD.X R25, RZ, RZ, R21, P4 ;  /* 0x000000ffff197224 */ /* 0x000fe200020e0615 */
[----:B------:R-:W-:Y:S01]  /*13930*/  LOP3.LUT R4, R5, 0x380, RZ, 0xc0, !PT ;  /* 0x0000038005047812 */ /* 0x000fe200078ec0ff */
[----:B------:R-:W-:Y:S01]  /*13940*/  @!P1 STG.E desc[UR40][R30.64], R0 ;  /* 0x000000001e009986 */ /* 0x000fe2000c101928 */
        /* <DEDUP_REMOVED lines=9> */
[----:B------:R-:W-:-:S03]  /*139e0*/  SHF.R.S32.HI R29, RZ, 0x1f, R40 ;  /* 0x0000001fff1d7819 */ /* 0x000fc60000011428 */
[----:B------:R1:W5:Y:S01]  /*139f0*/  LD.E.128 R4, desc[UR40][R20.64] ;  /* 0x0000002814047980 */ /* 0x000362000c101d00 */
[----:B------:R-:W-:-:S03]  /*13a00*/  SHF.R.S32.HI R39, RZ, 0x1f, R38 ;  /* 0x0000001fff277819 */ /* 0x000fc60000011426 */
[----:B------:R-:W5:Y:S04]  /*13a10*/  LD.E.128 R12, desc[UR40][R12.64] ;  /* 0x000000280c0c7980 */ /* 0x000f68000c101d00 */
[----:B------:R-:W5:Y:S01]  /*13a20*/  LD.E.128 R24, desc[UR40][R24.64] ;  /* 0x0000002818187980 */ /* 0x000f62000c101d00 */
[----:B------:R-:W-:Y:S01]  /*13a30*/  IMAD R34, R34, UR4, RZ ;  /* 0x0000000422227c24 */ /* 0x000fe2000f8e02ff */
[----:B------:R-:W-:Y:S01]  /*13a40*/  @!PT LDS RZ, [RZ] ;  /* 0x00000000fffff984 */ /* 0x000fe20000000800 */
[----:B------:R-:W-:Y:S01]  /*13a50*/  @!PT LDS RZ, [RZ] ;  /* 0x00000000fffff984 */ /* 0x000fe20000000800 */
[----:B------:R-:W-:Y:S01]  /*13a60*/  @!PT LDS RZ, [RZ] ;  /* 0x00000000fffff984 */ /* 0x000fe20000000800 */
[----:B------:R-:W-:Y:S01]  /*13a70*/  @!PT LDS RZ, [RZ] ;  /* 0x00000000fffff984 */ /* 0x000fe20000000800 */
[----:B------:R2:W-:Y:S06]  /*13a80*/  MEMBAR.ALL.CTA ;  /* 0x0000000000007992 */ /* 0x0005ec0000008000 */
[----:B--2---:R-:W2:Y:S01]  /*13a90*/  FENCE.VIEW.ASYNC.S ;  /* 0x00000000000073c6 */ /* 0x004ea20000000000 */
[----:B------:R-:W-:Y:S01]  /*13aa0*/  IMAD.WIDE.U32 R28, R3, UR4, R28 ;  /* 0x00000004031c7c25 */ /* 0x000fe2000f8e001c */
[----:B------:R-:W-:-:S03]  /*13ab0*/  ULDC UR4, c[0x0][0xa8c] ;  /* 0x0002a30000047ab9 */ /* 0x000fc60000000800 */
[----:B0-----:R-:W-:Y:S01]  /*13ac0*/  IMAD R2, R35, UR6, RZ ;  /* 0x0000000623027c24 */ /* 0x001fe2000f8e02ff */
[----:B------:R-:W-:Y:S01]  /*13ad0*/  ISETP.GE.AND P0, PT, R40, UR4, PT ;  /* 0x0000000428007c0c */ /* 0x000fe2000bf06270 */
[C---:B------:R-:W-:Y:S01]  /*13ae0*/  VIADD R0, R38.reuse, 0x30 ;  /* 0x0000003026007836 */ /* 0x040fe20000000000 */
[----:B------:R0:W-:Y:S01]  /*13af0*/  STL [R1+0x3c], R39 ;  /* 0x00003c2701007387 */ /* 0x0001e20000100800 */
[C---:B-1----:R-:W-:Y:S02]  /*13b00*/  VIADD R20, R38.reuse, 0x60 ;  /* 0x0000006026147836 */ /* 0x042fe40000000000 */
[----:B------:R-:W-:Y:S02]  /*13b10*/  IMAD R35, R37, -0xc0, R32 ;  /* 0xffffff4025237824 */ /* 0x000fe400078e0220 */
[----:B------:R-:W-:Y:S02]  /*13b20*/  VIADD R21, R38, 0x90 ;  /* 0x0000009026157836 */ /* 0x000fe40000000000 */
[----:B------:R-:W-:Y:S01]  /*13b30*/  IMAD R3, R3, UR5, R34 ;  /* 0x0000000503037c24 */ /* 0x000fe2000f8e0222 */
[-C--:B------:R-:W-:Y:S01]  /*13b40*/  ISETP.GE.OR P3, PT, R0, R35.reuse, P0 ;  /* 0x000000230000720c */ /* 0x080fe20000766670 */
[----:B------:R-:W-:Y:S01]  /*13b50*/  IMAD R31, R42, UR7, R2 ;  /* 0x000000072a1f7c24 */ /* 0x000fe2000f8e0202 */
[-C--:B------:R-:W-:Y:S01]  /*13b60*/  ISETP.GE.OR P1, PT, R20, R35.reuse, P0 ;  /* 0x000000231400720c */ /* 0x080fe20000726670 */
[----:B------:R-:W-:Y:S01]  /*13b70*/  IMAD.IADD R29, R29, 0x1, R3 ;  /* 0x000000011d1d7824 */ /* 0x000fe200078e0203 */
[-C--:B------:R-:W-:Y:S01]  /*13b80*/  ISETP.GE.OR P2, PT, R21, R35.reuse, P0 ;  /* 0x000000231500720c */ /* 0x080fe20000746670 */
[----:B------:R-:W-:Y:S01]  /*13b90*/  ULDC.64 UR4, c[0x0][0xae8] ;  /* 0x0002ba0000047ab9 */ /* 0x000fe20000000a00 */
[----:B------:R-:W-:Y:S01]  /*13ba0*/  ISETP.GE.OR P0, PT, R38, R35, P0 ;  /* 0x000000232600720c */ /* 0x000fe20000706670 */
[----:B------:R-:W-:Y:S01]  /*13bb0*/  IMAD.WIDE.U32 R2, R42, UR6, R28 ;  /* 0x000000062a027c25 */ /* 0x000fe2000f8e001c */
[----:B------:R-:W-:-:S03]  /*13bc0*/  IADD3 R0, R16, 0x13220, RZ ;  /* 0x0001322010007810 */ /* 0x000fc60007ffe0ff */
[----:B------:R-:W-:Y:S01]  /*13bd0*/  IMAD.IADD R3, R3, 0x1, R31 ;  /* 0x0000000103037824 */ /* 0x000fe200078e021f */
[----:B------:R-:W-:Y:S01]  /*13be0*/  PRMT R0, RZ, 0x654, R0 ;  /* 0x00000654ff007816 */ /* 0x000fe20000000000 */
[----:B------:R-:W-:Y:S02]  /*13bf0*/  IMAD R20, R36, UR4, RZ ;  /* 0x0000000424147c24 */ /* 0x000fe4000f8e02ff */
[C---:B------:R-:W-:Y:S01]  /*13c00*/  IMAD.WIDE.U32 R30, R33.reuse, UR4, R2 ;  /* 0x00000004211e7c25 */ /* 0x040fe2000f8e0002 */
[----:B--2---:R0:W-:Y:S03]  /*13c10*/  SYNCS.ARRIVE.TRANS64.RED.A1T0 RZ, [R0+URZ], RZ ;  /* 0x000000ff00ff79a7 */ /* 0x0041e6000810043f */
        /* <DEDUP_REMOVED lines=15> */
.L_x_1934:
[----:B------:R-:W-:Y:S05]  /*13d10*/  BSYNC B1 ;  /* 0x0000000000017941 */ /* 0x000fea0003800000 */
.L_x_1933:
        /* <DEDUP_REMOVED lines=15> */
.L_x_1936:
[----:B------:R-:W-:Y:S05]  /*13e10*/  BSYNC B1 ;  /* 0x0000000000017941 */ /* 0x000fea0003800000 */
.L_x_1935:
[----:B------:R-:W-:Y:S04]  /*13e20*/  BSSY B1, `(.L_x_1937) ;  /* 0x000000f000017945 */ /* 0x000fe80003800000 */
[----:B------:R-:W-:Y:S05]  /*13e30*/  @P1 BRA `(.L_x_1938) ;  /* 0x0000000000341947 */ /* 0x000fea0003800000 */
[----:B01---5:R-:W-:Y:S01]  /*13e40*/  IADD3 R5, P0, R28, 0x60, RZ ;  /* 0x000000601c057810 */ /* 0x023fe20007f1e0ff */
        /* <DEDUP_REMOVED lines=12> */
.L_x_1938:
[----:B------:R-:W-:Y:S05]  /*13f10*/  BSYNC B1 ;  /* 0x0000000000017941 */ /* 0x000fea0003800000 */
.L_x_1937:
        /* <DEDUP_REMOVED lines=15> */
.L_x_1931:
[----:B------:R-:W2:Y:S01]  /*14010*/  LDL.LU R4, [R1+0x4c] ;  /* 0x00004c0001047983 */ /* 0x000ea20000300800 */
        /* <DEDUP_REMOVED lines=24> */
.L_x_1940:
        /* <DEDUP_REMOVED lines=34> */
.L_x_1942:
[----:B------:R-:W-:Y:S05]  /*143c0*/  BSYNC B1 ;  /* 0x0000000000017941 */ /* 0x000fea0003800000 */
.L_x_1941:
        /* <DEDUP_REMOVED lines=12> */
[----:B------:R-:W-:-:S02]  /*14490*/  IMAD R4, R8, UR6, RZ ;  /* 0x0000000608047c24 */ /* 0x000fc4000f8e02ff */
[----:B------:R-:W-:Y:S02]  /*144a0*/  IMAD.IADD R3, R3, 0x1, R7 ;  /* 0x0000000103037824 */ /* 0x000fe400078e0207 */
[----:B------:R-:W-:Y:S02]  /*144b0*/  IMAD R6, R12, -0xc0, R0 ;  /* 0xffffff400c067824 */ /* 0x000fe400078e0200 */
[C---:B------:R-:W-:Y:S02]  /*144c0*/  IMAD R5, R13.reuse, UR7, R4 ;  /* 0x000000070d057c24 */ /* 0x040fe4000f8e0204 */
[----:B------:R-:W-:-:S04]  /*144d0*/  IMAD.WIDE.U32 R2, R13, UR6, R2 ;  /* 0x000000060d027c25 */ /* 0x000fc8000f8e0002 */
[----:B------:R-:W-:Y:S02]  /*144e0*/  IMAD.IADD R3, R3, 0x1, R5 ;  /* 0x0000000103037824 */ /* 0x000fe400078e0205 */
[----:B------:R-:W-:Y:S02]  /*144f0*/  IMAD R0, R9, UR4, RZ ;  /* 0x0000000409007c24 */ /* 0x000fe4000f8e02ff */
[----:B------:R-:W-:-:S04]  /*14500*/  IMAD.WIDE.U32 R4, R11, UR4, R2 ;  /* 0x000000040b047c25 */ /* 0x000fc8000f8e0002 */
[----:B------:R-:W-:-:S04]  /*14510*/  IMAD R9, R11, UR5, R0 ;  /* 0x000000050b097c24 */ /* 0x000fc8000f8e0200 */
[----:B------:R-:W-:Y:S02]  /*14520*/  IMAD.IADD R11, R5, 0x1, R9 ;  /* 0x00000001050b7824 */ /* 0x000fe400078e0209 */
[C---:B--2---:R-:W-:Y:S02]  /*14530*/  VIADD R7, R14.reuse, 0x30 ;  /* 0x000000300e077836 */ /* 0x044fe40000000000 */
[----:B------:R-:W-:-:S03]  /*14540*/  VIADD R13, R14, 0x60 ;  /* 0x000000600e0d7836 */ /* 0x000fc60000000000 */
[-C--:B------:R-:W-:Y:S02]  /*14550*/  ISETP.GE.OR P3, PT, R7, R6.reuse, P0 ;  /* 0x000000060700720c */ /* 0x080fe40000766670 */
[C---:B------:R-:W-:Y:S02]  /*14560*/  IADD3 R7, R14.reuse, 0x90, RZ ;  /* 0x000000900e077810 */ /* 0x040fe40007ffe0ff */
[-C--:B------:R-:W-:Y:S02]  /*14570*/  ISETP.GE.OR P1, PT, R13, R6.reuse, P0 ;  /* 0x000000060d00720c */ /* 0x080fe40000726670 */
[-C--:B------:R-:W-:Y:S02]  /*14580*/  ISETP.GE.OR P2, PT, R7, R6.reuse, P0 ;  /* 0x000000060700720c */ /* 0x080fe40000746670 */
[----:B------:R-:W-:Y:S01]  /*14590*/  ISETP.GE.OR P0, PT, R14, R6, P0 ;  /* 0x000000060e00720c */ /* 0x000fe20000706670 */
[--C-:B------:R-:W-:Y:S01]  /*145a0*/  IMAD.MOV.U32 R6, RZ, RZ, R14.reuse ;  /* 0x000000ffff067224 */ /* 0x100fe200078e000e */
[----:B------:R-:W-:-:S03]  /*145b0*/  SHF.R.S32.HI R7, RZ, 0x1f, R14 ;  /* 0x0000001fff077819 */ /* 0x000fc6000001140e */
[----:B------:R-:W-:-:S08]  /*145c0*/  IMAD.WIDE R6, R12, 0xc0, R6 ;  /* 0x000000c00c067825 */ /* 0x000fd000078e0206 */
        /* <DEDUP_REMOVED lines=12> */
.L_x_1944:
[----:B------:R-:W-:Y:S05]  /*14690*/  BSYNC B1 ;  /* 0x0000000000017941 */ /* 0x000fea0003800000 */
.L_x_1943:
        /* <DEDUP_REMOVED lines=15> */
.L_x_1946:
[----:B------:R-:W-:Y:S05]  /*14790*/  BSYNC B1 ;  /* 0x0000000000017941 */ /* 0x000fea0003800000 */
.L_x_1945:
[----:B------:R-:W-:Y:S04]  /*147a0*/  BSSY B1, `(.L_x_1947) ;  /* 0x000000f000017945 */ /* 0x000fe80003800000 */
[----:B------:R-:W-:Y:S05]  /*147b0*/  @P1 BRA `(.L_x_1948) ;  /* 0x0000000000341947 */ /* 0x000fea0003800000 */
[----:B0-2---:R-:W-:Y:S01]  /*147c0*/  IADD3 R9, P0, R6, 0x60, RZ ;  /* 0x0000006006097810 */ /* 0x005fe20007f1e0ff */
        /* <DEDUP_REMOVED lines=12> */
.L_x_1948:
[----:B------:R-:W-:Y:S05]  /*14890*/  BSYNC B1 ;  /* 0x0000000000017941 */ /* 0x000fea0003800000 */
.L_x_1947:
        /* <DEDUP_REMOVED lines=14> */
.L_x_1939:
[----:B------:R-:W-:Y:S05]  /*14980*/  BSYNC B0 ;  /* 0x0000000000007941 */ /* 0x000fea0003800000 */
.L_x_1930:
[----:B------:R-:W3:Y:S01]  /*14990*/  LDL R0, [R1+0xc] ;  /* 0x00000c0001007983 */ /* 0x000ee20000100800 */
[----:B------:R-:W-:Y:S02]  /*149a0*/  ULDC UR4, c[0x0][0xc14] ;  /* 0x0003050000047ab9 */ /* 0x000fe40000000800 */
[----:B---3--:R-:W-:-:S13]  /*149b0*/  ISETP.GE.AND P0, PT, R0, UR4, PT ;  /* 0x0000000400007c0c */ /* 0x008fda000bf06270 */
[----:B------:R-:W-:Y:S05]  /*149c0*/  @!P0 BRA `(.L_x_1949) ;  /* 0xfffffec400ac8947 */ /* 0x000fea000383ffff */
[----:B------:R-:W-:Y:S05]  /*149d0*/  BRA `(.L_x_1822) ;  /* 0x0000005400587947 */ /* 0x000fea0003800000 */
.L_x_1820:
[----:B------:R-:W-:-:S08]  /*149e0*/  NOP ;  /* 0x0000000000007918 */ /* 0x000fd00000000000 */
[----:B--2---:R-:W0:-:S00]  /*149f0*/  USETMAXREG.DEALLOC.CTAPOOL 0x20 ;  /* 0x00000020000079c8 */ /* 0x004e0000080e0500 */
        /* <DEDUP_REMOVED lines=14> */
.L_x_1950:
        /* <DEDUP_REMOVED lines=42> */
.L_x_1956:
[----:B------:R-:W-:Y:S01]  /*14d80*/  UIADD3 UR4, UR4, 0x1f, URZ ;  /* 0x0000001f04047890 */ /* 0x000fe2000fffe03f */
[----:B------:R-:W-:-:S05]  /*14d90*/  IMAD.U32 R19, RZ, RZ, UR7 ;  /* 0x00000007ff137e24 */ /* 0x000fca000f8e00ff */
[----:B0-----:R-:W-:-:S13]  /*14da0*/  ISETP.LE.AND P6, PT, R6, UR4, PT ;  /* 0x0000000406007c0c */ /* 0x001fda000bfc3270 */
[----:B------:R-:W-:Y:S05]  /*14db0*/  @P6 BRA `(.L_x_1953) ;  /* 0x0000000400ac6947 */ /* 0x000fea0003800000 */
[----:B------:R-:W-:Y:S01]  /*14dc0*/  VIADD R7, R5, UR4 ;  /* 0x0000000405077c36 */ /* 0x000fe20008000000 */
[----:B------:R-:W-:Y:S01]  /*14dd0*/  BSSY B0, `(.L_x_1954) ;  /* 0x0000007000007945 */ /* 0x000fe20003800000 */
[----:B------:R-:W-:-:S03]  /*14de0*/  MOV R0, RZ ;  /* 0x000000ff00007202 */ /* 0x000fc60000000f00 */
[----:B------:R-:W-:-:S13]  /*14df0*/  ISETP.GE.OR P6, PT, R7, R6, !P0 ;  /* 0x000000060700720c */ /* 0x000fda00047c6670 */
[----:B------:R-:W-:Y:S05]  /*14e00*/  @P6 BRA `(.L_x_1955) ;  /* 0x00000000000c6947 */ /* 0x000fea0003800000 */
[----:B------:R-:W0:Y:S02]  /*14e10*/  LDC.64 R2, c[0x0][0xc58] ;  /* 0x00031600ff027b82 */ /* 0x000e240000000a00 */
[----:B0-----:R-:W-:-:S05]  /*14e20*/  IMAD.WIDE R2, R7, 0x4, R2 ;  /* 0x0000000407027825 */ /* 0x001fca00078e0202 */
[----:B------:R0:W5:Y:S02]  /*14e30*/  LDG.E R0, desc[UR40][R2.64] ;  /* 0x0000002802007981 */ /* 0x000164000c1e1900 */
.L_x_1955:
[----:B------:R-:W-:Y:S05]  /*14e40*/  BSYNC B0 ;  /* 0x0000000000007941 */ /* 0x000fea0003800000 */
.L_x_1954:
        /* <DEDUP_REMOVED lines=22> */
.L_x_1952:
[----:B------:R-:W-:-:S04]  /*14fb0*/  IMAD.IADD R9, R4, 0x1, -R9 ;  /* 0x0000000104097824 */ /* 0x000fc800078e0a09 */
[----:B------:R-:W-:-:S05]  /*14fc0*/  IMAD R2, R6, UR5, R9 ;  /* 0x0000000506027c24 */ /* 0x000fca000f8e0209 */
[----:B------:R-:W-:Y:S02]  /*14fd0*/  ISETP.GT.AND P0, PT, R2, UR6, PT ;  /* 0x0000000602007c0c */ /* 0x000fe4000bf04270 */
[----:B------:R-:W0:Y:S11]  /*14fe0*/  LDC.64 R2, c[0x0][0xc68] ;  /* 0x00031a00ff027b82 */ /* 0x000e360000000a00 */
[----:B------:R-:W-:-:S04]  /*14ff0*/  VOTE.ANY R10, PT, !P0 ;  /* 0x00000000000a7806 */ /* 0x000fc800040e0100 */
[----:B------:R-:W1:Y:S02]  /*15000*/  POPC R13, R10 ;  /* 0x0000000a000d7309 */ /* 0x000e640000000000 */
[----:B-1----:R-:W-:-:S05]  /*15010*/  IADD3 R19, R13, UR4, RZ ;  /* 0x000000040d137c10 */ /* 0x002fca000fffe0ff */
        /* <DEDUP_REMOVED lines=14> */
.L_x_1957:
        /* <DEDUP_REMOVED lines=21> */
[----:B------:R-:W-:-:S03]  /*15250*/  IMAD.MOV R2, RZ, RZ, -R2 ;  /* 0x000000ffff027224 */ /* 0x000fc600078e0a02 */
[----:B------:R-:W-:Y:S01]  /*15260*/  IADD3 R8, -R6, RZ, RZ ;  /* 0x000000ff06087210 */ /* 0x000fe20007ffe1ff */
        /* <DEDUP_REMOVED lines=22> */
[----:B------:R-:W-:Y:S02]  /*153d0*/  ISETP.GE.AND P2, PT, R3, RZ, PT ;  /* 0x000000ff0300720c */ /* 0x000fe40003f46270 */
[----:B------:R-:W-:-:S05]  /*153e0*/  IADD3 R3, R4, R6, RZ ;  /* 0x0000000604037210 */ /* 0x000fca0007ffe0ff */
        /* <DEDUP_REMOVED lines=8> */
.L_x_1953:
[----:B------:R-:W-:Y:S02]  /*15470*/  IMAD.MOV.U32 R17, RZ, RZ, RZ ;  /* 0x000000ffff117224 */ /* 0x000fe400078e00ff */
[----:B------:R-:W-:Y:S02]  /*15480*/  IMAD.U32 R16, RZ, RZ, UR6 ;  /* 0x00000006ff107e24 */ /* 0x000fe4000f8e00ff */
[----:B------:R-:W-:-:S07]  /*15490*/  IMAD.MOV.U32 R18, RZ, RZ, RZ ;  /* 0x000000ffff127224 */ /* 0x000fce00078e00ff */
.L_x_1958:
[----:B------:R-:W-:-:S13]  /*154a0*/  ISETP.NE.AND P0, PT, R5, RZ, PT ;  /* 0x000000ff0500720c */ /* 0x000fda0003f05270 */
[----:B------:R-:W0:Y:S01]  /*154b0*/  @!P0 S2R R3, SR_CgaCtaId ;  /* 0x0000000000038919 */ /* 0x000e220000008800 */
[----:B------:R-:W-:-:S04]  /*154c0*/  @!P0 MOV R0, 0x400 ;  /* 0x0000040000008802 */ /* 0x000fc80000000f00 */
[----:B0-----:R-:W-:-:S05]  /*154d0*/  @!P0 LEA R0, R3, R0, 0x18 ;  /* 0x0000000003008211 */ /* 0x001fca00078ec0ff */
[----:B------:R1:W-:Y:S01]  /*154e0*/  @!P0 STS.128 [R0+0x132d0], R16 ;  /* 0x0132d01000008388 */ /* 0x0003e20000000c00 */
[----:B------:R-:W-:Y:S06]  /*154f0*/  BAR.ARV 0x5, 0x200 ;  /* 0x0148000000007b1d */ /* 0x000fec0000002000 */
.L_x_1951:
[----:B------:R2:W-:Y:S01]  /*15500*/  STL [R1+0x1c], RZ ;  /* 0x00001cff01007387 */ /* 0x0005e20000100800 */
[----:B------:R-:W-:Y:S01]  /*15510*/  ULDC UR4, c[0x0][0xc14] ;  /* 0x0003050000047ab9 */ /* 0x000fe20000000800 */
[----:B------:R-:W-:Y:S01]  /*15520*/  IMAD.MOV.U32 R25, RZ, RZ, 0x1 ;  /* 0x00000001ff197424 */ /* 0x000fe200078e00ff */
[----:B0-----:R-:W-:Y:S01]  /*15530*/  ISETP.GE.AND P0, PT, R19, UR4, PT ;  /* 0x0000000413007c0c */ /* 0x001fe2000bf06270 */
[----:B------:R-:W-:-:S12]  /*15540*/  IMAD.MOV.U32 R22, RZ, RZ, RZ ;  /* 0x000000ffff167224 */ /* 0x000fd800078e00ff */
[----:B--2---:R-:W-:Y:S05]  /*15550*/  @P0 BRA `(.L_x_1959) ;  /* 0x0000004400800947 */ /* 0x004fea0003800000 */
[----:B------:R-:W2:Y:S01]  /*15560*/  LDL R6, [R1+0x20] ;  /* 0x0000200001067983 */ /* 0x000ea20000100800 */
[----:B-1----:R-:W0:Y:S01]  /*15570*/  S2R R0, SR_TID.X ;  /* 0x0000000000007919 */ /* 0x002e220000002100 */
[----:B------:R-:W1:Y:S01]  /*15580*/  S2R R8, SR_TID.X ;  /* 0x0000000000087919 */ /* 0x000e620000002100 */
[----:B0-----:R-:W-:Y:S01]  /*15590*/  LOP3.LUT R0, R0, 0x7f, RZ, 0xc0, !PT ;  /* 0x0000007f00007812 */ /* 0x001fe200078ec0ff */
[----:B-1----:R-:W-:Y:S01]  /*155a0*/  IMAD.SHL.U32 R29, R8, 0x40, RZ ;  /* 0x00000040081d7824 */ /* 0x002fe200078e00ff */
[----:B------:R-:W-:-:S03]  /*155b0*/  SHF.R.U32.HI R3, RZ, 0x1, R8 ;  /* 0x00000001ff037819 */ /* 0x000fc60000011608 */
[----:B------:R-:W-:Y:S01]  /*155c0*/  IMAD.SHL.U32 R4, R0, 0x10, RZ ;  /* 0x0000001000047824 */ /* 0x000fe200078e00ff */
[----:B------:R-:W-:Y:S02]  /*155d0*/  LOP3.LUT R0, R29, 0x180, RZ, 0xc0, !PT ;  /* 0x000001801d007812 */ /* 0x000fe400078ec0ff */
[----:B------:R-:W-:Y:S02]  /*155e0*/  SHF.L.U32 R2, R8, 0x5, RZ ;  /* 0x0000000508027819 */ /* 0x000fe400000006ff */
[----:B------:R-:W-:Y:S01]  /*155f0*/  LOP3.LUT R0, R0, 0x30, R3, 0xf8, !PT ;  /* 0x0000003000007812 */ /* 0x000fe200078ef803 */
[----:B------:R-:W-:Y:S01]  /*15600*/  IMAD.SHL.U32 R3, R8, 0x8, RZ ;  /* 0x0000000808037824 */ /* 0x000fe200078e00ff */
[----:B------:R-:W-:-:S04]  /*15610*/  LOP3.LUT R5, R4, 0x600, RZ, 0xc0, !PT ;  /* 0x0000060004057812 */ /* 0x000fc800078ec0ff */
[--C-:B------:R-:W-:Y:S02]  /*15620*/  LOP3.LUT R5, R5, 0x60, R2.reuse, 0xf8, !PT ;  /* 0x0000006005057812 */ /* 0x100fe400078ef802 */
[----:B------:R-:W-:Y:S02]  /*15630*/  LOP3.LUT R0, R0, 0x30, R3, 0x78, !PT ;  /* 0x0000003000007812 */ /* 0x000fe400078e7803 */
[----:B------:R-:W-:Y:S02]  /*15640*/  LOP3.LUT R4, R2, 0x80, RZ, 0xc0, !PT ;  /* 0x0000008002047812 */ /* 0x000fe400078ec0ff */
[----:B------:R-:W-:Y:S02]  /*15650*/  LOP3.LUT R5, R5, 0x100, R2, 0xf8, !PT ;  /* 0x0000010005057812 */ /* 0x000fe400078ef802 */
[----:B------:R-:W-:Y:S01]  /*15660*/  LOP3.LUT R29, R0, 0x640, R29, 0xf8, !PT ;  /* 0x00000640001d7812 */ /* 0x000fe200078ef81d */
[----:B------:R-:W-:Y:S01]  /*15670*/  IMAD.SHL.U32 R7, R8, 0x4, RZ ;  /* 0x0000000408077824 */ /* 0x000fe200078e00ff */
[----:B------:R-:W-:Y:S01]  /*15680*/  LOP3.LUT R4, R4, 0x10, R8, 0xf8, !PT ;  /* 0x0000001004047812 */ /* 0x000fe200078ef808 */
[----:B------:R-:W-:Y:S03]  /*15690*/  BSSY B7, `(.L_x_1959) ;  /* 0x000044c000077945 */ /* 0x000fe60003800000 */
[----:B------:R-:W-:Y:S01]  /*156a0*/  LOP3.LUT R4, R4, 0x10, R7, 0x78, !PT ;  /* 0x0000001004047812 */ /* 0x000fe200078e7807 */
[----:B------:R-:W-:-:S02]  /*156b0*/  IMAD.MOV.U32 R26, RZ, RZ, 0x1 ;  /* 0x00000001ff1a7424 */ /* 0x000fc400078e00ff */
[----:B------:R-:W-:Y:S01]  /*156c0*/  IMAD.MOV.U32 R24, RZ, RZ, RZ ;  /* 0x000000ffff187224 */ /* 0x000fe200078e00ff */
[----:B------:R-:W-:Y:S01]  /*156d0*/  LOP3.LUT R28, R5, R4, RZ, 0xfc, !PT ;  /* 0x00000004051c7212 */ /* 0x000fe200078efcff */
[----:B------:R-:W-:Y:S02]  /*156e0*/  IMAD.MOV.U32 R22, RZ, RZ, RZ ;  /* 0x000000ffff167224 */ /* 0x000fe400078e00ff */
[----:B------:R-:W-:Y:S01]  /*156f0*/  IMAD.MOV.U32 R25, RZ, RZ, 0x1 ;  /* 0x00000001ff197424 */ /* 0x000fe200078e00ff */
[----:B------:R-:W-:Y:S01]  /*15700*/  ULDC UR36, c[0x0][0xc] ;  /* 0x0000030000247ab9 */ /* 0x000fe20000000800 */
[----:B------:R-:W-:Y:S01]  /*15710*/  ULDC.64 UR38, c[0x0][0x198] ;  /* 0x0000660000267ab9 */ /* 0x000fe20000000a00 */
[C---:B--2---:R-:W-:Y:S02]  /*15720*/  LOP3.LUT R2, R6.reuse, 0x1, RZ, 0xfc, !PT ;  /* 0x0000000106027812 */ /* 0x044fe400078efcff */
[----:B------:R-:W-:-:S03]  /*15730*/  LOP3.LUT R0, R6, 0x2, RZ, 0xfc, !PT ;  /* 0x0000000206007812 */ /* 0x000fc600078efcff */
[----:B------:R0:W-:Y:S04]  /*15740*/  STL [R1+0x28], R2 ;  /* 0x0000280201007387 */ /* 0x0001e80000100800 */
[----:B------:R0:W-:Y:S04]  /*15750*/  STL [R1+0x14], R0 ;  /* 0x0000140001007387 */ /* 0x0001e80000100800 */
[----:B------:R0:W-:Y:S02]  /*15760*/  STL [R1+0x1c], RZ ;  /* 0x00001cff01007387 */ /* 0x0001e40000100800 */
.L_x_2056:
[----:B0-----:R-:W0:Y:S02]  /*15770*/  LDC.64 R2, c[0x0][0xc60] ;  /* 0x00031800ff027b82 */ /* 0x001e240000000a00 */
[----:B0-----:R-:W-:-:S05]  /*15780*/  IMAD.WIDE R2, R19, 0x4, R2 ;  /* 0x0000000413027825 */ /* 0x001fca00078e0202 */
[----:B------:R-:W2:Y:S01]  /*15790*/  LDG.E R14, desc[UR40][R2.64] ;  /* 0x00000028020e7981 */ /* 0x000ea2000c1e1900 */
[----:B------:R-:W-:Y:S05]  /*157a0*/  YIELD ;  /* 0x0000000000007946 */ /* 0x000fea0003800000 */
[----:B------:R-:W-:Y:S01]  /*157b0*/  ULDC.64 UR4, c[0x0][0xa28] ;  /* 0x00028a0000047ab9 */ /* 0x000fe20000000a00 */
[----:B------:R-:W-:Y:S01]  /*157c0*/  ULDC.64 UR8, c[0x0][0xa18] ;  /* 0x0002860000087ab9 */ /* 0x000fe20000000a00 */
[----:B------:R-:W-:Y:S01]  /*157d0*/  ISETP.NE.U32.AND P0, PT, RZ, UR4, PT ;  /* 0x00000004ff007c0c */ /* 0x000fe2000bf05070 */
[----:B------:R-:W-:Y:S01]  /*157e0*/  ULDC.64 UR6, c[0x0][0xa00] ;  /* 0x0002800000067ab9 */ /* 0x000fe20000000a00 */
[----:B------:R-:W-:-:S02]  /*157f0*/  CS2R R8, SRZ ;  /* 0x0000000000087805 */ /* 0x000fc4000001ff00 */
[----:B------:R-:W-:Y:S02]  /*15800*/  ISETP.NE.AND.EX P1, PT, RZ, UR5, PT, P0 ;  /* 0x00000005ff007c0c */ /* 0x000fe4000bf25300 */
[----:B------:R-:W-:Y:S02]  /*15810*/  ISETP.NE.U32.AND P3, PT, RZ, UR8, PT ;  /* 0x00000008ff007c0c */ /* 0x000fe4000bf65070 */
[----:B------:R-:W-:Y:S02]  /*15820*/  ISETP.NE.U32.AND P0, PT, RZ, UR6, PT ;  /* 0x00000006ff007c0c */ /* 0x000fe4000bf05070 */
[----:B------:R-:W-:Y:S02]  /*15830*/  ISETP.NE.AND.EX P3, PT, RZ, UR9, PT, P3 ;  /* 0x00000009ff007c0c */ /* 0x000fe4000bf65330 */
[----:B------:R-:W-:Y:S01]  /*15840*/  ISETP.NE.AND.EX P0, PT, RZ, UR7, PT, P0 ;  /* 0x00000007ff007c0c */ /* 0x000fe2000bf05300 */
[----:B------:R-:W-:Y:S01]  /*15850*/  IMAD.MOV.U32 R27, RZ, RZ, RZ ;  /* 0x000000ffff1b7224 */ /* 0x000fe200078e00ff */
[----:B--2---:R-:W-:Y:S01]  /*15860*/  SHF.R.S32.HI R0, RZ, 0x1f, R14 ;  /* 0x0000001fff007819 */ /* 0x004fe2000001140e */
[----:B------:R-:W-:-:S02]  /*15870*/  IMAD.SHL.U32 R20, R14, 0x4, RZ ;  /* 0x000000040e147824 */ /* 0x000fc400078e00ff */
[C---:B------:R-:W-:Y:S01]  /*15880*/  @P1 LEA R4, P2, R14.reuse, UR4, 0x2 ;  /* 0x000000040e041c11 */ /* 0x040fe2000f8410ff */
[----:B------:R-:W-:Y:S01]  /*15890*/  STL [R1], R14 ;  /* 0x0000000e01007387 */ /* 0x000fe20000100800 */
[C-C-:B------:R-:W-:Y:S02]  /*158a0*/  SHF.L.U64.HI R15, R14.reuse, 0x2, R0.reuse ;  /* 0x000000020e0f7819 */ /* 0x140fe40000010200 */
[----:B------:R-:W-:Y:S01]  /*158b0*/  @P1 LEA.HI.X R5, R14, UR5, R0, 0x2, P2 ;  /* 0x000000050e051c11 */ /* 0x000fe200090f1400 */
[----:B------:R-:W-:Y:S01]  /*158c0*/  ULDC.64 UR4, c[0x0][0xa08] ;  /* 0x0002820000047ab9 */ /* 0x000fe20000000a00 */
[C---:B------:R-:W-:Y:S01]  /*158d0*/  IADD3 R2, P2, R20.reuse, UR6, RZ ;  /* 0x0000000614027c10 */ /* 0x040fe2000ff5e0ff */
[----:B------:R-:W-:Y:S01]  /*158e0*/  STL [R1+0x8], R20 ;  /* 0x0000081401007387 */ /* 0x000fe20000100800 */
[----:B------:R-:W-:Y:S02]  /*158f0*/  IADD3 R6, P4, R20, UR4, RZ ;  /* 0x0000000414067c10 */ /* 0x000fe4000ff9e0ff */
[----:B------:R-:W-:Y:S01]  /*15900*/  IADD3.X R3, R15, UR7, RZ, P2, !PT ;  /* 0x000000070f037c10 */ /* 0x000fe200097fe4ff */
[----:B------:R-:W-:Y:S01]  /*15910*/  ULDC.64 UR6, c[0x0][0xa10] ;  /* 0x0002840000067ab9 */ /* 0x000fe20000000a00 */
[----:B------:R0:W5:Y:S01]  /*15920*/  @P1 LDG.E R8, desc[UR40][R4.64] ;  /* 0x0000002804081981 */ /* 0x000162000c1e1900 */
[----:B------:R-:W-:-:S02]  /*15930*/  ISETP.NE.U32.AND P1, PT, RZ, UR4, PT ;  /* 0x00000004ff007c0c */ /* 0x000fc4000bf25070 */
[----:B------:R-:W-:Y:S01]  /*15940*/  ISETP.NE.U32.AND P2, PT, RZ, UR6, PT ;  /* 0x00000006ff007c0c */ /* 0x000fe2000bf45070 */
[----:B------:R-:W2:Y:S01]  /*15950*/  @P0 LDG.E R9, desc[UR40][R2.64] ;  /* 0x0000002802090981 */ /* 0x000ea2000c1e1900 */
[----:B------:R-:W-:Y:S02]  /*15960*/  IADD3.X R7, R15, UR5, RZ, P4, !PT ;  /* 0x000000050f077c10 */ /* 0x000fe4000a7fe4ff */
[----:B------:R-:W-:Y:S01]  /*15970*/  ISETP.NE.AND.EX P1, PT, RZ, UR5, PT, P1 ;  /* 0x00000005ff007c0c */ /* 0x000fe2000bf25310 */
[----:B------:R-:W-:Y:S01]  /*15980*/  IMAD.MOV.U32 R0, RZ, RZ, RZ ;  /* 0x000000ffff007224 */ /* 0x000fe200078e00ff */
[----:B------:R-:W-:Y:S01]  /*15990*/  ISETP.NE.AND.EX P2, PT, RZ, UR7, PT, P2 ;  /* 0x00000007ff007c0c */ /* 0x000fe2000bf45320 */
[----:B------:R-:W-:Y:S01]  /*159a0*/  STL [R1+0xc], R15 ;  /* 0x00000c0f01007387 */ /* 0x000fe20000100800 */
[----:B0-----:R-:W-:Y:S01]  /*159b0*/  IADD3 R4, P4, R20, UR6, RZ ;  /* 0x0000000614047c10 */ /* 0x001fe2000ff9e0ff */
[----:B------:R-:W-:-:S03]  /*159c0*/  ULDC UR4, c[0x0][0x288] ;  /* 0x0000a20000047ab9 */ /* 0x000fc60000000800 */
[C---:B------:R-:W-:Y:S02]  /*159d0*/  IADD3.X R5, R15.reuse, UR7, RZ, P4, !PT ;  /* 0x000000070f057c10 */ /* 0x040fe4000a7fe4ff */
[----:B------:R-:W-:Y:S02]  /*159e0*/  @P3 IADD3 R12, P4, R20, UR8, RZ ;  /* 0x00000008140c3c10 */ /* 0x000fe4000ff9e0ff */
[----:B------:R-:W-:Y:S01]  /*159f0*/  MOV R10, UR4 ;  /* 0x00000004000a7c02 */ /* 0x000fe20008000f00 */
[----:B------:R0:W5:Y:S01]  /*15a00*/  @P1 LDG.E R27, desc[UR40][R6.64] ;  /* 0x00000028061b1981 */ /* 0x000162000c1e1900 */
[----:B------:R-:W-:Y:S01]  /*15a10*/  @P3 IADD3.X R13, R15, UR9, RZ, P4, !PT ;  /* 0x000000090f0d3c10 */ /* 0x000fe2000a7fe4ff */
[----:B------:R-:W-:Y:S02]  /*15a20*/  ULDC.64 UR4, c[0x0][0x3f8] ;  /* 0x0000fe0000047ab9 */ /* 0x000fe40000000a00 */
[----:B------:R0:W5:Y:S04]  /*15a30*/  @P2 LDG.E R0, desc[UR40][R4.64] ;  /* 0x0000002804002981 */ /* 0x000168000c1e1900 */
        /* <DEDUP_REMOVED lines=10> */
[----:B-1----:R-:W-:Y:S01]  /*15ae0*/  IMAD.U32 R9, RZ, RZ, UR5 ;  /* 0x00000005ff097e24 */ /* 0x002fe2000f8e00ff */
[----:B0-----:R-:W-:Y:S06]  /*15af0*/  @P3 BRA `(.L_x_1960) ;  /* 0x0000000000103947 */ /* 0x001fec0003800000 */
[----:B------:R-:W-:Y:S05]  /*15b00*/  @!P0 BRA `(.L_x_1960) ;  /* 0x00000000000c8947 */ /* 0x000fea0003800000 */
[----:B-----5:R-:W2:Y:S04]  /*15b10*/  LDG.E R10, desc[UR40][R2.64] ;  /* 0x00000028020a7981 */ /* 0x020ea8000c1e1900 */
[----:B------:R-:W2:Y:S02]  /*15b20*/  LDG.E R2, desc[UR40][R2.64+0x4] ;  /* 0x0000042802027981 */ /* 0x000ea4000c1e1900 */
[----:B--2---:R-:W-:-:S07]  /*15b30*/  IMAD.IADD R10, R2, 0x1, -R10 ;  /* 0x00000001020a7824 */ /* 0x004fce00078e0a0a */
.L_x_1960:
[----:B------:R-:W-:Y:S01]  /*15b40*/  ULDC.64 UR4, c[0x0][0xa20] ;  /* 0x0002880000047ab9 */ /* 0x000fe20000000a00 */
[----:B-----5:R-:W-:Y:S01]  /*15b50*/  IMAD.IADD R27, R27, 0x1, R8 ;  /* 0x000000011b1b7824 */ /* 0x020fe200078e0208 */
[----:B------:R-:W-:-:S04]  /*15b60*/  ISETP.NE.U32.AND P0, PT, RZ, UR4, PT ;  /* 0x00000004ff007c0c */ /* 0x000fc8000bf05070 */
[----:B------:R-:W-:-:S13]  /*15b70*/  ISETP.NE.AND.EX P0, PT, RZ, UR5, PT, P0 ;  /* 0x00000005ff007c0c */ /* 0x000fda000bf05300 */
[----:B------:R-:W-:Y:S05]  /*15b80*/  @!P0 BRA `(.L_x_1961) ;  /* 0x0000000000108947 */ /* 0x000fea0003800000 */
[----:B------:R-:W-:-:S04]  /*15b90*/  IADD3 R2, P0, R20, UR4, RZ ;  /* 0x0000000414027c10 */ /* 0x000fc8000ff1e0ff */
[----:B------:R-:W-:-:S05]  /*15ba0*/  IADD3.X R3, R15, UR5, RZ, P0, !PT ;  /* 0x000000050f037c10 */ /* 0x000fca00087fe4ff */
[----:B------:R0:W5:Y:S01]  /*15bb0*/  LDG.E R11, desc[UR40][R2.64] ;  /* 0x00000028020b7981 */ /* 0x000162000c1e1900 */
[----:B------:R-:W-:Y:S05]  /*15bc0*/  BRA `(.L_x_1962) ;  /* 0x0000000000107947 */ /* 0x000fea0003800000 */
.L_x_1961:
[----:B------:R-:W-:Y:S05]  /*15bd0*/  @!P1 BRA `(.L_x_1962) ;  /* 0x00000000000c9947 */ /* 0x000fea0003800000 */
[----:B------:R-:W2:Y:S04]  /*15be0*/  LDG.E R11, desc[UR40][R6.64] ;  /* 0x00000028060b7981 */ /* 0x000ea8000c1e1900 */
[----:B------:R-:W2:Y:S02]  /*15bf0*/  LDG.E R6, desc[UR40][R6.64+0x4] ;  /* 0x0000042806067981 */ /* 0x000ea4000c1e1900 */
[----:B--2---:R-:W-:-:S07]  /*15c00*/  IMAD.IADD R11, R6, 0x1, -R11 ;  /* 0x00000001060b7824 */ /* 0x004fce00078e0a0b */
.L_x_1962:
[----:B0-----:R-:W2:Y:S01]  /*15c10*/  @P2 LDG.E R2, desc[UR40][R4.64] ;  /* 0x0000002804022981 */ /* 0x001ea2000c1e1900 */
[----:B-----5:R-:W-:-:S03]  /*15c20*/  IMAD.IADD R11, R11, 0x1, -R8 ;  /* 0x000000010b0b7824 */ /* 0x020fc600078e0a08 */
[----:B------:R0:W2:Y:S02]  /*15c30*/  @P2 LDG.E R3, desc[UR40][R4.64+0x4] ;  /* 0x0000042804032981 */ /* 0x0000a4000c1e1900 */
[----:B0-----:R-:W-:-:S05]  /*15c40*/  IMAD.MOV R4, RZ, RZ, -R11 ;  /* 0x000000ffff047224 */ /* 0x001fca00078e0a0b */
[----:B------:R-:W-:Y:S01]  /*15c50*/  VIMNMX R4, RZ, R4, !PT ;  /* 0x00000004ff047248 */ /* 0x000fe20007fe0100 */
[----:B------:R-:W-:Y:S01]  /*15c60*/  BSSY B0, `(.L_x_1963) ;  /* 0x00000ea000007945 */ /* 0x000fe20003800000 */
[----:B--2---:R-:W-:Y:S02]  /*15c70*/  @P2 IMAD.IADD R9, R3, 0x1, -R2 ;  /* 0x0000000103092824 */ /* 0x004fe400078e0a02 */
[----:B------:R-:W-:-:S05]  /*15c80*/  IMAD R3, R17, 0xc0, RZ ;  /* 0x000000c011037824 */ /* 0x000fca00078e02ff */
[----:B------:R-:W-:Y:S01]  /*15c90*/  IADD3 R10, -R10, 0x15f, R3 ;  /* 0x0000015f0a0a7810 */ /* 0x000fe20007ffe103 */
[----:B------:R-:W-:-:S04]  /*15ca0*/  IMAD.IADD R3, R11, 0x1, R9 ;  /* 0x000000010b037824 */ /* 0x000fc800078e0209 */
[C---:B------:R-:W-:Y:S01]  /*15cb0*/  VIADD R2, R3.reuse, 0x9f ;  /* 0x0000009f03027836 */ /* 0x040fe20000000000 */
[----:B------:R-:W-:-:S03]  /*15cc0*/  IADD3 R10, R3, R10, RZ ;  /* 0x0000000a030a7210 */ /* 0x000fc60007ffe0ff */
[----:B------:R-:W-:-:S04]  /*15cd0*/  IMAD.HI R3, R2, 0x66666667, RZ ;  /* 0x6666666702037827 */ /* 0x000fc800078e02ff */
[----:B------:R-:W-:Y:S01]  /*15ce0*/  IMAD.HI R2, R10, 0x66666667, RZ ;  /* 0x666666670a027827 */ /* 0x000fe200078e02ff */
[----:B------:R-:W-:-:S04]  /*15cf0*/  SHF.R.U32.HI R6, RZ, 0x1f, R3 ;  /* 0x0000001fff067819 */ /* 0x000fc80000011603 */
[----:B------:R-:W-:Y:S02]  /*15d00*/  SHF.R.U32.HI R5, RZ, 0x1f, R2 ;  /* 0x0000001fff057819 */ /* 0x000fe40000011602 */
[----:B------:R-:W-:Y:S02]  /*15d10*/  LEA.HI.SX32 R3, R3, R6, 0x1a ;  /* 0x0000000603037211 */ /* 0x000fe400078fd2ff */
[----:B------:R-:W-:-:S04]  /*15d20*/  LEA.HI.SX32 R2, R2, R5, 0x1a ;  /* 0x0000000502027211 */ /* 0x000fc800078fd2ff */
[----:B------:R-:W-:-:S05]  /*15d30*/  VIMNMX R7, R3, R2, PT ;  /* 0x0000000203077248 */ /* 0x000fca0003fe0100 */
[----:B------:R-:W-:-:S05]  /*15d40*/  IMAD R2, R7, 0xa0, -R11 ;  /* 0x000000a007027824 */ /* 0x000fca00078e0a0b */
[----:B------:R-:W-:-:S04]  /*15d50*/  VIMNMX R9, R2, R9, PT ;  /* 0x0000000902097248 */ /* 0x000fc80003fe0100 */
[----:B------:R-:W-:Y:S01]  /*15d60*/  ISETP.GT.AND P0, PT, R9, R4, PT ;  /* 0x000000040900720c */ /* 0x000fe20003f04270 */
[----:B------:R-:W-:-:S05]  /*15d70*/  IMAD.WIDE.U32 R4, R4, -0x33333333, RZ ;  /* 0xcccccccd04047825 */ /* 0x000fca00078e00ff */
[----:B------:R-:W-:-:S07]  /*15d80*/  SHF.R.U32.HI R4, RZ, 0x7, R5 ;  /* 0x00000007ff047819 */ /* 0x000fce0000011605 */
[----:B------:R-:W-:-:S04]  /*15d90*/  @P0 VIADD R2, R9, 0x9f ;  /* 0x0000009f09020836 */ /* 0x000fc80000000000 */
[----:B------:R-:W-:Y:S01]  /*15da0*/  @P0 IMAD.HI R2, R2, 0x66666667, RZ ;  /* 0x6666666702020827 */ /* 0x000fe200078e02ff */
[----:B------:R0:W-:Y:S04]  /*15db0*/  STL [R1+0x10], R7 ;  /* 0x0000100701007387 */ /* 0x0001e80000100800 */
[----:B------:R-:W-:Y:S01]  /*15dc0*/  @P0 SHF.R.U32.HI R3, RZ, 0x1f, R2 ;  /* 0x0000001fff030819 */ /* 0x000fe20000011602 */
[----:B------:R-:W-:-:S03]  /*15dd0*/  IMAD.MOV.U32 R6, RZ, RZ, R4 ;  /* 0x000000ffff067224 */ /* 0x000fc600078e0004 */
[----:B------:R-:W-:-:S04]  /*15de0*/  @P0 LEA.HI.SX32 R6, R2, R3, 0x1a ;  /* 0x0000000302060211 */ /* 0x000fc800078fd2ff */
[----:B------:R-:W-:Y:S02]  /*15df0*/  ISETP.GT.AND P1, PT, R6, R4, PT ;  /* 0x000000040600720c */ /* 0x000fe40003f24270 */
[----:B------:R-:W-:-:S11]  /*15e00*/  PLOP3.LUT P0, PT, PT, PT, PT, 0x80, 0x0 ;  /* 0x000000000000781c */ /* 0x000fd60003f0f070 */
[----:B0-----:R-:W-:Y:S05]  /*15e10*/  @!P1 BRA `(.L_x_1964) ;  /* 0x0000000c00389947 */ /* 0x001fea0003800000 */
        /* <DEDUP_REMOVED lines=14> */
.L_x_2103:
[----:B-1----:R-:W-:Y:S02]  /*15f00*/  ISETP.NE.AND P0, PT, R14, RZ, PT ;  /* 0x000000ff0e00720c */ /* 0x002fe40003f05270 */
[----:B------:R-:W-:-:S11]  /*15f10*/  PLOP3.LUT P6, PT, PT, PT, PT, 0x8, 0x0 ;  /* 0x000000000000781c */ /* 0x000fd60003fce170 */
[----:B------:R-:W-:Y:S05]  /*15f20*/  @P0 BRA `(.L_x_1966) ;  /* 0x00000000000c0947 */ /* 0x000fea0003800000 */
[----:B------:R-:W-:-:S03]  /*15f30*/  UMOV UR4, 0xffffffff ;  /* 0xffffffff00047882 */ /* 0x000fc60000000000 */
[----:B------:R-:W-:Y:S05]  /*15f40*/  BRA.DIV UR4, `(.L_x_1967) ;  /* 0x0000004a04607947 */ /* 0x000fea000b800000 */
[----:B------:R-:W-:-:S13]  /*15f50*/  ELECT P6, URZ, PT ;  /* 0x00000000003f782f */ /* 0x000fda00038c0000 */
.L_x_1966:
        /* <DEDUP_REMOVED lines=12> */
.L_x_2106:
[----:B------:R-:W-:Y:S05]  /*16020*/  BSYNC B1 ;  /* 0x0000000000017941 */ /* 0x000fea0003800000 */
.L_x_1968:
[----:B------:R-:W-:Y:S04]  /*16030*/  BSSY B1, `(.L_x_1970) ;  /* 0x000004d000017945 */ /* 0x000fe80003800000 */
[----:B------:R-:W-:Y:S05]  /*16040*/  @!P6 BRA `(.L_x_1971) ;  /* 0x00000004002ce947 */ /* 0x000fea0003800000 */
[----:B------:R-:W1:Y:S01]  /*16050*/  S2R R8, SR_TID.X ;  /* 0x0000000000087919 */ /* 0x000e620000002100 */
[----:B0-----:R-:W-:Y:S01]  /*16060*/  SHF.L.U32 R7, R26, 0x1f, RZ ;  /* 0x0000001f1a077819 */ /* 0x001fe200000006ff */
[----:B------:R-:W-:Y:S01]  /*16070*/  BSSY B2, `(.L_x_1972) ;  /* 0x0000006000027945 */ /* 0x000fe20003800000 */
[----:B-1----:R-:W-:Y:S01]  /*16080*/  LOP3.LUT R9, R8, 0x7f, RZ, 0xc0, !PT ;  /* 0x0000007f08097812 */ /* 0x002fe200078ec0ff */
[----:B------:R-:W-:-:S03]  /*16090*/  IMAD R8, R24, 0x8, R5 ;  /* 0x0000000818087824 */ /* 0x000fc600078e0205 */
[----:B------:R-:W-:Y:S01]  /*160a0*/  ISETP.NE.AND P1, PT, R9, RZ, PT ;  /* 0x000000ff0900720c */ /* 0x000fe20003f25270 */
[----:B------:R-:W0:Y:S02]  /*160b0*/  SYNCS.PHASECHK.TRANS64.TRYWAIT P0, [R8+URZ+0x132a0], R7 ;  /* 0x0132a007080075a7 */ /* 0x000e24000800017f */
[----:B0-----:R-:W-:Y:S10]  /*160c0*/  @!P0 BRA `(.L_x_1973) ;  /* 0x0000004800348947 */ /* 0x001ff40003800000 */
.L_x_2107:
[----:B------:R-:W-:Y:S05]  /*160d0*/  BSYNC B2 ;  /* 0x0000000000027941 */ /* 0x000fea0003800000 */
.L_x_1972:
        /* <DEDUP_REMOVED lines=9> */
.L_x_1975:
[----:B------:R-:W-:Y:S05]  /*16170*/  BSYNC B2 ;  /* 0x0000000000027941 */ /* 0x000fea0003800000 */
.L_x_1974:
[----:B------:R-:W-:Y:S01]  /*16180*/  IMAD.MOV.U32 R13, RZ, RZ, RZ ;  /* 0x000000ffff0d7224 */ /* 0x000fe200078e00ff */
[----:B------:R-:W-:Y:S01]  /*16190*/  UIADD3 UR4, UP0, UR38, 0x570, URZ ;  /* 0x0000057026047890 */ /* 0x000fe2000ff1e03f */
[----:B------:R-:W-:Y:S01]  /*161a0*/  IMAD R9, R6, 0xa0, R0 ;  /* 0x000000a006097824 */ /* 0x000fe200078e0200 */
[----:B------:R-:W-:Y:S01]  /*161b0*/  PLOP3.LUT P0, PT, PT, PT, PT, 0x80, 0x0 ;  /* 0x000000000000781c */ /* 0x000fe20003f0f070 */
[----:B------:R-:W-:Y:S01]  /*161c0*/  IMAD R12, R24, 0x2800, R5 ;  /* 0x00002800180c7824 */ /* 0x000fe200078e0205 */
[----:B------:R-:W-:Y:S01]  /*161d0*/  R2UR UR10, R13 ;  /* 0x000000000d0a72ca */ /* 0x000fe200000e0000 */
[----:B------:R-:W-:Y:S01]  /*161e0*/  VIADD R10, R8, 0x13290 ;  /* 0x00013290080a7836 */ /* 0x000fe20000000000 */
[----:B------:R-:W-:Y:S01]  /*161f0*/  IADD3 R9, R9, -0xa0, RZ ;  /* 0xffffff6009097810 */ /* 0x000fe20007ffe0ff */
[----:B------:R-:W-:Y:S01]  /*16200*/  VIADD R11, R12, 0xe000 ;  /* 0x0000e0000c0b7836 */ /* 0x000fe20000000000 */
[----:B------:R-:W-:Y:S01]  /*16210*/  UIADD3.X UR5, URZ, UR39, URZ, UP0, !UPT ;  /* 0x000000273f057290 */ /* 0x000fe200087fe43f */
[----:B------:R-:W-:Y:S01]  /*16220*/  UMOV UR6, 0x0 ;  /* 0x0000000000067882 */ /* 0x000fe20000000000 */
[----:B------:R-:W-:-:S10]  /*16230*/  UMOV UR7, 0x12f00000 ;  /* 0x12f0000000077882 */ /* 0x000fd40000000000 */
.L_x_1976:
        /* <DEDUP_REMOVED lines=13> */
.L_x_2108:
[----:B------:R-:W-:Y:S05]  /*16310*/  BSYNC B2 ;  /* 0x0000000000027941 */ /* 0x000fea0003800000 */
.L_x_1977:
        /* <DEDUP_REMOVED lines=11> */
.L_x_1980:
[----:B------:R-:W-:Y:S05]  /*163d0*/  BSYNC B2 ;  /* 0x0000000000027941 */ /* 0x000fea0003800000 */
.L_x_1979:
        /* <DEDUP_REMOVED lines=8> */
.L_x_1981:
        /* <DEDUP_REMOVED lines=10> */
.L_x_1971:
[----:B------:R-:W-:Y:S05]  /*16500*/  BSYNC B1 ;  /* 0x0000000000017941 */ /* 0x000fea0003800000 */
.L_x_1970:
        /* <DEDUP_REMOVED lines=9> */
.L_x_1994:
[----:B------:R-:W-:Y:S05]  /*165a0*/  YIELD ;  /* 0x0000000000007946 */ /* 0x000fea0003800000 */
[----:B------:R-:W-:Y:S04]  /*165b0*/  BSSY B1, `(.L_x_1982) ;  /* 0x000004c000017945 */ /* 0x000fe80003800000 */
[----:B------:R-:W-:Y:S05]  /*165c0*/  @!P6 BRA `(.L_x_1983) ;  /* 0x000000040028e947 */ /* 0x000fea0003800000 */
[----:B------:R-:W0:Y:S01]  /*165d0*/  S2R R7, SR_TID.X ;  /* 0x0000000000077919 */ /* 0x000e220000002100 */
[----:B------:R-:W-:Y:S01]  /*165e0*/  SHF.L.U32 R8, R26, 0x1f, RZ ;  /* 0x0000001f1a087819 */ /* 0x000fe200000006ff */
[----:B------:R-:W-:Y:S01]  /*165f0*/  BSSY B2, `(.L_x_1984) ;  /* 0x0000006000027945 */ /* 0x000fe20003800000 */
[----:B0-----:R-:W-:Y:S02]  /*16600*/  LOP3.LUT R9, R7, 0x7f, RZ, 0xc0, !PT ;  /* 0x0000007f07097812 */ /* 0x001fe400078ec0ff */
[----:B------:R-:W-:Y:S02]  /*16610*/  LEA R7, R24, R5, 0x3 ;  /* 0x0000000518077211 */ /* 0x000fe400078e18ff */
[----:B------:R-:W-:Y:S02]  /*16620*/  ISETP.NE.AND P2, PT, R9, RZ, PT ;  /* 0x000000ff0900720c */ /* 0x000fe40003f45270 */
[----:B------:R-:W0:Y:S02]  /*16630*/  SYNCS.PHASECHK.TRANS64.TRYWAIT P1, [R7+URZ+0x132a0], R8 ;  /* 0x0132a008070075a7 */ /* 0x000e24000802017f */
[----:B0-----:R-:W-:Y:S09]  /*16640*/  @!P1 BRA `(.L_x_1985) ;  /* 0x0000004000fc9947 */ /* 0x001ff20003800000 */
.L_x_2109:
[----:B------:R-:W-:Y:S05]  /*16650*/  BSYNC B2 ;  /* 0x0000000000027941 */ /* 0x000fea0003800000 */
.L_x_1984:
        /* <DEDUP_REMOVED lines=9> */
.L_x_1987:
[----:B------:R-:W-:Y:S05]  /*166f0*/  BSYNC B2 ;  /* 0x0000000000027941 */ /* 0x000fea0003800000 */
.L_x_1986:
        /* <DEDUP_REMOVED lines=11> */
.L_x_1988:
        /* <DEDUP_REMOVED lines=13> */
.L_x_2110:
[----:B------:R-:W-:Y:S05]  /*16880*/  BSYNC B2 ;  /* 0x0000000000027941 */ /* 0x000fea0003800000 */
.L_x_1989:
        /* <DEDUP_REMOVED lines=11> */
.L_x_1992:
[----:B------:R-:W-:Y:S05]  /*16940*/  BSYNC B2 ;  /* 0x0000000000027941 */ /* 0x000fea0003800000 */
.L_x_1991:
        /* <DEDUP_REMOVED lines=8> */
.L_x_1993:
        /* <DEDUP_REMOVED lines=10> */
.L_x_1983:
[----:B------:R-:W-:Y:S05]  /*16a70*/  BSYNC B1 ;  /* 0x0000000000017941 */ /* 0x000fea0003800000 */
.L_x_1982:
        /* <DEDUP_REMOVED lines=8> */
.L_x_1964:
[----:B------:R-:W-:Y:S05]  /*16b00*/  BSYNC B0 ;  /* 0x0000000000007941 */ /* 0x000fea0003800000 */
.L_x_1963:
        /* <DEDUP_REMOVED lines=23> */
.L_x_1996:
        /* <DEDUP_REMOVED lines=11> */
[----:B------:R-:W-:Y:S01]  /*16d30*/  MOV R12, 0x1 ;  /* 0x00000001000c7802 */ /* 0x000fe20000000f00 */
[----:B------:R-:W0:Y:S01]  /*16d40*/  LDC.64 R2, c[0x4][R2] ;  /* 0x0100000002027b82 */ /* 0x000e220000000a00 */
[----:B------:R-:W-:Y:S02]  /*16d50*/  IMAD.U32 R5, RZ, RZ, UR7 ;  /* 0x00000007ff057e24 */ /* 0x000fe4000f8e00ff */
[----:B------:R-:W-:Y:S02]  /*16d60*/  IMAD.U32 R6, RZ, RZ, UR8 ;  /* 0x00000008ff067e24 */ /* 0x000fe4000f8e00ff */
[----:B------:R-:W-:-:S02]  /*16d70*/  IMAD.U32 R7, RZ, RZ, UR9 ;  /* 0x00000009ff077e24 */ /* 0x000fc4000f8e00ff */
[----:B------:R-:W-:Y:S02]  /*16d80*/  IMAD.U32 R10, RZ, RZ, UR4 ;  /* 0x00000004ff0a7e24 */ /* 0x000fe4000f8e00ff */
[----:B------:R-:W-:Y:S02]  /*16d90*/  IMAD.U32 R11, RZ, RZ, UR5 ;  /* 0x00000005ff0b7e24 */ /* 0x000fe4000f8e00ff */
[----:B------:R-:W-:Y:S02]  /*16da0*/  IMAD.MOV.U32 R8, RZ, RZ, 0x70 ;  /* 0x00000070ff087424 */ /* 0x000fe400078e00ff */
[----:B------:R-:W-:-:S07]  /*16db0*/  IMAD.MOV.U32 R13, RZ, RZ, RZ ;  /* 0x000000ffff0d7224 */ /* 0x000fce00078e00ff */
[----:B------:R-:W-:-:S07]  /*16dc0*/  LEPC R20, `(.L_x_1998) ;  /* 0x000000001014794e */ /* 0x000fce0000000000 */
[----:B0-----:R-:W-:Y:S05]  /*16dd0*/  CALL.ABS.NOINC R2 ;  /* 0x0000000002007343 */ /* 0x001fea0003c00000 */
.L_x_1998:
        /* <DEDUP_REMOVED lines=24> */
.L_x_1999:
        /* <DEDUP_REMOVED lines=22> */
.L_x_2000:
        /* <DEDUP_REMOVED lines=22> */
.L_x_2001:
[----:B------:R-:W2:Y:S01]  /*17220*/  LDL.LU R2, [R1+0x8] ;  /* 0x0000080001027983 */ /* 0x000ea20000300800 */
[----:B------:R-:W-:Y:S01]  /*17230*/  ULDC.64 UR4, c[0x0][0x9f8] ;  /* 0x00027e0000047ab9 */ /* 0x000fe20000000a00 */
[----:B------:R-:W0:Y:S02]  /*17240*/  LDC R0, c[0x0][0x428] ;  /* 0x00010a00ff007b82 */ /* 0x000e240000000800 */
[----:B------:R-:W3:Y:S04]  /*17250*/  LDL.LU R20, [R1+0xc] ;  /* 0x00000c0001147983 */ /* 0x000ee80000300800 */
[----:B------:R-:W4:Y:S04]  /*17260*/  LDL.LU R6, [R1+0x24] ;  /* 0x0000240001067983 */ /* 0x000f280000300800 */
[----:B------:R-:W4:Y:S01]  /*17270*/  LDL.LU R21, [R1] ;  /* 0x0000000001157983 */ /* 0x000f220000300800 */
[----:B------:R-:W-:Y:S01]  /*17280*/  ISETP.NE.U32.AND P0, PT, RZ, UR4, PT ;  /* 0x00000004ff007c0c */ /* 0x000fe2000bf05070 */
[----:B------:R-:W1:Y:S03]  /*17290*/  S2R R4, SR_TID.X ;  /* 0x0000000000047919 */ /* 0x000e660000002100 */
[----:B------:R-:W-:-:S02]  /*172a0*/  ISETP.NE.AND.EX P0, PT, RZ, UR5, PT, P0 ;  /* 0x00000005ff007c0c */ /* 0x000fc4000bf05300 */
[----:B-1----:R-:W-:-:S11]  /*172b0*/  LOP3.LUT R7, R4, 0x7f, RZ, 0xc0, !PT ;  /* 0x0000007f04077812 */ /* 0x002fd600078ec0ff */
[----:B--2---:R-:W-:-:S04]  /*172c0*/  @P0 IADD3 R2, P1, R2, UR4, RZ ;  /* 0x0000000402020c10 */ /* 0x004fc8000ff3e0ff */
[----:B---3--:R-:W-:Y:S01]  /*172d0*/  @P0 IADD3.X R3, R20, UR5, RZ, P1, !PT ;  /* 0x0000000514030c10 */ /* 0x008fe20008ffe4ff */
[----:B------:R-:W-:Y:S01]  /*172e0*/  ULDC.64 UR4, c[0x0][0xa00] ;  /* 0x0002800000047ab9 */ /* 0x000fe20000000a00 */
[----:B----4-:R-:W-:-:S06]  /*172f0*/  IMAD.MOV.U32 R20, RZ, RZ, R21 ;  /* 0x000000ffff147224 */ /* 0x010fcc00078e0015 */
[----:B------:R1:W5:Y:S01]  /*17300*/  @P0 LDG.E R20, desc[UR40][R2.64] ;  /* 0x0000002802140981 */ /* 0x000362000c1e1900 */
[----:B0-----:R-:W-:Y:S01]  /*17310*/  ISETP.NE.AND P0, PT, R0, 0x1, PT ;  /* 0x000000010000780c */ /* 0x001fe20003f05270 */
[----:B------:R-:W-:Y:S01]  /*17320*/  IMAD.MOV.U32 R0, RZ, RZ, R18 ;  /* 0x000000ffff007224 */ /* 0x000fe200078e0012 */
[----:B------:R-:W-:Y:S01]  /*17330*/  ISETP.NE.AND P1, PT, R7, RZ, PT ;  /* 0x000000ff0700720c */ /* 0x000fe20003f25270 */
[----:B------:R-:W-:-:S03]  /*17340*/  IMAD R6, R17, 0xc0, R6 ;  /* 0x000000c011067824 */ /* 0x000fc600078e0206 */
        /* <DEDUP_REMOVED lines=12> */
.L_x_2002:
        /* <DEDUP_REMOVED lines=22> */
.L_x_2113:
[----:B-1----:R-:W-:Y:S02]  /*17570*/  ISETP.NE.AND P0, PT, R14, RZ, PT ;  /* 0x000000ff0e00720c */ /* 0x002fe40003f05270 */
[----:B------:R-:W-:-:S11]  /*17580*/  PLOP3.LUT P6, PT, PT, PT, PT, 0x8, 0x0 ;  /* 0x000000000000781c */ /* 0x000fd60003fce170 */
[----:B------:R-:W-:Y:S05]  /*17590*/  @P0 BRA `(.L_x_2004) ;  /* 0x0000000400ac0947 */ /* 0x000fea0003800000 */
[----:B------:R-:W-:-:S03]  /*175a0*/  UMOV UR4, 0xffffffff ;  /* 0xffffffff00047882 */ /* 0x000fc60000000000 */
[----:B------:R-:W-:Y:S05]  /*175b0*/  BRA.DIV UR4, `(.L_x_2005) ;  /* 0x00000036047c7947 */ /* 0x000fea000b800000 */
[----:B------:R-:W-:-:S13]  /*175c0*/  ELECT P6, URZ, PT ;  /* 0x00000000003f782f */ /* 0x000fda00038c0000 */
.L_x_2116:
        /* <DEDUP_REMOVED lines=23> */
.L_x_2007:
        /* <DEDUP_REMOVED lines=10> */
.L_x_2117:
        /* <DEDUP_REMOVED lines=8> */
.L_x_2009:
        /* <DEDUP_REMOVED lines=20> */
.L_x_2118:
[----:B------:R-:W-:Y:S05]  /*179a0*/  @P0 BRA `(.L_x_2011) ;  /* 0x00000000001c0947 */ /* 0x000fea0003800000 */
[----:B------:R-:W2:Y:S01]  /*179b0*/  S2R R9, SR_TID.X ;  /* 0x0000000000097919 */ /* 0x000ea20000002100 */
[----:B01----:R-:W-:-:S04]  /*179c0*/  MOV R4, 0x2800 ;  /* 0x0000280000047802 */ /* 0x003fc80000000f00 */
[----:B------:R3:W-:Y:S01]  /*179d0*/  SYNCS.ARRIVE.TRANS64 RZ, [R5+URZ+0x13230], R4 ;  /* 0x0132300405ff79a7 */ /* 0x0007e2000800003f */
[----:B--2---:R-:W-:-:S04]  /*179e0*/  LOP3.LUT R9, R9, 0x1f, RZ, 0xc0, !PT ;  /* 0x0000001f09097812 */ /* 0x004fc800078ec0ff */
[----:B------:R-:W-:-:S13]  /*179f0*/  ISETP.NE.AND P0, PT, R9, RZ, PT ;  /* 0x000000ff0900720c */ /* 0x000fda0003f05270 */
[----:B---3--:R-:W-:Y:S05]  /*17a00*/  @!P0 BRA `(.L_x_2011) ;  /* 0x0000000000048947 */ /* 0x008fea0003800000 */
[----:B------:R-:W-:Y:S01]  /*17a10*/  BPT.TRAP 0x1 ;  /* 0x000000040000795c */ /* 0x000fe20000300000 */
.L_x_2011:
        /* <DEDUP_REMOVED lines=14> */
.L_x_2006:
        /* <DEDUP_REMOVED lines=21> */
.L_x_2004:
[----:B------:R-:W2:Y:S04]  /*17c50*/  LDL.LU R7, [R1+0x1c] ;  /* 0x00001c0001077983 */ /* 0x000ea80000300800 */
[----:B------:R-:W3:Y:S01]  /*17c60*/  LDL R4, [R1+0x10] ;  /* 0x0000100001047983 */ /* 0x000ee20000100800 */
        /* <DEDUP_REMOVED lines=13> */
.L_x_2119:
[----:B------:R-:W-:Y:S05]  /*17d40*/  BSYNC B0 ;  /* 0x0000000000007941 */ /* 0x000fea0003800000 */
.L_x_2012:
[----:B------:R-:W-:Y:S05]  /*17d50*/  @!P2 BRA `(.L_x_2014) ;  /* 0x0000000c0004a947 */ /* 0x000fea0003800000 */
[----:B0-----:R-:W2:Y:S01]  /*17d60*/  LDL.LU R4, [R1+0x10] ;  /* 0x0000100001047983 */ /* 0x001ea20000300800 */
[----:B------:R-:W-:Y:S02]  /*17d70*/  IMAD.MOV.U32 R8, RZ, RZ, R22 ;  /* 0x000000ffff087224 */ /* 0x000fe400078e0016 */
[----:B------:R-:W-:Y:S02]  /*17d80*/  IMAD.MOV.U32 R9, RZ, RZ, R25 ;  /* 0x000000ffff097224 */ /* 0x000fe400078e0019 */
[----:B--2---:R-:W-:-:S07]  /*17d90*/  VIADD R3, R4, 0xfffffffe ;  /* 0xfffffffe04037836 */ /* 0x004fce0000000000 */
.L_x_2034:
        /* <DEDUP_REMOVED lines=14> */
[----:B------:R-:W-:Y:S02]  /*17e80*/  ULDC.64 UR6, c[0x0][0x408] ;  /* 0x0001020000067ab9 */ /* 0x000fe40000000a00 */
[----:B------:R-:W-:Y:S01]  /*17e90*/  IMAD R7, R17, UR6, RZ ;  /* 0x0000000611077c24 */ /* 0x000fe2000f8e02ff */
[----:B0-----:R-:W-:-:S13]  /*17ea0*/  ISETP.NE.AND P0, PT, R10, 0x1, PT ;  /* 0x000000010a00780c */ /* 0x001fda0003f05270 */
[----:B------:R-:W0:Y:S02]  /*17eb0*/  @P0 LDC.64 R4, c[0x0][0x420] ;  /* 0x00010800ff040b82 */ /* 0x000e240000000a00 */
[----:B0-----:R-:W-:-:S04]  /*17ec0*/  @P0 IMAD.HI.U32 R2, R3, R4, RZ ;  /* 0x0000000403020227 */ /* 0x001fc800078e00ff */
[----:B------:R-:W-:Y:S01]  /*17ed0*/  IMAD.MOV.U32 R4, RZ, RZ, R3 ;  /* 0x000000ffff047224 */ /* 0x000fe200078e0003 */
[----:B------:R-:W-:-:S04]  /*17ee0*/  @P0 SHF.R.U32.HI R4, RZ, R5, R2 ;  /* 0x00000005ff040219 */ /* 0x000fc80000011602 */
[----:B------:R-:W-:Y:S02]  /*17ef0*/  IADD3 R2, -R4, RZ, RZ ;  /* 0x000000ff04027210 */ /* 0x000fe40007ffe1ff */
[----:B------:R-:W-:-:S03]  /*17f00*/  SHF.R.S32.HI R5, RZ, 0x1f, R4 ;  /* 0x0000001fff057819 */ /* 0x000fc60000011404 */
[----:B------:R-:W-:Y:S02]  /*17f10*/  IMAD R10, R10, R2, R3 ;  /* 0x000000020a0a7224 */ /* 0x000fe400078e0203 */
[C---:B------:R-:W-:Y:S02]  /*17f20*/  IMAD R2, R20.reuse, UR7, R7 ;  /* 0x0000000714027c24 */ /* 0x040fe4000f8e0207 */
[----:B------:R-:W-:-:S04]  /*17f30*/  IMAD.WIDE.U32 R4, R20, UR6, R4 ;  /* 0x0000000614047c25 */ /* 0x000fc8000f8e0004 */
[----:B------:R-:W-:Y:S01]  /*17f40*/  IMAD.IADD R2, R2, 0x1, R5 ;  /* 0x0000000102027824 */ /* 0x000fe200078e0205 */
[----:B------:R-:W-:-:S04]  /*17f50*/  LEA R6, P0, R4, UR4, 0x2 ;  /* 0x0000000404067c11 */ /* 0x000fc8000f8010ff */
[----:B------:R-:W-:-:S05]  /*17f60*/  LEA.HI.X R7, R4, UR5, R2, 0x2, P0 ;  /* 0x0000000504077c11 */ /* 0x000fca00080f1402 */
[----:B------:R0:W5:Y:S04]  /*17f70*/  LDG.E R2, desc[UR40][R6.64] ;  /* 0x0000002806027981 */ /* 0x000168000c1e1900 */
.L_x_2017:
        /* <DEDUP_REMOVED lines=11> */
.L_x_2120:
[----:B------:R-:W-:Y:S05]  /*18030*/  BSYNC B1 ;  /* 0x0000000000017941 */ /* 0x000fea0003800000 */
.L_x_2018:
        /* <DEDUP_REMOVED lines=9> */
.L_x_2021:
[----:B------:R-:W-:Y:S05]  /*180d0*/  BSYNC B1 ;  /* 0x0000000000017941 */ /* 0x000fea0003800000 */
.L_x_2020:
        /* <DEDUP_REMOVED lines=14> */
.L_x_2022:
        /* <DEDUP_REMOVED lines=13> */
.L_x_2121:
[----:B------:R-:W-:Y:S05]  /*18290*/  BSYNC B1 ;  /* 0x0000000000017941 */ /* 0x000fea0003800000 */
.L_x_2023:
        /* <DEDUP_REMOVED lines=11> */
.L_x_2026:
[----:B------:R-:W-:Y:S05]  /*18350*/  BSYNC B1 ;  /* 0x0000000000017941 */ /* 0x000fea0003800000 */
.L_x_2025:
        /* <DEDUP_REMOVED lines=8> */
.L_x_2027:
        /* <DEDUP_REMOVED lines=10> */
.L_x_2016:
[----:B------:R-:W-:Y:S05]  /*18480*/  BSYNC B0 ;  /* 0x0000000000007941 */ /* 0x000fea0003800000 */
.L_x_2015:
[----:B------:R-:W2:Y:S02]  /*18490*/  LDL R5, [R1+0x28] ;  /* 0x0000280001057983 */ /* 0x000ea40000100800 */
[----:B--2---:R-:W-:-:S13]  /*184a0*/  ISETP.NE.AND P0, PT, R5, 0x3, PT ;  /* 0x000000030500780c */ /* 0x004fda0003f05270 */
[----:B------:R-:W-:Y:S05]  /*184b0*/  @!P0 BRA `(.L_x_2028) ;  /* 0x0000000000048947 */ /* 0x000fea0003800000 */
[----:B------:R-:W-:Y:S01]  /*184c0*/  BPT.TRAP 0x1 ;  /* 0x000000040000795c */ /* 0x000fe20000300000 */
.L_x_2028:
        /* <DEDUP_REMOVED lines=11> */
.L_x_2122:
[----:B------:R-:W-:Y:S05]  /*18580*/  BSYNC B0 ;  /* 0x0000000000007941 */ /* 0x000fea0003800000 */
.L_x_2029:
[----:B------:R-:W-:Y:S05]  /*18590*/  @!P0 BRA `(.L_x_2031) ;  /* 0x0000000000048947 */ /* 0x000fea0003800000 */
[----:B------:R-:W-:Y:S01]  /*185a0*/  BPT.TRAP 0x1 ;  /* 0x000000040000795c */ /* 0x000fe20000300000 */
.L_x_2031:
[----:B0-----:R-:W-:Y:S01]  /*185b0*/  SHF.L.U32 R4, R9, 0x1f, RZ ;  /* 0x0000001f09047819 */ /* 0x001fe200000006ff */
[----:B------:R-:W-:-:S03]  /*185c0*/  IMAD R10, R8, 0x2800, RZ ;  /* 0x00002800080a7824 */ /* 0x000fc600078e02ff */
[----:B------:R-:W0:Y:S02]  /*185d0*/  SYNCS.PHASECHK.TRANS64.TRYWAIT P2, [R13+URZ+0x13260], R4 ;  /* 0x013260040d0075a7 */ /* 0x000e24000804017f */
[----:B0-----:R-:W-:Y:S05]  /*185e0*/  @!P2 BRA `(.L_x_2032) ;  /* 0x000000280014a947 */ /* 0x001fea0003800000 */
.L_x_2123:
[----:B------:R-:W1:Y:S01]  /*185f0*/  S2R R18, SR_CgaCtaId ;  /* 0x0000000000127919 */ /* 0x000e620000008800 */
[----:B------:R-:W-:Y:S01]  /*18600*/  MOV R15, 0x400 ;  /* 0x00000400000f7802 */ /* 0x000fe20000000f00 */
[----:B------:R-:W-:Y:S05]  /*18610*/  WARPSYNC.ALL ;  /* 0x0000000000007948 */ /* 0x000fea0003800000 */
[C---:B------:R-:W-:Y:S02]  /*18620*/  LOP3.LUT R12, R10.reuse, R29, RZ, 0xfc, !PT ;  /* 0x0000001d0a0c7212 */ /* 0x040fe400078efcff */
[----:B------:R-:W-:Y:S02]  /*18630*/  LOP3.LUT R14, R10, R28, RZ, 0xfc, !PT ;  /* 0x0000001c0a0e7212 */ /* 0x000fe400078efcff */
[----:B-1----:R-:W-:-:S05]  /*18640*/  LEA R15, R18, R15, 0x18 ;  /* 0x0000000f120f7211 */ /* 0x002fca00078ec0ff */
[C---:B------:R-:W-:Y:S02]  /*18650*/  IMAD.IADD R12, R15.reuse, 0x1, R12 ;  /* 0x000000010f0c7824 */ /* 0x040fe400078e020c */
[----:B------:R-:W-:-:S03]  /*18660*/  IMAD.IADD R14, R15, 0x1, R14 ;  /* 0x000000010f0e7824 */ /* 0x000fc600078e020e */
        /* <DEDUP_REMOVED lines=38> */
.L_x_2033:
[----:B-1----:R1:W-:Y:S01]  /*188d0*/  SYNCS.ARRIVE.TRANS64.A1T0 RZ, [R13+URZ+0x13250], RZ ;  /* 0x013250ff0dff79a7 */ /* 0x0023e2000810003f */
[----:B------:R-:W-:Y:S01]  /*188e0*/  BAR.SYNC.DEFER_BLOCKING 0x2, 0x80 ;  /* 0x0082000000007b1d */ /* 0x000fe20000010000 */
[----:B------:R-:W-:Y:S01]  /*188f0*/  ISETP.GT.AND P0, PT, R3, RZ, PT ;  /* 0x000000ff0300720c */ /* 0x000fe20003f04270 */
[----:B------:R-:W-:Y:S02]  /*18900*/  @!P1 VIADD R4, R13, 0x13280 ;  /* 0x000132800d049836 */ /* 0x000fe40000000000 */
[----:B------:R-:W-:Y:S02]  /*18910*/  VIADD R3, R3, 0xffffffff ;  /* 0xffffffff03037836 */ /* 0x000fe40000000000 */
[----:B0-----:R-:W-:Y:S01]  /*18920*/  IMAD.MOV.U32 R8, RZ, RZ, R22 ;  /* 0x000000ffff087224 */ /* 0x001fe200078e0016 */
[----:B------:R-:W-:Y:S01]  /*18930*/  @!P1 PRMT R4, RZ, 0x654, R4 ;  /* 0x00000654ff049816 */ /* 0x000fe20000000004 */
[----:B------:R-:W-:-:S03]  /*18940*/  IMAD.MOV.U32 R9, RZ, RZ, R25 ;  /* 0x000000ffff097224 */ /* 0x000fc600078e0019 */
[----:B------:R1:W-:Y:S03]  /*18950*/  @!P1 SYNCS.ARRIVE.TRANS64.RED.A1T0 RZ, [R4+URZ], RZ ;  /* 0x000000ff04ff99a7 */ /* 0x0003e6000810043f */
[----:B------:R-:W-:Y:S05]  /*18960*/  @P0 BRA `(.L_x_2034) ;  /* 0xfffffff4000c0947 */ /* 0x000fea000383ffff */
.L_x_2014:
        /* <DEDUP_REMOVED lines=16> */
.L_x_2036:
[----:B------:R-:W-:Y:S05]  /*18a70*/  BSYNC B0 ;  /* 0x0000000000007941 */ /* 0x000fea0003800000 */
.L_x_2035:
[----:B------:R-:W-:Y:S05]  /*18a80*/  @!P2 BRA `(.L_x_2037) ;  /* 0x000000000004a947 */ /* 0x000fea0003800000 */
[----:B------:R-:W-:Y:S01]  /*18a90*/  BPT.TRAP 0x1 ;  /* 0x000000040000795c */ /* 0x000fe20000300000 */
.L_x_2037:
        /* <DEDUP_REMOVED lines=11> */
.L_x_2124:
[----:B------:R-:W-:Y:S05]  /*18b50*/  BSYNC B0 ;  /* 0x0000000000007941 */ /* 0x000fea0003800000 */
.L_x_2038:
[----:B------:R-:W-:Y:S05]  /*18b60*/  @!P2 BRA `(.L_x_2040) ;  /* 0x000000000004a947 */ /* 0x000fea0003800000 */
[----:B------:R-:W-:Y:S01]  /*18b70*/  BPT.TRAP 0x1 ;  /* 0x000000040000795c */ /* 0x000fe20000300000 */
.L_x_2040:
[----:B0-----:R-:W-:-:S04]  /*18b80*/  SHF.L.U32 R0, R25, 0x1f, RZ ;  /* 0x0000001f19007819 */ /* 0x001fc800000006ff */
[----:B------:R-:W0:Y:S02]  /*18b90*/  SYNCS.PHASECHK.TRANS64.TRYWAIT P0, [R3+URZ+0x13260], R0 ;  /* 0x01326000030075a7 */ /* 0x000e24000800017f */
[----:B0-----:R-:W-:Y:S05]  /*18ba0*/  @!P0 BRA `(.L_x_2041) ;  /* 0x0000002000cc8947 */ /* 0x001fea0003800000 */
.L_x_2125:
[----:B------:R-:W1:Y:S01]  /*18bb0*/  S2R R9, SR_CgaCtaId ;  /* 0x0000000000097919 */ /* 0x000e620000008800 */
[----:B------:R-:W-:Y:S01]  /*18bc0*/  IMAD R2, R22, 0x2800, RZ ;  /* 0x0000280016027824 */ /* 0x000fe200078e02ff */
[----:B------:R-:W-:Y:S01]  /*18bd0*/  MOV R8, 0x400 ;  /* 0x0000040000087802 */ /* 0x000fe20000000f00 */
[----:B------:R-:W-:Y:S05]  /*18be0*/  WARPSYNC.ALL ;  /* 0x0000000000007948 */ /* 0x000fea0003800000 */
[C---:B0-----:R-:W-:Y:S02]  /*18bf0*/  LOP3.LUT R0, R2.reuse, R29, RZ, 0xfc, !PT ;  /* 0x0000001d02007212 */ /* 0x041fe400078efcff */
[----:B------:R-:W-:-:S02]  /*18c00*/  LOP3.LUT R2, R2, R28, RZ, 0xfc, !PT ;  /* 0x0000001c02027212 */ /* 0x000fc400078efcff */
[----:B-1----:R-:W-:-:S04]  /*18c10*/  LEA R8, R9, R8, 0x18 ;  /* 0x0000000809087211 */ /* 0x002fc800078ec0ff */
[C---:B------:R-:W-:Y:S01]  /*18c20*/  IADD3 R0, R8.reuse, R0, RZ ;  /* 0x0000000008007210 */ /* 0x040fe20007ffe0ff */
[----:B------:R-:W-:-:S04]  /*18c30*/  IMAD.IADD R2, R8, 0x1, R2 ;  /* 0x0000000108027824 */ /* 0x000fc800078e0202 */
        /* <DEDUP_REMOVED lines=38> */
.L_x_2042:
        /* <DEDUP_REMOVED lines=10> */
.L_x_1997:
[----:B------:R-:W-:Y:S05]  /*18f40*/  BSYNC B6 ;  /* 0x0000000000067941 */ /* 0x000fea0003800000 */
.L_x_1995:
        /* <DEDUP_REMOVED lines=10> */
.L_x_2043:
        /* <DEDUP_REMOVED lines=35> */
[----:B------:R0:W1:Y:S02]  /*19220*/  SHFL.IDX PT, R14, R3, 0x1f, 0x1f ;  /* 0x03e01f00030e7f89 */ /* 0x00006400000e0000 */
.L_x_2135:
[----:B------:R-:W-:Y:S02]  /*19230*/  ULDC UR4, c[0x0][0xc10] ;  /* 0x0003040000047ab9 */ /* 0x000fe40000000800 */
[----:B------:R-:W-:-:S04]  /*19240*/  IMAD.U32 R4, RZ, RZ, UR4 ;  /* 0x00000004ff047e24 */ /* 0x000fc8000f8e00ff */
[----:B-1----:R-:W-:-:S04]  /*19250*/  IMAD R14, R14, R4, RZ ;  /* 0x000000040e0e7224 */ /* 0x002fc800078e02ff */
[----:B------:R-:W-:-:S05]  /*19260*/  IMAD.IADD R5, R5, 0x1, R14 ;  /* 0x0000000105057824 */ /* 0x000fca00078e020e */
[----:B------:R-:W-:-:S13]  /*19270*/  ISETP.GT.AND P6, PT, R5, R0, PT ;  /* 0x000000000500720c */ /* 0x000fda0003fc4270 */
[----:B------:R-:W-:Y:S05]  /*19280*/  @P6 BRA `(.L_x_2046) ;  /* 0x00000000009c6947 */ /* 0x000fea0003800000 */
.L_x_2051:
        /* <DEDUP_REMOVED lines=14> */
.L_x_2049:
[----:B------:R-:W-:Y:S05]  /*19370*/  BSYNC B0 ;  /* 0x0000000000007941 */ /* 0x000fea0003800000 */
.L_x_2048:
        /* <DEDUP_REMOVED lines=18> */
.L_x_2143:
[----:B------:R-:W-:Y:S02]  /*194a0*/  ULDC UR4, c[0x0][0xc10] ;  /* 0x0003040000047ab9 */ /* 0x000fe40000000800 */
[----:B------:R-:W-:-:S04]  /*194b0*/  IMAD.U32 R4, RZ, RZ, UR4 ;  /* 0x00000004ff047e24 */ /* 0x000fc8000f8e00ff */
[----:B-1----:R-:W-:-:S04]  /*194c0*/  IMAD R14, R14, R4, RZ ;  /* 0x000000040e0e7224 */ /* 0x002fc800078e02ff */
[----:B------:R-:W-:-:S05]  /*194d0*/  IMAD.IADD R5, R14, 0x1, R5 ;  /* 0x000000010e057824 */ /* 0x000fca00078e0205 */
[----:B------:R-:W-:-:S13]  /*194e0*/  ISETP.GT.AND P6, PT, R5, R0, PT ;  /* 0x000000000500720c */ /* 0x000fda0003fc4270 */
[----:B------:R-:W-:Y:S05]  /*194f0*/  @!P6 BRA `(.L_x_2051) ;  /* 0xfffffffc0064e947 */ /* 0x000fea000383ffff */
.L_x_2046:
        /* <DEDUP_REMOVED lines=8> */
.L_x_2147:
[----:B------:R-:W-:Y:S01]  /*19580*/  ISETP.NE.AND P0, PT, R2, RZ, PT ;  /* 0x000000ff0200720c */ /* 0x000fe20003f05270 */
[----:B------:R-:W-:-:S12]  /*19590*/  IMAD.MOV.U32 R14, RZ, RZ, RZ ;  /* 0x000000ffff0e7224 */ /* 0x000fd800078e00ff */
[----:B------:R-:W-:Y:S05]  /*195a0*/  @!P0 BRA `(.L_x_2053) ;  /* 0x0000000000108947 */ /* 0x000fea0003800000 */
[----:B------:R-:W-:Y:S01]  /*195b0*/  UMOV UR4, 0xffffffff ;  /* 0xffffffff00047882 */ /* 0x000fe20000000000 */
[----:B------:R-:W-:Y:S02]  /*195c0*/  VIADD R12, R6, 0xffffffff ;  /* 0xffffffff060c7836 */ /* 0x000fe40000000000 */
[----:B------:R-:W-:Y:S05]  /*195d0*/  BRA.DIV UR4, `(.L_x_2054) ;  /* 0x00000022047c7947 */ /* 0x000fea000b800000 */
[----:B------:R3:W4:Y:S02]  /*195e0*/  SHFL.IDX PT, R14, R3, R12, 0x1f ;  /* 0x00001f0c030e7589 */ /* 0x00072400000e0000 */
.L_x_2053:
[----:B0--3--:R-:W0:Y:S01]  /*195f0*/  LDC.64 R2, c[0x0][0xc68] ;  /* 0x00031a00ff027b82 */ /* 0x009e220000000a00 */
[----:B------:R-:W-:-:S04]  /*19600*/  IMAD.IADD R19, R6, 0x1, R19 ;  /* 0x0000000106137824 */ /* 0x000fc800078e0213 */
[----:B0-----:R-:W-:-:S05]  /*19610*/  IMAD.WIDE R2, R19, 0x4, R2 ;  /* 0x0000000413027825 */ /* 0x001fca00078e0202 */
[----:B-1----:R0:W2:Y:S01]  /*19620*/  LDG.E R6, desc[UR40][R2.64] ;  /* 0x0000002802067981 */ /* 0x0020a2000c1e1900 */
[----:B----4-:R-:W-:-:S04]  /*19630*/  IMAD R16, R14, R4, R16 ;  /* 0x000000040e107224 */ /* 0x010fc800078e0210 */
[----:B------:R-:W-:Y:S01]  /*19640*/  IMAD.IADD R0, R0, 0x1, -R16 ;  /* 0x0000000100007824 */ /* 0x000fe200078e0a10 */
[----:B0-----:R-:W-:Y:S01]  /*19650*/  MOV R2, RZ ;  /* 0x000000ff00027202 */ /* 0x001fe20000000f00 */
        /* <DEDUP_REMOVED lines=35> */
[----:B0-----:R-:W-:Y:S01]  /*19890*/  IMAD.MOV.U32 R2, RZ, RZ, RZ ;  /* 0x000000ffff027224 */ /* 0x001fe200078e00ff */
[----:B-1----:R-:W-:-:S05]  /*198a0*/  IADD3 R5, RZ, -R3, RZ ;  /* 0x80000003ff057210 */ /* 0x002fca0007ffe0ff */
        /* <DEDUP_REMOVED lines=22> */
.L_x_2047:
[----:B------:R-:W-:Y:S01]  /*19a10*/  UMOV UR4, URZ ;  /* 0x0000003f00047c82 */ /* 0x000fe20008000000 */
[----:B------:R-:W-:Y:S01]  /*19a20*/  UMOV UR5, URZ ;  /* 0x0000003f00057c82 */ /* 0x000fe20008000000 */
[----:B------:R-:W-:Y:S01]  /*19a30*/  ULDC UR6, c[0x0][0xc14] ;  /* 0x0003050000067ab9 */ /* 0x000fe20000000800 */
[----:B------:R-:W-:Y:S01]  /*19a40*/  MOV R16, R0 ;  /* 0x0000000000107202 */ /* 0x000fe20000000f00 */
[----:B------:R-:W-:Y:S02]  /*19a50*/  IMAD.U32 R17, RZ, RZ, UR4 ;  /* 0x00000004ff117e24 */ /* 0x000fe4000f8e00ff */
[----:B------:R-:W-:Y:S02]  /*19a60*/  IMAD.U32 R18, RZ, RZ, UR5 ;  /* 0x00000005ff127e24 */ /* 0x000fe4000f8e00ff */
[----:B------:R-:W-:-:S07]  /*19a70*/  IMAD.U32 R19, RZ, RZ, UR6 ;  /* 0x00000006ff137e24 */ /* 0x000fce000f8e00ff */
.L_x_2055:
        /* <DEDUP_REMOVED lines=10> */
.L_x_2044:
[----:B------:R-:W-:Y:S02]  /*19b20*/  ULDC UR4, c[0x0][0xc14] ;  /* 0x0003050000047ab9 */ /* 0x000fe40000000800 */
[----:B-1----:R-:W-:-:S13]  /*19b30*/  ISETP.GE.AND P0, PT, R19, UR4, PT ;  /* 0x0000000413007c0c */ /* 0x002fda000bf06270 */
[----:B------:R-:W-:Y:S05]  /*19b40*/  @!P0 BRA `(.L_x_2056) ;  /* 0xffffffbc00088947 */ /* 0x000fea000383ffff */
[----:B------:R-:W-:Y:S05]  /*19b50*/  BSYNC B7 ;  /* 0x0000000000077941 */ /* 0x000fea0003800000 */
.L_x_1959:
[----:B01----:R-:W2:Y:S01]  /*19b60*/  LDL.LU R0, [R1+0x1c] ;  /* 0x00001c0001007983 */ /* 0x003ea20000300800 */
        /* <DEDUP_REMOVED lines=11> */
.L_x_2150:
[----:B------:R-:W-:Y:S05]  /*19c20*/  BSYNC B0 ;  /* 0x0000000000007941 */ /* 0x000fea0003800000 */
.L_x_2057:
[----:B------:R-:W-:-:S03]  /*19c30*/  UMOV UR4, 0xffffffff ;  /* 0xffffffff00047882 */ /* 0x000fc60000000000 */
[----:B------:R-:W-:Y:S05]  /*19c40*/  BRA.DIV UR4, `(.L_x_2059) ;  /* 0x0000001e04187947 */ /* 0x000fea000b800000 */
[----:B0-----:R-:W0:Y:S02]  /*19c50*/  S2R R0, SR_TID.X ;  /* 0x0000000000007919 */ /* 0x001e240000002100 */
[----:B0-----:R-:W-:-:S04]  /*19c60*/  SHF.R.U32.HI R0, RZ, 0x5, R0 ;  /* 0x00000005ff007819 */ /* 0x001fc80000011600 */
[----:B------:R-:W-:-:S05]  /*19c70*/  LOP3.LUT R0, R0, 0x3, RZ, 0xc0, !PT ;  /* 0x0000000300007812 */ /* 0x000fca00078ec0ff */
[----:B------:R0:W1:Y:S02]  /*19c80*/  SHFL.IDX PT, R14, R0, RZ, 0x1f ;  /* 0x00001fff000e7589 */ /* 0x00006400000e0000 */
.L_x_2153:
[----:B-1----:R-:W-:-:S13]  /*19c90*/  ISETP.NE.AND P0, PT, R14, RZ, PT ;  /* 0x000000ff0e00720c */ /* 0x002fda0003f05270 */
[----:B------:R-:W-:Y:S05]  /*19ca0*/  @P0 BRA `(.L_x_1822) ;  /* 0x0000000000a40947 */ /* 0x000fea0003800000 */
[----:B------:R-:W-:-:S03]  /*19cb0*/  UMOV UR4, 0xffffffff ;  /* 0xffffffff00047882 */ /* 0x000fc60000000000 */
[----:B------:R-:W-:Y:S05]  /*19cc0*/  BRA.DIV UR4, `(.L_x_2060) ;  /* 0x0000001e042c7947 */ /* 0x000fea000b800000 */
[----:B------:R-:W-:-:S13]  /*19cd0*/  ELECT P6, URZ, PT ;  /* 0x00000000003f782f */ /* 0x000fda00038c0000 */
.L_x_2156:
[----:B------:R-:W-:Y:S05]  /*19ce0*/  @!P6 BRA `(.L_x_1822) ;  /* 0x000000000094e947 */ /* 0x000fea0003800000 */
[----:B0-----:R-:W2:Y:S02]  /*19cf0*/  LDL.LU R0, [R1+0x20] ;  /* 0x0000200001007983 */ /* 0x001ea40000300800 */
[----:B--2---:R-:W-:-:S04]  /*19d00*/  LOP3.LUT R0, R0, 0x2, RZ, 0xfc, !PT ;  /* 0x0000000200007812 */ /* 0x004fc800078efcff */
[----:B------:R-:W-:-:S13]  /*19d10*/  ISETP.NE.AND P0, PT, R0, 0x3, PT ;  /* 0x000000030000780c */ /* 0x000fda0003f05270 */
[----:B------:R-:W-:Y:S05]  /*19d20*/  @!P0 BRA `(.L_x_2061) ;  /* 0x0000000000048947 */ /* 0x000fea0003800000 */
[----:B------:R-:W-:Y:S01]  /*19d30*/  BPT.TRAP 0x1 ;  /* 0x000000040000795c */ /* 0x000fe20000300000 */
.L_x_2061:
        /* <DEDUP_REMOVED lines=12> */
.L_x_2157:
[----:B------:R-:W1:Y:S02]  /*19e00*/  SYNCS.PHASECHK.TRANS64.TRYWAIT P1, [R3+URZ], R0 ;  /* 0x00000000030075a7 */ /* 0x000e64000802017f */
[----:B-1----:R-:W-:Y:S05]  /*19e10*/  @!P1 BRA `(.L_x_2063) ;  /* 0x0000001c000c9947 */ /* 0x002fea0003800000 */
.L_x_2158:
[----:B------:R-:W-:Y:S05]  /*19e20*/  @!P0 BRA `(.L_x_2064) ;  /* 0x0000000000048947 */ /* 0x000fea0003800000 */
[----:B------:R-:W-:Y:S01]  /*19e30*/  BPT.TRAP 0x1 ;  /* 0x000000040000795c */ /* 0x000fe20000300000 */
.L_x_2064:
[----:B-1----:R-:W-:-:S04]  /*19e40*/  LEA R3, R22, R7, 0x3 ;  /* 0x0000000716037211 */ /* 0x002fc800078e18ff */
[----:B------:R-:W1:Y:S02]  /*19e50*/  SYNCS.PHASECHK.TRANS64.TRYWAIT P1, [R3+URZ+0x13260], R4 ;  /* 0x01326004030075a7 */ /* 0x000e64000802017f */
[----:B-1----:R-:W-:Y:S05]  /*19e60*/  @!P1 BRA `(.L_x_2065) ;  /* 0x0000001c000c9947 */ /* 0x002fea0003800000 */
.L_x_2159:
[----:B------:R-:W-:Y:S05]  /*19e70*/  @!P0 BRA `(.L_x_2066) ;  /* 0x0000000000048947 */ /* 0x000fea0003800000 */
[----:B------:R-:W-:Y:S01]  /*19e80*/  BPT.TRAP 0x1 ;  /* 0x000000040000795c */ /* 0x000fe20000300000 */
.L_x_2066:
[----:B0-----:R-:W-:-:S04]  /*19e90*/  IMAD R5, R6, 0x8, R7 ;  /* 0x0000000806057824 */ /* 0x001fc800078e0207 */
[----:B------:R-:W0:Y:S02]  /*19ea0*/  SYNCS.PHASECHK.TRANS64.TRYWAIT P1, [R5+URZ+0x13260], R0 ;  /* 0x01326000050075a7 */ /* 0x000e24000802017f */
[----:B0-----:R-:W-:Y:S05]  /*19eb0*/  @!P1 BRA `(.L_x_2067) ;  /* 0x0000001c000c9947 */ /* 0x001fea0003800000 */
.L_x_2160:
[----:B------:R-:W-:Y:S05]  /*19ec0*/  @!P0 BRA `(.L_x_2068) ;  /* 0x0000000000048947 */ /* 0x000fea0003800000 */
[----:B------:R-:W-:Y:S01]  /*19ed0*/  BPT.TRAP 0x1 ;  /* 0x000000040000795c */ /* 0x000fe20000300000 */
.L_x_2068:
[----:B------:R-:W2:Y:S02]  /*19ee0*/  SYNCS.PHASECHK.TRANS64.TRYWAIT P0, [R3+URZ+0x13280], R4 ;  /* 0x01328004030075a7 */ /* 0x000ea4000800017f */
[----:B--2---:R-:W-:Y:S05]  /*19ef0*/  @!P0 BRA `(.L_x_2069) ;  /* 0x0000001c00108947 */ /* 0x004fea0003800000 */
.L_x_2070:
[----:B---3--:R3:W4:Y:S02]  /*19f00*/  SYNCS.PHASECHK.TRANS64.TRYWAIT P0, [R5+URZ+0x13280], R0 ;  /* 0x01328000050075a7 */ /* 0x008724000800017f */
[----:B----4-:R-:W-:Y:S05]  /*19f10*/  @!P0 NANOSLEEP.SYNCS 0x989680 ;  /* 0x009896800000895d */ /* 0x010fea0003900000 */
[----:B------:R-:W4:Y:S02]  /*19f20*/  @!P0 SYNCS.PHASECHK.TRANS64 P0, [R5+URZ+0x13280], R0 ;  /* 0x01328000050085a7 */ /* 0x000f24000800007f */
[----:B----4-:R-:W-:Y:S05]  /*19f30*/  @!P0 BRA `(.L_x_2070) ;  /* 0xfffffffc00f08947 */ /* 0x010fea000383ffff */
.L_x_1822:
[----:B------:R-:W-:Y:S05]  /*19f40*/  BSYNC B8 ;  /* 0x0000000000087941 */ /* 0x000fea0003800000 */
.L_x_1819:
[----:B------:R-:W-:Y:S05]  /*19f50*/  EXIT ;  /* 0x000000000000794d */ /* 0x000fea0003800000 */
.L_x_1838:
[----:B0-----:R0:W1:Y:S02]  /*19f60*/  SYNCS.PHASECHK.TRANS64.TRYWAIT P5, [R75+URZ+0x13290], R76 ;  /* 0x0132904c4b0075a7 */ /* 0x00106400080a017f */
[----:B-1----:R-:W-:Y:S05]  /*19f70*/  @!P5 NANOSLEEP.SYNCS 0x989680 ;  /* 0x009896800000d95d */ /* 0x002fea0003900000 */
[----:B------:R-:W1:Y:S02]  /*19f80*/  @!P5 SYNCS.PHASECHK.TRANS64 P5, [R75+URZ+0x13290], R76 ;  /* 0x0132904c4b00d5a7 */ /* 0x000e6400080a007f */
[----:B-1----:R-:W-:Y:S05]  /*19f90*/  @!P5 BRA `(.L_x_1838) ;  /* 0xfffffffc00f0d947 */ /* 0x002fea000383ffff */
[----:B------:R-:W-:Y:S05]  /*19fa0*/  BRA `(.L_x_2071) ;  /* 0xfffffe8400c47947 */ /* 0x000fea000383ffff */
.L_x_1848:
[----:B0-----:R0:W1:Y:S02]  /*19fb0*/  SYNCS.PHASECHK.TRANS64.TRYWAIT P5, [R75+URZ+0x13290], R76 ;  /* 0x0132904c4b0075a7 */ /* 0x00106400080a017f */
[----:B-1----:R-:W-:Y:S05]  /*19fc0*/  @!P5 NANOSLEEP.SYNCS 0x989680 ;  /* 0x009896800000d95d */ /* 0x002fea0003900000 */
[----:B------:R-:W1:Y:S02]  /*19fd0*/  @!P5 SYNCS.PHASECHK.TRANS64 P5, [R75+URZ+0x13290], R76 ;  /* 0x0132904c4b00d5a7 */ /* 0x000e6400080a007f */
[----:B-1----:R-:W-:Y:S05]  /*19fe0*/  @!P5 BRA `(.L_x_1848) ;  /* 0xfffffffc00f0d947 */ /* 0x002fea000383ffff */
[----:B------:R-:W-:Y:S05]  /*19ff0*/  BRA `(.L_x_2072) ;  /* 0xfffffe9400d87947 */ /* 0x000fea000383ffff */
.L_x_1853:
[----:B0-----:R0:W1:Y:S02]  /*1a000*/  SYNCS.PHASECHK.TRANS64.TRYWAIT P1, [R75+URZ+0x13290], R76 ;  /* 0x0132904c4b0075a7 */ /* 0x001064000802017f */
[----:B-1----:R-:W-:Y:S05]  /*1a010*/  @!P1 NANOSLEEP.SYNCS 0x989680 ;  /* 0x009896800000995d */ /* 0x002fea0003900000 */
[----:B------:R-:W1:Y:S02]  /*1a020*/  @!P1 SYNCS.PHASECHK.TRANS64 P1, [R75+URZ+0x13290], R76 ;  /* 0x0132904c4b0095a7 */ /* 0x000e64000802007f */
[----:B-1----:R-:W-:Y:S05]  /*1a030*/  @!P1 BRA `(.L_x_1853) ;  /* 0xfffffffc00f09947 */ /* 0x002fea000383ffff */
[----:B------:R-:W-:Y:S05]  /*1a040*/  BRA `(.L_x_2073) ;  /* 0xfffffea400e47947 */ /* 0x000fea000383ffff */
.L_x_1857:
[----:B------:R0:W0:Y:S02]  /*1a050*/  SYNCS.PHASECHK.TRANS64.TRYWAIT P0, [R75+URZ+0x132b0], R76 ;  /* 0x0132b04c4b0075a7 */ /* 0x000024000800017f */
[----:B0-----:R-:W-:Y:S05]  /*1a060*/  @!P0 NANOSLEEP.SYNCS 0x989680 ;  /* 0x009896800000895d */ /* 0x001fea0003900000 */
[----:B------:R-:W0:Y:S02]  /*1a070*/  @!P0 SYNCS.PHASECHK.TRANS64 P0, [R75+URZ+0x132b0], R76 ;  /* 0x0132b04c4b0085a7 */ /* 0x000e24000800007f */
[----:B0-----:R-:W-:Y:S05]  /*1a080*/  @!P0 BRA `(.L_x_1857) ;  /* 0xfffffffc00f08947 */ /* 0x001fea000383ffff */
[----:B------:R-:W-:Y:S05]  /*1a090*/  BRA `(.L_x_2074) ;  /* 0xfffffea800447947 */ /* 0x000fea000383ffff */
.L_x_1877:
[----:B------:R-:W-:Y:S01]  /*1a0a0*/  BSSY B1, `(.L_x_2075) ;  /* 0x0000007000017945 */ /* 0x000fe20003800000 */
[----:B------:R-:W-:Y:S02]  /*1a0b0*/  IMAD.MOV.U32 R12, RZ, RZ, RZ ;  /* 0x000000ffff0c7224 */ /* 0x000fe400078e00ff */
[----:B------:R-:W-:Y:S02]  /*1a0c0*/  IMAD.MOV.U32 R11, RZ, RZ, 0x1e1f ;  /* 0x00001e1fff0b7424 */ /* 0x000fe400078e00ff */
[----:B------:R-:W-:-:S07]  /*1a0d0*/  IMAD.MOV.U32 R15, RZ, RZ, -0x1 ;  /* 0xffffffffff0f7424 */ /* 0x000fce00078e00ff */
[----:B-----5:R-:W-:Y:S05]  /*1a0e0*/  WARPSYNC.COLLECTIVE R15, `(.L_x_2076) ;  /* 0x000000000f087348 */ /* 0x020fea0003c00000 */
[----:B------:R0:W1:Y:S02]  /*1a0f0*/  SHFL.IDX P6, R14, R13, R12, R11 ;  /* 0x0000000c0d0e7389 */ /* 0x00006400000c000b */
[----:B01---5:R-:W-:Y:S01]  /*1a100*/  ENDCOLLECTIVE ;  /* 0x000000000000791b */ /* 0x023fe20003800000 */
.L_x_2076:
[----:B------:R-:W-:Y:S05]  /*1a110*/  BSYNC B1 ;  /* 0x0000000000017941 */ /* 0x000fea0003800000 */
.L_x_2075:
[----:B------:R-:W-:Y:S05]  /*1a120*/  BRA `(.L_x_2077) ;  /* 0xfffffeb800f47947 */ /* 0x000fea000383ffff */
.L_x_1878:
        /* <DEDUP_REMOVED lines=8> */
.L_x_2079:
[----:B------:R-:W-:Y:S05]  /*1a1b0*/  BSYNC B1 ;  /* 0x0000000000017941 */ /* 0x000fea0003800000 */
.L_x_2078:
[----:B------:R-:W-:Y:S05]  /*1a1c0*/  BRA `(.L_x_2080) ;  /* 0xfffffeb800d47947 */ /* 0x000fea000383ffff */
.L_x_1879:
[----:B------:R-:W-:Y:S01]  /*1a1d0*/  BSSY B1, `(.L_x_2081) ;  /* 0x0000008000017945 */ /* 0x000fe20003800000 */
[----:B------:R-:W-:Y:S01]  /*1a1e0*/  IMAD.MOV.U32 R13, RZ, RZ, R3 ;  /* 0x000000ffff0d7224 */ /* 0x000fe200078e0003 */
[----:B------:R-:W-:Y:S01]  /*1a1f0*/  MOV R12, RZ ;  /* 0x000000ff000c7202 */ /* 0x000fe20000000f00 */
[----:B------:R-:W-:Y:S02]  /*1a200*/  IMAD.MOV.U32 R11, RZ, RZ, 0x1e1f ;  /* 0x00001e1fff0b7424 */ /* 0x000fe400078e00ff */
[----:B------:R-:W-:-:S07]  /*1a210*/  IMAD.MOV.U32 R15, RZ, RZ, -0x1 ;  /* 0xffffffffff0f7424 */ /* 0x000fce00078e00ff */
[----:B-----5:R-:W-:Y:S05]  /*1a220*/  WARPSYNC.COLLECTIVE R15, `(.L_x_2082) ;  /* 0x000000000f087348 */ /* 0x020fea0003c00000 */
[----:B------:R0:W1:Y:S02]  /*1a230*/  SHFL.IDX P6, R14, R13, R12, R11 ;  /* 0x0000000c0d0e7389 */ /* 0x00006400000c000b */
[----:B01---5:R-:W-:Y:S01]  /*1a240*/  ENDCOLLECTIVE ;  /* 0x000000000000791b */ /* 0x023fe20003800000 */
.L_x_2082:
[----:B------:R-:W-:Y:S05]  /*1a250*/  BSYNC B1 ;  /* 0x0000000000017941 */ /* 0x000fea0003800000 */
.L_x_2081:
[----:B------:R-:W-:Y:S05]  /*1a260*/  BRA `(.L_x_2083) ;  /* 0xfffffeb800b47947 */ /* 0x000fea000383ffff */
.L_x_1880:
        /* <DEDUP_REMOVED lines=8> */
.L_x_2085:
[----:B------:R-:W-:Y:S05]  /*1a2f0*/  BSYNC B1 ;  /* 0x0000000000017941 */ /* 0x000fea0003800000 */
.L_x_2084:
[----:B------:R-:W-:Y:S05]  /*1a300*/  BRA `(.L_x_2086) ;  /* 0xfffffeb800947947 */ /* 0x000fea000383ffff */
.L_x_1882:
[----:B0-----:R0:W1:Y:S02]  /*1a310*/  SYNCS.PHASECHK.TRANS64.TRYWAIT P1, [R16+URZ+0x13200], R5 ;  /* 0x01320005100075a7 */ /* 0x001064000802017f */
[----:B-1----:R-:W-:Y:S05]  /*1a320*/  @!P1 NANOSLEEP.SYNCS 0x989680 ;  /* 0x009896800000995d */ /* 0x002fea0003900000 */
[----:B------:R-:W1:Y:S02]  /*1a330*/  @!P1 SYNCS.PHASECHK.TRANS64 P1, [R16+URZ+0x13200], R5 ;  /* 0x01320005100095a7 */ /* 0x000e64000802007f */
[----:B-1----:R-:W-:Y:S05]  /*1a340*/  @!P1 BRA `(.L_x_1882) ;  /* 0xfffffffc00f09947 */ /* 0x002fea000383ffff */
[----:B------:R-:W-:Y:S05]  /*1a350*/  BRA `(.L_x_2087) ;  /* 0xfffffeb8008c7947 */ /* 0x000fea000383ffff */
.L_x_1886:
[----:B------:R-:W-:Y:S01]  /*1a360*/  BSSY B1, `(.L_x_2088) ;  /* 0x0000007000017945 */ /* 0x000fe20003800000 */
[----:B------:R-:W-:Y:S02]  /*1a370*/  IMAD.MOV.U32 R12, RZ, RZ, RZ ;  /* 0x000000ffff0c7224 */ /* 0x000fe400078e00ff */
[----:B------:R-:W-:Y:S02]  /*1a380*/  IMAD.MOV.U32 R11, RZ, RZ, 0x1e1f ;  /* 0x00001e1fff0b7424 */ /* 0x000fe400078e00ff */
[----:B------:R-:W-:-:S07]  /*1a390*/  IMAD.MOV.U32 R15, RZ, RZ, -0x1 ;  /* 0xffffffffff0f7424 */ /* 0x000fce00078e00ff */
[----:B-----5:R-:W-:Y:S05]  /*1a3a0*/  WARPSYNC.COLLECTIVE R15, `(.L_x_2089) ;  /* 0x000000000f087348 */ /* 0x020fea0003c00000 */
[----:B------:R0:W1:Y:S02]  /*1a3b0*/  SHFL.IDX P6, R14, R13, R12, R11 ;  /* 0x0000000c0d0e7389 */ /* 0x00006400000c000b */
[----:B01---5:R-:W-:Y:S01]  /*1a3c0*/  ENDCOLLECTIVE ;  /* 0x000000000000791b */ /* 0x023fe20003800000 */
.L_x_2089:
[----:B------:R-:W-:Y:S05]  /*1a3d0*/  BSYNC B1 ;  /* 0x0000000000017941 */ /* 0x000fea0003800000 */
.L_x_2088:
[----:B------:R-:W-:Y:S05]  /*1a3e0*/  BRA `(.L_x_2090) ;  /* 0xfffffecc00607947 */ /* 0x000fea000383ffff */
.L_x_1887:
[----:B------:R-:W-:Y:S01]  /*1a3f0*/  BSSY B1, `(.L_x_2091) ;  /* 0x0000008000017945 */ /* 0x000fe20003800000 */
[----:B------:R-:W-:Y:S01]  /*1a400*/  MOV R13, R8 ;  /* 0x00000008000d7202 */ /* 0x000fe20000000f00 */
[----:B------:R-:W-:Y:S02]  /*1a410*/  IMAD.MOV.U32 R12, RZ, RZ, RZ ;  /* 0x000000ffff0c7224 */ /* 0x000fe400078e00ff */
[----:B------:R-:W-:Y:S02]  /*1a420*/  IMAD.MOV.U32 R11, RZ, RZ, 0x1e1f ;  /* 0x00001e1fff0b7424 */ /* 0x000fe400078e00ff */
[----:B------:R-:W-:-:S07]  /*1a430*/  IMAD.MOV.U32 R15, RZ, RZ, -0x1 ;  /* 0xffffffffff0f7424 */ /* 0x000fce00078e00ff */
[----:B-----5:R-:W-:Y:S05]  /*1a440*/  WARPSYNC.COLLECTIVE R15, `(.L_x_2092) ;  /* 0x000000000f087348 */ /* 0x020fea0003c00000 */
[----:B------:R0:W1:Y:S02]  /*1a450*/  SHFL.IDX P6, R14, R13, R12, R11 ;  /* 0x0000000c0d0e7389 */ /* 0x00006400000c000b */
[----:B01---5:R-:W-:Y:S01]  /*1a460*/  ENDCOLLECTIVE ;  /* 0x000000000000791b */ /* 0x023fe20003800000 */
.L_x_2092:
[----:B------:R-:W-:Y:S05]  /*1a470*/  BSYNC B1 ;  /* 0x0000000000017941 */ /* 0x000fea0003800000 */
.L_x_2091:
[----:B------:R-:W-:Y:S05]  /*1a480*/  BRA `(.L_x_2093) ;  /* 0xfffffecc00447947 */ /* 0x000fea000383ffff */
.L_x_1888:
        /* <DEDUP_REMOVED lines=8> */
.L_x_2095:
[----:B------:R-:W-:Y:S05]  /*1a510*/  BSYNC B1 ;  /* 0x0000000000017941 */ /* 0x000fea0003800000 */
.L_x_2094:
[----:B------:R-:W-:Y:S05]  /*1a520*/  BRA `(.L_x_2096) ;  /* 0xfffffecc00287947 */ /* 0x000fea000383ffff */
.L_x_1889:
        /* <DEDUP_REMOVED lines=8> */
.L_x_2098:
[----:B------:R-:W-:Y:S05]  /*1a5b0*/  BSYNC B1 ;  /* 0x0000000000017941 */ /* 0x000fea0003800000 */
.L_x_2097:
[----:B------:R-:W-:Y:S05]  /*1a5c0*/  BRA `(.L_x_2099) ;  /* 0xfffffecc000c7947 */ /* 0x000fea000383ffff */
.L_x_1891:
[----:B0-----:R0:W1:Y:S02]  /*1a5d0*/  SYNCS.PHASECHK.TRANS64.TRYWAIT P1, [R16+URZ+0x13200], R3 ;  /* 0x01320003100075a7 */ /* 0x001064000802017f */
[----:B-1----:R-:W-:Y:S05]  /*1a5e0*/  @!P1 NANOSLEEP.SYNCS 0x989680 ;  /* 0x009896800000995d */ /* 0x002fea0003900000 */
[----:B------:R-:W1:Y:S02]  /*1a5f0*/  @!P1 SYNCS.PHASECHK.TRANS64 P1, [R16+URZ+0x13200], R3 ;  /* 0x01320003100095a7 */ /* 0x000e64000802007f */
[----:B-1----:R-:W-:Y:S05]  /*1a600*/  @!P1 BRA `(.L_x_1891) ;  /* 0xfffffffc00f09947 */ /* 0x002fea000383ffff */
[----:B------:R-:W-:Y:S05]  /*1a610*/  BRA `(.L_x_2100) ;  /* 0xfffffecc000c7947 */ /* 0x000fea000383ffff */
.L_x_1895:
[----:B--2---:R2:W3:Y:S02]  /*1a620*/  SYNCS.PHASECHK.TRANS64.TRYWAIT P0, [R0+URZ+0x13230], R7 ;  /* 0x01323007000075a7 */ /* 0x0044e4000800017f */
[----:B---3--:R-:W-:Y:S05]  /*1a630*/  @!P0 NANOSLEEP.SYNCS 0x989680 ;  /* 0x009896800000895d */ /* 0x008fea0003900000 */
[----:B------:R-:W3:Y:S02]  /*1a640*/  @!P0 SYNCS.PHASECHK.TRANS64 P0, [R0+URZ+0x13230], R7 ;  /* 0x01323007000085a7 */ /* 0x000ee4000800007f */
[----:B---3--:R-:W-:Y:S05]  /*1a650*/  @!P0 BRA `(.L_x_1895) ;  /* 0xfffffffc00f08947 */ /* 0x008fea000383ffff */
[----:B------:R-:W-:Y:S05]  /*1a660*/  BRA `(.L_x_1894) ;  /* 0xfffffedc00607947 */ /* 0x000fea000383ffff */
.L_x_1902:
[----:B-1----:R1:W2:Y:S02]  /*1a670*/  SYNCS.PHASECHK.TRANS64.TRYWAIT P0, [R12+URZ+0x13230], R11 ;  /* 0x0132300b0c0075a7 */ /* 0x0022a4000800017f */
[----:B--2---:R-:W-:Y:S05]  /*1a680*/  @!P0 NANOSLEEP.SYNCS 0x989680 ;  /* 0x009896800000895d */ /* 0x004fea0003900000 */
[----:B------:R-:W2:Y:S02]  /*1a690*/  @!P0 SYNCS.PHASECHK.TRANS64 P0, [R12+URZ+0x13230], R11 ;  /* 0x0132300b0c0085a7 */ /* 0x000ea4000800007f */
[----:B--2---:R-:W-:Y:S05]  /*1a6a0*/  @!P0 BRA `(.L_x_1902) ;  /* 0xfffffffc00f08947 */ /* 0x004fea000383ffff */
[----:B------:R-:W-:Y:S05]  /*1a6b0*/  BRA `(.L_x_1901) ;  /* 0xffffff1400347947 */ /* 0x000fea000383ffff */
.L_x_1907:
[----:B-1----:R1:W2:Y:S02]  /*1a6c0*/  SYNCS.PHASECHK.TRANS64.TRYWAIT P0, [R14+URZ+0x13250], R9 ;  /* 0x013250090e0075a7 */ /* 0x0022a4000800017f */
[----:B--2---:R-:W-:Y:S05]  /*1a6d0*/  @!P0 NANOSLEEP.SYNCS 0x989680 ;  /* 0x009896800000895d */ /* 0x004fea0003900000 */
[----:B------:R-:W2:Y:S02]  /*1a6e0*/  @!P0 SYNCS.PHASECHK.TRANS64 P0, [R14+URZ+0x13250], R9 ;  /* 0x013250090e0085a7 */ /* 0x000ea4000800007f */
[----:B--2---:R-:W-:Y:S05]  /*1a6f0*/  @!P0 BRA `(.L_x_1907) ;  /* 0xfffffffc00f08947 */ /* 0x004fea000383ffff */
[----:B------:R-:W-:Y:S05]  /*1a700*/  BRA `(.L_x_1906) ;  /* 0xffffff1800a47947 */ /* 0x000fea000383ffff */
.L_x_1916:
[----:B0-----:R0:W2:Y:S02]  /*1a710*/  SYNCS.PHASECHK.TRANS64.TRYWAIT P0, [R10+URZ+0x13230], R11 ;  /* 0x0132300b0a0075a7 */ /* 0x0010a4000800017f */
[----:B--2---:R-:W-:Y:S05]  /*1a720*/  @!P0 NANOSLEEP.SYNCS 0x989680 ;  /* 0x009896800000895d */ /* 0x004fea0003900000 */
[----:B------:R-:W2:Y:S02]  /*1a730*/  @!P0 SYNCS.PHASECHK.TRANS64 P0, [R10+URZ+0x13230], R11 ;  /* 0x0132300b0a0085a7 */ /* 0x000ea4000800007f */
[----:B--2---:R-:W-:Y:S05]  /*1a740*/  @!P0 BRA `(.L_x_1916) ;  /* 0xfffffffc00f08947 */ /* 0x004fea000383ffff */
[----:B------:R-:W-:Y:S05]  /*1a750*/  BRA `(.L_x_1915) ;  /* 0xffffff4c00a47947 */ /* 0x000fea000383ffff */
.L_x_1921:
[----:B-1----:R1:W2:Y:S02]  /*1a760*/  SYNCS.PHASECHK.TRANS64.TRYWAIT P0, [R14+URZ+0x13250], R9 ;  /* 0x013250090e0075a7 */ /* 0x0022a4000800017f */
[----:B--2---:R-:W-:Y:S05]  /*1a770*/  @!P0 NANOSLEEP.SYNCS 0x989680 ;  /* 0x009896800000895d */ /* 0x004fea0003900000 */
[----:B------:R-:W2:Y:S02]  /*1a780*/  @!P0 SYNCS.PHASECHK.TRANS64 P0, [R14+URZ+0x13250], R9 ;  /* 0x013250090e0085a7 */ /* 0x000ea4000800007f */
[----:B--2---:R-:W-:Y:S05]  /*1a790*/  @!P0 BRA `(.L_x_1921) ;  /* 0xfffffffc00f08947 */ /* 0x004fea000383ffff */
[----:B------:R-:W-:Y:S05]  /*1a7a0*/  BRA `(.L_x_1920) ;  /* 0xffffff5400147947 */ /* 0x000fea000383ffff */
.L_x_1928:
[----:B---3--:R3:W4:Y:S02]  /*1a7b0*/  SYNCS.PHASECHK.TRANS64.TRYWAIT P0, [R11+URZ+0x13250], R2 ;  /* 0x013250020b0075a7 */ /* 0x008724000800017f */
[----:B----4-:R-:W-:Y:S05]  /*1a7c0*/  @!P0 NANOSLEEP.SYNCS 0x989680 ;  /* 0x009896800000895d */ /* 0x010fea0003900000 */
[----:B------:R-:W4:Y:S02]  /*1a7d0*/  @!P0 SYNCS.PHASECHK.TRANS64 P0, [R11+URZ+0x13250], R2 ;  /* 0x013250020b0085a7 */ /* 0x000f24000800007f */
[----:B----4-:R-:W-:Y:S05]  /*1a7e0*/  @!P0 BRA `(.L_x_1928) ;  /* 0xfffffffc00f08947 */ /* 0x010fea000383ffff */
[----:B------:R-:W-:Y:S05]  /*1a7f0*/  BRA `(.L_x_1927) ;  /* 0xffffff7c000c7947 */ /* 0x000fea000383ffff */
.L_x_1965:
        /* <DEDUP_REMOVED lines=11> */
.L_x_2102:
[----:B------:R-:W-:Y:S05]  /*1a8b0*/  BSYNC B1 ;  /* 0x0000000000017941 */ /* 0x000fea0003800000 */
.L_x_2101:
[----:B------:R-:W-:Y:S05]  /*1a8c0*/  BRA `(.L_x_2103) ;  /* 0xffffffb4008c7947 */ /* 0x000fea000383ffff */
.L_x_1967:
[----:B------:R-:W-:Y:S01]  /*1a8d0*/  BSSY B1, `(.L_x_2104) ;  /* 0x0000006000017945 */ /* 0x000fe20003800000 */
[----:B------:R-:W-:-:S07]  /*1a8e0*/  IMAD.MOV.U32 R15, RZ, RZ, -0x1 ;  /* 0xffffffffff0f7424 */ /* 0x000fce00078e00ff */
[----:B0-----:R-:W-:Y:S05]  /*1a8f0*/  WARPSYNC.COLLECTIVE R15, `(.L_x_2105) ;  /* 0x000000000f0c7348 */ /* 0x001fea0003c00000 */
[----:B------:R-:W-:Y:S02]  /*1a900*/  ELECT P6, UR62, PT ;  /* 0x00000000003e782f */ /* 0x000fe400038c0000 */
[----:B------:R-:W-:Y:S01]  /*1a910*/  MOV R14, UR62 ;  /* 0x0000003e000e7c02 */ /* 0x000fe20008000f00 */
[----:B0-----:R-:W-:Y:S10]  /*1a920*/  ENDCOLLECTIVE ;  /* 0x000000000000791b */ /* 0x001ff40003800000 */
.L_x_2105:
[----:B------:R-:W-:Y:S05]  /*1a930*/  BSYNC B1 ;  /* 0x0000000000017941 */ /* 0x000fea0003800000 */
.L_x_2104:
[----:B------:R-:W-:Y:S05]  /*1a940*/  BRA `(.L_x_1966) ;  /* 0xffffffb400847947 */ /* 0x000fea000383ffff */
.L_x_1969:
[----:B0-----:R0:W1:Y:S02]  /*1a950*/  SYNCS.PHASECHK.TRANS64.TRYWAIT P0, [R5+URZ+0x13220], R7 ;  /* 0x01322007050075a7 */ /* 0x001064000800017f */
[----:B-1----:R-:W-:Y:S05]  /*1a960*/  @!P0 NANOSLEEP.SYNCS 0x989680 ;  /* 0x009896800000895d */ /* 0x002fea0003900000 */
[----:B------:R-:W1:Y:S02]  /*1a970*/  @!P0 SYNCS.PHASECHK.TRANS64 P0, [R5+URZ+0x13220], R7 ;  /* 0x01322007050085a7 */ /* 0x000e64000800007f */
[----:B-1----:R-:W-:Y:S05]  /*1a980*/  @!P0 BRA `(.L_x_1969) ;  /* 0xfffffffc00f08947 */ /* 0x002fea000383ffff */
[----:B------:R-:W-:Y:S05]  /*1a990*/  BRA `(.L_x_2106) ;  /* 0xffffffb400a07947 */ /* 0x000fea000383ffff */
.L_x_1973:
[----:B0-----:R0:W1:Y:S02]  /*1a9a0*/  SYNCS.PHASECHK.TRANS64.TRYWAIT P0, [R8+URZ+0x132a0], R7 ;  /* 0x0132a007080075a7 */ /* 0x001064000800017f */
[----:B-1----:R-:W-:Y:S05]  /*1a9b0*/  @!P0 NANOSLEEP.SYNCS 0x989680 ;  /* 0x009896800000895d */ /* 0x002fea0003900000 */
[----:B------:R-:W1:Y:S02]  /*1a9c0*/  @!P0 SYNCS.PHASECHK.TRANS64 P0, [R8+URZ+0x132a0], R7 ;  /* 0x0132a007080085a7 */ /* 0x000e64000800007f */
[----:B-1----:R-:W-:Y:S05]  /*1a9d0*/  @!P0 BRA `(.L_x_1973) ;  /* 0xfffffffc00f08947 */ /* 0x002fea000383ffff */
[----:B------:R-:W-:Y:S05]  /*1a9e0*/  BRA `(.L_x_2107) ;  /* 0xffffffb400b87947 */ /* 0x000fea000383ffff */
.L_x_1978:
[----:B-1----:R1:W2:Y:S02]  /*1a9f0*/  SYNCS.PHASECHK.TRANS64.TRYWAIT P0, [R8+URZ+0x132c0], R7 ;  /* 0x0132c007080075a7 */ /* 0x0022a4000800017f */
[----:B--2---:R-:W-:Y:S05]  /*1aa00*/  @!P0 NANOSLEEP.SYNCS 0x989680 ;  /* 0x009896800000895d */ /* 0x004fea0003900000 */
[----:B------:R-:W2:Y:S02]  /*1aa10*/  @!P0 SYNCS.PHASECHK.TRANS64 P0, [R8+URZ+0x132c0], R7 ;  /* 0x0132c007080085a7 */ /* 0x000ea4000800007f */
[----:B--2---:R-:W-:Y:S05]  /*1aa20*/  @!P0 BRA `(.L_x_1978) ;  /* 0xfffffffc00f08947 */ /* 0x004fea000383ffff */
[----:B------:R-:W-:Y:S05]  /*1aa30*/  BRA `(.L_x_2108) ;  /* 0xffffffb800347947 */ /* 0x000fea000383ffff */
.L_x_1985:
[----:B0-----:R0:W1:Y:S02]  /*1aa40*/  SYNCS.PHASECHK.TRANS64.TRYWAIT P1, [R7+URZ+0x132a0], R8 ;  /* 0x0132a008070075a7 */ /* 0x001064000802017f */
[----:B-1----:R-:W-:Y:S05]  /*1aa50*/  @!P1 NANOSLEEP.SYNCS 0x989680 ;  /* 0x009896800000995d */ /* 0x002fea0003900000 */
[----:B------:R-:W1:Y:S02]  /*1aa60*/  @!P1 SYNCS.PHASECHK.TRANS64 P1, [R7+URZ+0x132a0], R8 ;  /* 0x0132a008070095a7 */ /* 0x000e64000802007f */
[----:B-1----:R-:W-:Y:S05]  /*1aa70*/  @!P1 BRA `(.L_x_1985) ;  /* 0xfffffffc00f09947 */ /* 0x002fea000383ffff */
[----:B------:R-:W-:Y:S05]  /*1aa80*/  BRA `(.L_x_2109) ;  /* 0xffffffb800f07947 */ /* 0x000fea000383ffff */
.L_x_1990:
[----:B-1----:R1:W2:Y:S02]  /*1aa90*/  SYNCS.PHASECHK.TRANS64.TRYWAIT P1, [R7+URZ+0x132c0], R8 ;  /* 0x0132c008070075a7 */ /* 0x0022a4000802017f */
[----:B--2---:R-:W-:Y:S05]  /*1aaa0*/  @!P1 NANOSLEEP.SYNCS 0x989680 ;  /* 0x009896800000995d */ /* 0x004fea0003900000 */
[----:B------:R-:W2:Y:S02]  /*1aab0*/  @!P1 SYNCS.PHASECHK.TRANS64 P1, [R7+URZ+0x132c0], R8 ;  /* 0x0132c008070095a7 */ /* 0x000ea4000802007f */
[----:B--2---:R-:W-:Y:S05]  /*1aac0*/  @!P1 BRA `(.L_x_1990) ;  /* 0xfffffffc00f09947 */ /* 0x004fea000383ffff */
[----:B------:R-:W-:Y:S05]  /*1aad0*/  BRA `(.L_x_2110) ;  /* 0xffffffbc00687947 */ /* 0x000fea000383ffff */
.L_x_2003:
        /* <DEDUP_REMOVED lines=11> */
.L_x_2112:
[----:B------:R-:W-:Y:S05]  /*1ab90*/  BSYNC B0 ;  /* 0x0000000000007941 */ /* 0x000fea0003800000 */
.L_x_2111:
[----:B------:R-:W-:Y:S05]  /*1aba0*/  BRA `(.L_x_2113) ;  /* 0xffffffc800707947 */ /* 0x000fea000383ffff */
.L_x_2005:
[----:B------:R-:W-:Y:S01]  /*1abb0*/  BSSY B0, `(.L_x_2114) ;  /* 0x0000006000007945 */ /* 0x000fe20003800000 */
[----:B------:R-:W-:-:S07]  /*1abc0*/  IMAD.MOV.U32 R15, RZ, RZ, -0x1 ;  /* 0xffffffffff0f7424 */ /* 0x000fce00078e00ff */
[----:B0-----:R-:W-:Y:S05]  /*1abd0*/  WARPSYNC.COLLECTIVE R15, `(.L_x_2115) ;  /* 0x000000000f0c7348 */ /* 0x001fea0003c00000 */
[----:B------:R-:W-:Y:S02]  /*1abe0*/  ELECT P6, UR62, PT ;  /* 0x00000000003e782f */ /* 0x000fe400038c0000 */
[----:B------:R-:W-:Y:S01]  /*1abf0*/  MOV R14, UR62 ;  /* 0x0000003e000e7c02 */ /* 0x000fe20008000f00 */
[----:B0-----:R-:W-:Y:S10]  /*1ac00*/  ENDCOLLECTIVE ;  /* 0x000000000000791b */ /* 0x001ff40003800000 */
.L_x_2115:
[----:B------:R-:W-:Y:S05]  /*1ac10*/  BSYNC B0 ;  /* 0x0000000000007941 */ /* 0x000fea0003800000 */
.L_x_2114:
[----:B------:R-:W-:Y:S05]  /*1ac20*/  BRA `(.L_x_2116) ;  /* 0xffffffc800687947 */ /* 0x000fea000383ffff */
.L_x_2008:
[----:B0-----:R0:W1:Y:S02]  /*1ac30*/  SYNCS.PHASECHK.TRANS64.TRYWAIT P2, [R5+URZ+0x13280], R4 ;  /* 0x01328004050075a7 */ /* 0x001064000804017f */
[----:B-1----:R-:W-:Y:S05]  /*1ac40*/  @!P2 NANOSLEEP.SYNCS 0x989680 ;  /* 0x009896800000a95d */ /* 0x002fea0003900000 */
[----:B------:R-:W1:Y:S02]  /*1ac50*/  @!P2 SYNCS.PHASECHK.TRANS64 P2, [R5+URZ+0x13280], R4 ;  /* 0x013280040500a5a7 */ /* 0x000e64000804007f */
[----:B-1----:R-:W-:Y:S05]  /*1ac60*/  @!P2 BRA `(.L_x_2008) ;  /* 0xfffffffc00f0a947 */ /* 0x002fea000383ffff */
[----:B------:R-:W-:Y:S05]  /*1ac70*/  BRA `(.L_x_2117) ;  /* 0xffffffc800d87947 */ /* 0x000fea000383ffff */
.L_x_2010:
[----:B-1----:R1:W2:Y:S02]  /*1ac80*/  SYNCS.PHASECHK.TRANS64.TRYWAIT P2, [R5+URZ+0x13240], R4 ;  /* 0x01324004050075a7 */ /* 0x0022a4000804017f */
[----:B--2---:R-:W-:Y:S05]  /*1ac90*/  @!P2 NANOSLEEP.SYNCS 0x989680 ;  /* 0x009896800000a95d */ /* 0x004fea0003900000 */
[----:B------:R-:W2:Y:S02]  /*1aca0*/  @!P2 SYNCS.PHASECHK.TRANS64 P2, [R5+URZ+0x13240], R4 ;  /* 0x013240040500a5a7 */ /* 0x000ea4000804007f */
[----:B--2---:R-:W-:Y:S05]  /*1acb0*/  @!P2 BRA `(.L_x_2010) ;  /* 0xfffffffc00f0a947 */ /* 0x004fea000383ffff */
[----:B------:R-:W-:Y:S05]  /*1acc0*/  BRA `(.L_x_2118) ;  /* 0xffffffcc00347947 */ /* 0x000fea000383ffff */
.L_x_2013:
        /* <DEDUP_REMOVED lines=8> */
.L_x_2019:
[----:B0-----:R0:W1:Y:S02]  /*1ad50*/  SYNCS.PHASECHK.TRANS64.TRYWAIT P0, [R6+URZ+0x13280], R5 ;  /* 0x01328005060075a7 */ /* 0x001064000800017f */
[----:B-1----:R-:W-:Y:S05]  /*1ad60*/  @!P0 NANOSLEEP.SYNCS 0x989680 ;  /* 0x009896800000895d */ /* 0x002fea0003900000 */
[----:B------:R-:W1:Y:S02]  /*1ad70*/  @!P0 SYNCS.PHASECHK.TRANS64 P0, [R6+URZ+0x13280], R5 ;  /* 0x01328005060085a7 */ /* 0x000e64000800007f */
[----:B-1----:R-:W-:Y:S05]  /*1ad80*/  @!P0 BRA `(.L_x_2019) ;  /* 0xfffffffc00f08947 */ /* 0x002fea000383ffff */
[----:B------:R-:W-:Y:S05]  /*1ad90*/  BRA `(.L_x_2120) ;  /* 0xffffffd000a47947 */ /* 0x000fea000383ffff */
.L_x_2024:
[----:B-1----:R1:W2:Y:S02]  /*1ada0*/  SYNCS.PHASECHK.TRANS64.TRYWAIT P0, [R6+URZ+0x13240], R5 ;  /* 0x01324005060075a7 */ /* 0x0022a4000800017f */
[----:B--2---:R-:W-:Y:S05]  /*1adb0*/  @!P0 NANOSLEEP.SYNCS 0x989680 ;  /* 0x009896800000895d */ /* 0x004fea0003900000 */
[----:B------:R-:W2:Y:S02]  /*1adc0*/  @!P0 SYNCS.PHASECHK.TRANS64 P0, [R6+URZ+0x13240], R5 ;  /* 0x01324005060085a7 */ /* 0x000ea4000800007f */
[----:B--2---:R-:W-:Y:S05]  /*1add0*/  @!P0 BRA `(.L_x_2024) ;  /* 0xfffffffc00f08947 */ /* 0x004fea000383ffff */
[----:B------:R-:W-:Y:S05]  /*1ade0*/  BRA `(.L_x_2121) ;  /* 0xffffffd400287947 */ /* 0x000fea000383ffff */
.L_x_2030:
[----:B0-----:R0:W1:Y:S02]  /*1adf0*/  SYNCS.PHASECHK.TRANS64.TRYWAIT P2, [R13+URZ+0x13270], R4 ;  /* 0x013270040d0075a7 */ /* 0x001064000804017f */
[----:B-1----:R-:W-:Y:S05]  /*1ae00*/  @!P2 NANOSLEEP.SYNCS 0x989680 ;  /* 0x009896800000a95d */ /* 0x002fea0003900000 */
[----:B------:R-:W1:Y:S02]  /*1ae10*/  @!P2 SYNCS.PHASECHK.TRANS64 P2, [R13+URZ+0x13270], R4 ;  /* 0x013270040d00a5a7 */ /* 0x000e64000804007f */
[----:B-1----:R-:W-:Y:S05]  /*1ae20*/  @!P2 BRA `(.L_x_2030) ;  /* 0xfffffffc00f0a947 */ /* 0x002fea000383ffff */
[----:B------:R-:W-:Y:S05]  /*1ae30*/  BRA `(.L_x_2122) ;  /* 0xffffffd400d07947 */ /* 0x000fea000383ffff */
.L_x_2032:
[----:B0-----:R0:W1:Y:S02]  /*1ae40*/  SYNCS.PHASECHK.TRANS64.TRYWAIT P2, [R13+URZ+0x13260], R4 ;  /* 0x013260040d0075a7 */ /* 0x001064000804017f */
[----:B-1----:R-:W-:Y:S05]  /*1ae50*/  @!P2 NANOSLEEP.SYNCS 0x989680 ;  /* 0x009896800000a95d */ /* 0x002fea0003900000 */
[----:B------:R-:W1:Y:S02]  /*1ae60*/  @!P2 SYNCS.PHASECHK.TRANS64 P2, [R13+URZ+0x13260], R4 ;  /* 0x013260040d00a5a7 */ /* 0x000e64000804007f */
[----:B-1----:R-:W-:Y:S05]  /*1ae70*/  @!P2 BRA `(.L_x_2032) ;  /* 0xfffffffc00f0a947 */ /* 0x002fea000383ffff */
[----:B------:R-:W-:Y:S05]  /*1ae80*/  BRA `(.L_x_2123) ;  /* 0xffffffd400d87947 */ /* 0x000fea000383ffff */
.L_x_2039:
[----:B0-----:R0:W1:Y:S02]  /*1ae90*/  SYNCS.PHASECHK.TRANS64.TRYWAIT P0, [R3+URZ+0x13270], R0 ;  /* 0x01327000030075a7 */ /* 0x001064000800017f */
[----:B-1----:R-:W-:Y:S05]  /*1aea0*/  @!P0 NANOSLEEP.SYNCS 0x989680 ;  /* 0x009896800000895d */ /* 0x002fea0003900000 */
[----:B------:R-:W1:Y:S02]  /*1aeb0*/  @!P0 SYNCS.PHASECHK.TRANS64 P0, [R3+URZ+0x13270], R0 ;  /* 0x01327000030085a7 */ /* 0x000e64000800007f */
[----:B-1----:R-:W-:Y:S05]  /*1aec0*/  @!P0 BRA `(.L_x_2039) ;  /* 0xfffffffc00f08947 */ /* 0x002fea000383ffff */
[----:B------:R-:W-:Y:S05]  /*1aed0*/  BRA `(.L_x_2124) ;  /* 0xffffffdc001c7947 */ /* 0x000fea000383ffff */
.L_x_2041:
[----:B0-----:R0:W1:Y:S02]  /*1aee0*/  SYNCS.PHASECHK.TRANS64.TRYWAIT P0, [R3+URZ+0x13260], R0 ;  /* 0x01326000030075a7 */ /* 0x001064000800017f */
[----:B-1----:R-:W-:Y:S05]  /*1aef0*/  @!P0 NANOSLEEP.SYNCS 0x989680 ;  /* 0x009896800000895d */ /* 0x002fea0003900000 */
[----:B------:R-:W1:Y:S02]  /*1af00*/  @!P0 SYNCS.PHASECHK.TRANS64 P0, [R3+URZ+0x13260], R0 ;  /* 0x01326000030085a7 */ /* 0x000e64000800007f */
[----:B-1----:R-:W-:Y:S05]  /*1af10*/  @!P0 BRA `(.L_x_2041) ;  /* 0xfffffffc00f08947 */ /* 0x002fea000383ffff */
[----:B------:R-:W-:Y:S05]  /*1af20*/  BRA `(.L_x_2125) ;  /* 0xffffffdc00207947 */ /* 0x000fea000383ffff */
.L_x_2045:
        /* <DEDUP_REMOVED lines=8> */
.L_x_2127:
[----:B------:R-:W-:Y:S05]  /*1afb0*/  BSYNC B0 ;  /* 0x0000000000007941 */ /* 0x000fea0003800000 */
.L_x_2126:
[----:B------:R-:W-:Y:S01]  /*1afc0*/  IMAD.MOV.U32 R13, RZ, RZ, R16 ;  /* 0x000000ffff0d7224 */ /* 0x000fe200078e0010 */
[----:B------:R-:W-:Y:S01]  /*1afd0*/  MOV R15, 0xffffffff ;  /* 0xffffffff000f7802 */ /* 0x000fe20000000f00 */
[----:B------:R-:W-:Y:S02]  /*1afe0*/  IMAD.MOV.U32 R12, RZ, RZ, 0x1 ;  /* 0x00000001ff0c7424 */ /* 0x000fe400078e00ff */
[----:B------:R-:W-:Y:S02]  /*1aff0*/  IMAD.MOV.U32 R11, RZ, RZ, 0x1f ;  /* 0x0000001fff0b7424 */ /* 0x000fe400078e00ff */
[----:B------:R-:W-:Y:S02]  /*1b000*/  IMAD.IADD R7, R19, 0x1, R8 ;  /* 0x0000000113077824 */ /* 0x000fe400078e0208 */
[----:B------:R-:W-:-:S07]  /*1b010*/  IMAD.MOV.U32 R0, RZ, RZ, R14 ;  /* 0x000000ffff007224 */ /* 0x000fce00078e000e */
[----:B------:R-:W-:Y:S05]  /*1b020*/  WARPSYNC.COLLECTIVE R15, `(.L_x_2128) ;  /* 0x000000000f087348 */ /* 0x000fea0003c00000 */
[----:B------:R0:W1:Y:S02]  /*1b030*/  SHFL.IDX P6, R14, R13, R12, R11 ;  /* 0x0000000c0d0e7389 */ /* 0x00006400000c000b */
[----:B01----:R-:W-:Y:S01]  /*1b040*/  ENDCOLLECTIVE ;  /* 0x000000000000791b */ /* 0x003fe20003800000 */
.L_x_2128:
        /* <DEDUP_REMOVED lines=18> */
.L_x_2129:
[----:B------:R-:W-:Y:S01]  /*1b170*/  IMAD.MOV.U32 R12, RZ, RZ, 0x2 ;  /* 0x00000002ff0c7424 */ /* 0x000fe200078e00ff */
[----:B------:R-:W-:-:S05]  /*1b180*/  SEL R4, R14, RZ, P1 ;  /* 0x000000ff0e047207 */ /* 0x000fca0000800000 */
[----:B------:R-:W-:-:S04]  /*1b190*/  IMAD.IADD R4, R17, 0x1, R4 ;  /* 0x0000000111047824 */ /* 0x000fc800078e0204 */
[----:B------:R-:W-:-:S07]  /*1b1a0*/  IMAD.MOV.U32 R13, RZ, RZ, R4 ;  /* 0x000000ffff0d7224 */ /* 0x000fce00078e0004 */
[----:B------:R-:W-:Y:S05]  /*1b1b0*/  WARPSYNC.COLLECTIVE R15, `(.L_x_2130) ;  /* 0x000000000f087348 */ /* 0x000fea0003c00000 */
[----:B------:R0:W1:Y:S02]  /*1b1c0*/  SHFL.UP P6, R14, R13, R12, R11 ;  /* 0x0400000c0d0e7389 */ /* 0x00006400000c000b */
[----:B01----:R-:W-:Y:S01]  /*1b1d0*/  ENDCOLLECTIVE ;  /* 0x000000000000791b */ /* 0x003fe20003800000 */
.L_x_2130:
[----:B------:R-:W-:Y:S01]  /*1b1e0*/  IMAD.MOV.U32 R12, RZ, RZ, 0x4 ;  /* 0x00000004ff0c7424 */ /* 0x000fe200078e00ff */
[----:B------:R-:W-:-:S04]  /*1b1f0*/  SEL R3, R14, RZ, P2 ;  /* 0x000000ff0e037207 */ /* 0x000fc80001000000 */
[----:B------:R-:W-:-:S05]  /*1b200*/  IADD3 R6, R4, R3, RZ ;  /* 0x0000000304067210 */ /* 0x000fca0007ffe0ff */
[----:B------:R-:W-:-:S07]  /*1b210*/  IMAD.MOV.U32 R13, RZ, RZ, R6 ;  /* 0x000000ffff0d7224 */ /* 0x000fce00078e0006 */
[----:B------:R-:W-:Y:S05]  /*1b220*/  WARPSYNC.COLLECTIVE R15, `(.L_x_2131) ;  /* 0x000000000f087348 */ /* 0x000fea0003c00000 */
[----:B------:R0:W1:Y:S02]  /*1b230*/  SHFL.UP P6, R14, R13, R12, R11 ;  /* 0x0400000c0d0e7389 */ /* 0x00006400000c000b */
[----:B01----:R-:W-:Y:S01]  /*1b240*/  ENDCOLLECTIVE ;  /* 0x000000000000791b */ /* 0x003fe20003800000 */
.L_x_2131:
[----:B------:R-:W-:Y:S01]  /*1b250*/  IMAD.MOV.U32 R12, RZ, RZ, 0x8 ;  /* 0x00000008ff0c7424 */ /* 0x000fe200078e00ff */
[----:B------:R-:W-:-:S05]  /*1b260*/  SEL R3, R14, RZ, P3 ;  /* 0x000000ff0e037207 */ /* 0x000fca0001800000 */
[----:B------:R-:W-:-:S04]  /*1b270*/  IMAD.IADD R2, R6, 0x1, R3 ;  /* 0x0000000106027824 */ /* 0x000fc800078e0203 */
[----:B------:R-:W-:-:S07]  /*1b280*/  IMAD.MOV.U32 R13, RZ, RZ, R2 ;  /* 0x000000ffff0d7224 */ /* 0x000fce00078e0002 */
[----:B------:R-:W-:Y:S05]  /*1b290*/  WARPSYNC.COLLECTIVE R15, `(.L_x_2132) ;  /* 0x000000000f087348 */ /* 0x000fea0003c00000 */
[----:B------:R0:W1:Y:S02]  /*1b2a0*/  SHFL.UP P6, R14, R13, R12, R11 ;  /* 0x0400000c0d0e7389 */ /* 0x00006400000c000b */
[----:B01----:R-:W-:Y:S01]  /*1b2b0*/  ENDCOLLECTIVE ;  /* 0x000000000000791b */ /* 0x003fe20003800000 */
.L_x_2132:
[----:B------:R-:W-:Y:S01]  /*1b2c0*/  IMAD.MOV.U32 R12, RZ, RZ, 0x10 ;  /* 0x00000010ff0c7424 */ /* 0x000fe200078e00ff */
[----:B------:R-:W-:-:S05]  /*1b2d0*/  SEL R3, R14, RZ, P4 ;  /* 0x000000ff0e037207 */ /* 0x000fca0002000000 */
[----:B------:R-:W-:-:S04]  /*1b2e0*/  IMAD.IADD R3, R2, 0x1, R3 ;  /* 0x0000000102037824 */ /* 0x000fc800078e0203 */
[----:B------:R-:W-:-:S07]  /*1b2f0*/  IMAD.MOV.U32 R13, RZ, RZ, R3 ;  /* 0x000000ffff0d7224 */ /* 0x000fce00078e0003 */
[----:B------:R-:W-:Y:S05]  /*1b300*/  WARPSYNC.COLLECTIVE R15, `(.L_x_2133) ;  /* 0x000000000f087348 */ /* 0x000fea0003c00000 */
[----:B------:R0:W1:Y:S02]  /*1b310*/  SHFL.UP P6, R14, R13, R12, R11 ;  /* 0x0400000c0d0e7389 */ /* 0x00006400000c000b */
[----:B01----:R-:W-:Y:S01]  /*1b320*/  ENDCOLLECTIVE ;  /* 0x000000000000791b */ /* 0x003fe20003800000 */
.L_x_2133:
[----:B------:R-:W-:Y:S02]  /*1b330*/  IMAD.MOV.U32 R12, RZ, RZ, 0x1f ;  /* 0x0000001fff0c7424 */ /* 0x000fe400078e00ff */
[----:B------:R-:W-:Y:S01]  /*1b340*/  IMAD.MOV.U32 R11, RZ, RZ, 0x1f ;  /* 0x0000001fff0b7424 */ /* 0x000fe200078e00ff */
[----:B------:R-:W-:-:S05]  /*1b350*/  SEL R14, R14, RZ, P5 ;  /* 0x000000ff0e0e7207 */ /* 0x000fca0002800000 */
[----:B------:R-:W-:-:S05]  /*1b360*/  IMAD.IADD R3, R3, 0x1, R14 ;  /* 0x0000000103037824 */ /* 0x000fca00078e020e */
[----:B------:R-:W-:-:S07]  /*1b370*/  MOV R13, R3 ;  /* 0x00000003000d7202 */ /* 0x000fce0000000f00 */
[----:B------:R-:W-:Y:S05]  /*1b380*/  WARPSYNC.COLLECTIVE R15, `(.L_x_2134) ;  /* 0x000000000f087348 */ /* 0x000fea0003c00000 */
[----:B------:R0:W1:Y:S02]  /*1b390*/  SHFL.IDX P6, R14, R13, R12, R11 ;  /* 0x0000000c0d0e7389 */ /* 0x00006400000c000b */
[----:B01----:R-:W-:Y:S01]  /*1b3a0*/  ENDCOLLECTIVE ;  /* 0x000000000000791b */ /* 0x003fe20003800000 */
.L_x_2134:
[----:B------:R-:W-:Y:S05]  /*1b3b0*/  BRA `(.L_x_2135) ;  /* 0xffffffdc009c7947 */ /* 0x000fea000383ffff */
.L_x_2050:
        /* <DEDUP_REMOVED lines=8> */
.L_x_2137:
[----:B------:R-:W-:Y:S05]  /*1b440*/  BSYNC B0 ;  /* 0x0000000000007941 */ /* 0x000fea0003800000 */
.L_x_2136:
[----:B------:R-:W-:Y:S01]  /*1b450*/  SEL R14, R14, RZ, P1 ;  /* 0x000000ff0e0e7207 */ /* 0x000fe20000800000 */
[----:B------:R-:W-:Y:S01]  /*1b460*/  IMAD.MOV.U32 R12, RZ, RZ, 0x2 ;  /* 0x00000002ff0c7424 */ /* 0x000fe200078e00ff */
[----:B------:R-:W-:Y:S01]  /*1b470*/  MOV R15, 0xffffffff ;  /* 0xffffffff000f7802 */ /* 0x000fe20000000f00 */
[----:B------:R-:W-:Y:S02]  /*1b480*/  IMAD.MOV.U32 R11, RZ, RZ, RZ ;  /* 0x000000ffff0b7224 */ /* 0x000fe400078e00ff */
[----:B------:R-:W-:-:S07]  /*1b490*/  IMAD.IADD R13, R17, 0x1, R14 ;  /* 0x00000001110d7824 */ /* 0x000fce00078e020e */
[----:B------:R-:W-:Y:S05]  /*1b4a0*/  WARPSYNC.COLLECTIVE R15, `(.L_x_2138) ;  /* 0x000000000f087348 */ /* 0x000fea0003c00000 */
[----:B------:R0:W1:Y:S02]  /*1b4b0*/  SHFL.UP P6, R14, R13, R12, R11 ;  /* 0x0400000c0d0e7389 */ /* 0x00006400000c000b */
[----:B01----:R-:W-:Y:S01]  /*1b4c0*/  ENDCOLLECTIVE ;  /* 0x000000000000791b */ /* 0x003fe20003800000 */
.L_x_2138:
[----:B------:R-:W-:Y:S01]  /*1b4d0*/  IMAD.MOV.U32 R12, RZ, RZ, 0x4 ;  /* 0x00000004ff0c7424 */ /* 0x000fe200078e00ff */
[----:B------:R-:W-:-:S05]  /*1b4e0*/  SEL R2, R14, RZ, P2 ;  /* 0x000000ff0e027207 */ /* 0x000fca0001000000 */
[----:B------:R-:W-:-:S04]  /*1b4f0*/  IMAD.IADD R2, R13, 0x1, R2 ;  /* 0x000000010d027824 */ /* 0x000fc800078e0202 */
[----:B------:R-:W-:-:S07]  /*1b500*/  IMAD.MOV.U32 R13, RZ, RZ, R2 ;  /* 0x000000ffff0d7224 */ /* 0x000fce00078e0002 */
[----:B------:R-:W-:Y:S05]  /*1b510*/  WARPSYNC.COLLECTIVE R15, `(.L_x_2139) ;  /* 0x000000000f087348 */ /* 0x000fea0003c00000 */
[----:B------:R0:W1:Y:S02]  /*1b520*/  SHFL.UP P6, R14, R13, R12, R11 ;  /* 0x0400000c0d0e7389 */ /* 0x00006400000c000b */
[----:B01----:R-:W-:Y:S01]  /*1b530*/  ENDCOLLECTIVE ;  /* 0x000000000000791b */ /* 0x003fe20003800000 */
.L_x_2139:
[----:B------:R-:W-:Y:S01]  /*1b540*/  IMAD.MOV.U32 R12, RZ, RZ, 0x8 ;  /* 0x00000008ff0c7424 */ /* 0x000fe200078e00ff */
[----:B------:R-:W-:-:S05]  /*1b550*/  SEL R3, R14, RZ, P3 ;  /* 0x000000ff0e037207 */ /* 0x000fca0001800000 */
[----:B------:R-:W-:-:S04]  /*1b560*/  IMAD.IADD R3, R2, 0x1, R3 ;  /* 0x0000000102037824 */ /* 0x000fc800078e0203 */
[----:B------:R-:W-:-:S07]  /*1b570*/  IMAD.MOV.U32 R13, RZ, RZ, R3 ;  /* 0x000000ffff0d7224 */ /* 0x000fce00078e0003 */
[----:B------:R-:W-:Y:S05]  /*1b580*/  WARPSYNC.COLLECTIVE R15, `(.L_x_2140) ;  /* 0x000000000f087348 */ /* 0x000fea0003c00000 */
[----:B------:R0:W1:Y:S02]  /*1b590*/  SHFL.UP P6, R14, R13, R12, R11 ;  /* 0x0400000c0d0e7389 */ /* 0x00006400000c000b */
[----:B01----:R-:W-:Y:S01]  /*1b5a0*/  ENDCOLLECTIVE ;  /* 0x000000000000791b */ /* 0x003fe20003800000 */
.L_x_2140:
[----:B------:R-:W-:Y:S01]  /*1b5b0*/  IMAD.MOV.U32 R12, RZ, RZ, 0x10 ;  /* 0x00000010ff0c7424 */ /* 0x000fe200078e00ff */
[----:B------:R-:W-:-:S05]  /*1b5c0*/  SEL R4, R14, RZ, P4 ;  /* 0x000000ff0e047207 */ /* 0x000fca0002000000 */
[----:B------:R-:W-:-:S04]  /*1b5d0*/  IMAD.IADD R4, R3, 0x1, R4 ;  /* 0x0000000103047824 */ /* 0x000fc800078e0204 */
[----:B------:R-:W-:-:S07]  /*1b5e0*/  IMAD.MOV.U32 R13, RZ, RZ, R4 ;  /* 0x000000ffff0d7224 */ /* 0x000fce00078e0004 */
[----:B------:R-:W-:Y:S05]  /*1b5f0*/  WARPSYNC.COLLECTIVE R15, `(.L_x_2141) ;  /* 0x000000000f087348 */ /* 0x000fea0003c00000 */
[----:B------:R0:W1:Y:S02]  /*1b600*/  SHFL.UP P6, R14, R13, R12, R11 ;  /* 0x0400000c0d0e7389 */ /* 0x00006400000c000b */
[----:B01----:R-:W-:Y:S01]  /*1b610*/  ENDCOLLECTIVE ;  /* 0x000000000000791b */ /* 0x003fe20003800000 */
.L_x_2141:
[----:B------:R-:W-:Y:S02]  /*1b620*/  IMAD.MOV.U32 R12, RZ, RZ, 0x1f ;  /* 0x0000001fff0c7424 */ /* 0x000fe400078e00ff */
[----:B------:R-:W-:Y:S01]  /*1b630*/  IMAD.MOV.U32 R11, RZ, RZ, 0x1f ;  /* 0x0000001fff0b7424 */ /* 0x000fe200078e00ff */
[----:B------:R-:W-:-:S04]  /*1b640*/  SEL R3, R14, RZ, P5 ;  /* 0x000000ff0e037207 */ /* 0x000fc80002800000 */
[----:B------:R-:W-:-:S05]  /*1b650*/  IADD3 R3, R4, R3, RZ ;  /* 0x0000000304037210 */ /* 0x000fca0007ffe0ff */
[----:B------:R-:W-:-:S07]  /*1b660*/  IMAD.MOV.U32 R13, RZ, RZ, R3 ;  /* 0x000000ffff0d7224 */ /* 0x000fce00078e0003 */
[----:B------:R-:W-:Y:S05]  /*1b670*/  WARPSYNC.COLLECTIVE R15, `(.L_x_2142) ;  /* 0x000000000f087348 */ /* 0x000fea0003c00000 */
[----:B------:R0:W1:Y:S02]  /*1b680*/  SHFL.IDX P6, R14, R13, R12, R11 ;  /* 0x0000000c0d0e7389 */ /* 0x00006400000c000b */
[----:B01----:R-:W-:Y:S01]  /*1b690*/  ENDCOLLECTIVE ;  /* 0x000000000000791b */ /* 0x003fe20003800000 */
.L_x_2142:
[----:B------:R-:W-:Y:S05]  /*1b6a0*/  BRA `(.L_x_2143) ;  /* 0xffffffdc007c7947 */ /* 0x000fea000383ffff */
.L_x_2052:
[----:B------:R-:W-:Y:S01]  /*1b6b0*/  BSSY B0, `(.L_x_2144) ;  /* 0x0000006000007945 */ /* 0x000fe20003800000 */
[----:B------:R-:W-:Y:S01]  /*1b6c0*/  PLOP3.LUT P6, PT, P6, PT, PT, 0x8, 0x0 ;  /* 0x000000000000781c */ /* 0x000fe200037ce170 */
[----:B------:R-:W-:-:S12]  /*1b6d0*/  IMAD.MOV.U32 R15, RZ, RZ, -0x1 ;  /* 0xffffffffff0f7424 */ /* 0x000fd800078e00ff */
[----:B0-----:R-:W-:Y:S05]  /*1b6e0*/  WARPSYNC.COLLECTIVE R15, `(.L_x_2145) ;  /* 0x000000000f087348 */ /* 0x001fea0003c00000 */
[----:B------:R-:W-:Y:S01]  /*1b6f0*/  VOTE.ANY R14, PT, P6 ;  /* 0x00000000000e7806 */ /* 0x000fe200030e0100 */
[----:B0-----:R-:W-:Y:S06]  /*1b700*/  ENDCOLLECTIVE ;  /* 0x000000000000791b */ /* 0x001fec0003800000 */
.L_x_2145:
[----:B------:R-:W-:Y:S05]  /*1b710*/  BSYNC B0 ;  /* 0x0000000000007941 */ /* 0x000fea0003800000 */
.L_x_2144:
        /* <DEDUP_REMOVED lines=9> */
.L_x_2146:
[----:B------:R-:W-:Y:S01]  /*1b7b0*/  MOV R17, R14 ;  /* 0x0000000e00117202 */ /* 0x000fe20000000f00 */
[----:B------:R-:W-:Y:S06]  /*1b7c0*/  BRA `(.L_x_2147) ;  /* 0xffffffdc006c7947 */ /* 0x000fec000383ffff */
.L_x_2054:
[----:B------:R-:W-:Y:S01]  /*1b7d0*/  BSSY B0, `(.L_x_2148) ;  /* 0x0000007000007945 */ /* 0x000fe20003800000 */
[----:B------:R-:W-:Y:S02]  /*1b7e0*/  IMAD.MOV.U32 R13, RZ, RZ, R3 ;  /* 0x000000ffff0d7224 */ /* 0x000fe400078e0003 */
[----:B------:R-:W-:Y:S02]  /*1b7f0*/  IMAD.MOV.U32 R11, RZ, RZ, 0x1f ;  /* 0x0000001fff0b7424 */ /* 0x000fe400078e00ff */
[----:B------:R-:W-:-:S07]  /*1b800*/  IMAD.MOV.U32 R15, RZ, RZ, -0x1 ;  /* 0xffffffffff0f7424 */ /* 0x000fce00078e00ff */
[----:B012---:R-:W-:Y:S05]  /*1b810*/  WARPSYNC.COLLECTIVE R15, `(.L_x_2149) ;  /* 0x000000000f087348 */ /* 0x007fea0003c00000 */
[----:B------:R3:W4:Y:S02]  /*1b820*/  SHFL.IDX P6, R14, R13, R12, R11 ;  /* 0x0000000c0d0e7389 */ /* 0x00072400000c000b */
[----:B01234-:R-:W-:Y:S01]  /*1b830*/  ENDCOLLECTIVE ;  /* 0x000000000000791b */ /* 0x01ffe20003800000 */
.L_x_2149:
[----:B------:R-:W-:Y:S05]  /*1b840*/  BSYNC B0 ;  /* 0x0000000000007941 */ /* 0x000fea0003800000 */
.L_x_2148:
[----:B------:R-:W-:Y:S05]  /*1b850*/  BRA `(.L_x_2053) ;  /* 0xffffffdc00647947 */ /* 0x000fea000383ffff */
.L_x_2058:
[----:B0-----:R0:W1:Y:S02]  /*1b860*/  SYNCS.PHASECHK.TRANS64.TRYWAIT P0, [R7+URZ+0x13220], R0 ;  /* 0x01322000070075a7 */ /* 0x001064000800017f */
[----:B-1----:R-:W-:Y:S05]  /*1b870*/  @!P0 NANOSLEEP.SYNCS 0x989680 ;  /* 0x009896800000895d */ /* 0x002fea0003900000 */
[----:B------:R-:W1:Y:S02]  /*1b880*/  @!P0 SYNCS.PHASECHK.TRANS64 P0, [R7+URZ+0x13220], R0 ;  /* 0x01322000070085a7 */ /* 0x000e64000800007f */
[----:B-1----:R-:W-:Y:S05]  /*1b890*/  @!P0 BRA `(.L_x_2058) ;  /* 0xfffffffc00f08947 */ /* 0x002fea000383ffff */
[----:B------:R-:W-:Y:S05]  /*1b8a0*/  BRA `(.L_x_2150) ;  /* 0xffffffe000dc7947 */ /* 0x000fea000383ffff */
.L_x_2059:
        /* <DEDUP_REMOVED lines=11> */
.L_x_2152:
[----:B------:R-:W-:Y:S05]  /*1b960*/  BSYNC B0 ;  /* 0x0000000000007941 */ /* 0x000fea0003800000 */
.L_x_2151:
[----:B------:R-:W-:Y:S05]  /*1b970*/  BRA `(.L_x_2153) ;  /* 0xffffffe000c47947 */ /* 0x000fea000383ffff */
.L_x_2060:
[----:B------:R-:W-:Y:S01]  /*1b980*/  BSSY B0, `(.L_x_2154) ;  /* 0x0000006000007945 */ /* 0x000fe20003800000 */
[----:B------:R-:W-:-:S07]  /*1b990*/  IMAD.MOV.U32 R15, RZ, RZ, -0x1 ;  /* 0xffffffffff0f7424 */ /* 0x000fce00078e00ff */
[----:B0-----:R-:W-:Y:S05]  /*1b9a0*/  WARPSYNC.COLLECTIVE R15, `(.L_x_2155) ;  /* 0x000000000f0c7348 */ /* 0x001fea0003c00000 */
[----:B------:R-:W-:Y:S02]  /*1b9b0*/  ELECT P6, UR62, PT ;  /* 0x00000000003e782f */ /* 0x000fe400038c0000 */
[----:B------:R-:W-:Y:S01]  /*1b9c0*/  MOV R14, UR62 ;  /* 0x0000003e000e7c02 */ /* 0x000fe20008000f00 */
[----:B0-----:R-:W-:Y:S10]  /*1b9d0*/  ENDCOLLECTIVE ;  /* 0x000000000000791b */ /* 0x001ff40003800000 */
.L_x_2155:
[----:B------:R-:W-:Y:S05]  /*1b9e0*/  BSYNC B0 ;  /* 0x0000000000007941 */ /* 0x000fea0003800000 */
.L_x_2154:
[----:B------:R-:W-:Y:S05]  /*1b9f0*/  BRA `(.L_x_2156) ;  /* 0xffffffe000b87947 */ /* 0x000fea000383ffff */
.L_x_2062:
[----:B0-----:R0:W1:Y:S02]  /*1ba00*/  SYNCS.PHASECHK.TRANS64.TRYWAIT P1, [R5+URZ], R4 ;  /* 0x00000004050075a7 */ /* 0x001064000802017f */
[----:B-1----:R-:W-:Y:S05]  /*1ba10*/  @!P1 NANOSLEEP.SYNCS 0x989680 ;  /* 0x009896800000995d */ /* 0x002fea0003900000 */
[----:B------:R-:W1:Y:S02]  /*1ba20*/  @!P1 SYNCS.PHASECHK.TRANS64 P1, [R5+URZ], R4 ;  /* 0x00000004050095a7 */ /* 0x000e64000802007f */
[----:B-1----:R-:W-:Y:S05]  /*1ba30*/  @!P1 BRA `(.L_x_2062) ;  /* 0xfffffffc00f09947 */ /* 0x002fea000383ffff */
[----:B------:R-:W-:Y:S05]  /*1ba40*/  BRA `(.L_x_2157) ;  /* 0xffffffe000ec7947 */ /* 0x000fea000383ffff */
.L_x_2063:
[----:B-1----:R1:W2:Y:S02]  /*1ba50*/  SYNCS.PHASECHK.TRANS64.TRYWAIT P1, [R3+URZ], R0 ;  /* 0x00000000030075a7 */ /* 0x0022a4000802017f */
[----:B--2---:R-:W-:Y:S05]  /*1ba60*/  @!P1 NANOSLEEP.SYNCS 0x989680 ;  /* 0x009896800000995d */ /* 0x004fea0003900000 */
[----:B------:R-:W2:Y:S02]  /*1ba70*/  @!P1 SYNCS.PHASECHK.TRANS64 P1, [R3+URZ], R0 ;  /* 0x00000000030095a7 */ /* 0x000ea4000802007f */
[----:B--2---:R-:W-:Y:S05]  /*1ba80*/  @!P1 BRA `(.L_x_2063) ;  /* 0xfffffffc00f09947 */ /* 0x004fea000383ffff */
[----:B------:R-:W-:Y:S05]  /*1ba90*/  BRA `(.L_x_2158) ;  /* 0xffffffe000e07947 */ /* 0x000fea000383ffff */
.L_x_2065:
[----:B-1----:R1:W2:Y:S02]  /*1baa0*/  SYNCS.PHASECHK.TRANS64.TRYWAIT P1, [R3+URZ+0x13260], R4 ;  /* 0x01326004030075a7 */ /* 0x0022a4000802017f */
[----:B--2---:R-:W-:Y:S05]  /*1bab0*/  @!P1 NANOSLEEP.SYNCS 0x989680 ;  /* 0x009896800000995d */ /* 0x004fea0003900000 */
[----:B------:R-:W2:Y:S02]  /*1bac0*/  @!P1 SYNCS.PHASECHK.TRANS64 P1, [R3+URZ+0x13260], R4 ;  /* 0x01326004030095a7 */ /* 0x000ea4000802007f */
[----:B--2---:R-:W-:Y:S05]  /*1bad0*/  @!P1 BRA `(.L_x_2065) ;  /* 0xfffffffc00f09947 */ /* 0x004fea000383ffff */
[----:B------:R-:W-:Y:S05]  /*1bae0*/  BRA `(.L_x_2159) ;  /* 0xffffffe000e07947 */ /* 0x000fea000383ffff */
.L_x_2067:
[----:B0-----:R0:W2:Y:S02]  /*1baf0*/  SYNCS.PHASECHK.TRANS64.TRYWAIT P1, [R5+URZ+0x13260], R0 ;  /* 0x01326000050075a7 */ /* 0x0010a4000802017f */
[----:B--2---:R-:W-:Y:S05]  /*1bb00*/  @!P1 NANOSLEEP.SYNCS 0x989680 ;  /* 0x009896800000995d */ /* 0x004fea0003900000 */
[----:B------:R-:W2:Y:S02]  /*1bb10*/  @!P1 SYNCS.PHASECHK.TRANS64 P1, [R5+URZ+0x13260], R0 ;  /* 0x01326000050095a7 */ /* 0x000ea4000802007f */
[----:B--2---:R-:W-:Y:S05]  /*1bb20*/  @!P1 BRA `(.L_x_2067) ;  /* 0xfffffffc00f09947 */ /* 0x004fea000383ffff */
[----:B------:R-:W-:Y:S05]  /*1bb30*/  BRA `(.L_x_2160) ;  /* 0xffffffe000e07947 */ /* 0x000fea000383ffff */
.L_x_2069:
[----:B--2---:R2:W3:Y:S02]  /*1bb40*/  SYNCS.PHASECHK.TRANS64.TRYWAIT P0, [R3+URZ+0x13280], R4 ;  /* 0x01328004030075a7 */ /* 0x0044e4000800017f */
[----:B---3--:R-:W-:Y:S05]  /*1bb50*/  @!P0 NANOSLEEP.SYNCS 0x989680 ;  /* 0x009896800000895d */ /* 0x008fea0003900000 */
[----:B------:R-:W3:Y:S02]  /*1bb60*/  @!P0 SYNCS.PHASECHK.TRANS64 P0, [R3+URZ+0x13280], R4 ;  /* 0x01328004030085a7 */ /* 0x000ee4000800007f */
[----:B---3--:R-:W-:Y:S05]  /*1bb70*/  @!P0 BRA `(.L_x_2069) ;  /* 0xfffffffc00f08947 */ /* 0x008fea000383ffff */
[----:B------:R-:W-:Y:S05]  /*1bb80*/  BRA `(.L_x_2070) ;  /* 0xffffffe000dc7947 */ /* 0x000fea000383ffff */
.L_x_2161:
        /* <DEDUP_REMOVED lines=15> */
.L_x_2170:


//--------------------- .nv.global.init           --------------------------
	.section	.nv.global.init,"aw",@progbits
	.align	4
.nv.global.init:
	.type		_ZZN5flash28permute_output_fp8_VcolmajorIN4cute6TensorINS1_11ArrayEngineIN7cutlass10bfloat16_tELm32EEENS1_6LayoutINS1_5tupleIJNS8_IJNS1_1CILi2EEESA_NS9_ILi8EEEEEENS9_ILi1EEESD_EEENS8_IJNS8_IJSD_SA_NS9_ILi4EEEEEENS9_ILi0EEESH_EEEEEEEEEvRT_E9upper_map,@object
	.size		_ZZN5flash28permute_output_fp8_VcolmajorIN4cute6TensorINS1_11ArrayEngineIN7cutlass10bfloat16_tELm32EEENS1_6LayoutINS1_5tupleIJNS8_IJNS1_1CILi2EEESA_NS9_ILi8EEEEEENS9_ILi1EEESD_EEENS8_IJNS8_IJSD_SA_NS9_ILi4EEEEEENS9_ILi0EEESH_EEEEEEEEEvRT_E9upper_map,($str$23 - _ZZN5flash28permute_output_fp8_VcolmajorIN4cute6TensorINS1_11ArrayEngineIN7cutlass10bfloat16_tELm32EEENS1_6LayoutINS1_5tupleIJNS8_IJNS1_1CILi2EEESA_NS9_ILi8EEEEEENS9_ILi1EEESD_EEENS8_IJNS8_IJSD_SA_NS9_ILi4EEEEEENS9_ILi0EEESH_EEEEEEEEEvRT_E9upper_map)
_ZZN5flash28permute_output_fp8_VcolmajorIN4cute6TensorINS1_11ArrayEngineIN7cutlass10bfloat16_tELm32EEENS1_6LayoutINS1_5tupleIJNS8_IJNS1_1CILi2EEESA_NS9_ILi8EEEEEENS9_ILi1EEESD_EEENS8_IJNS8_IJSD_SA_NS9_ILi4EEEEEENS9_ILi0EEESH_EEEEEEEEEvRT_E9upper_map:
        /*0000*/ 	.byte	0x00, 0x00, 0x00, 0x00, 0x02, 0x00, 0x00, 0x00, 0x03, 0x00, 0x00, 0x00, 0x01, 0x00, 0x00, 0x00
	.type		$str$23,@object
	.size		$str$23,($str$24 - $str$23)
$str$23:
        /*0010*/ 	.byte	0x28, 0x61, 0x64, 0x64, 0x72, 0x65, 0x73, 0x73, 0x20, 0x26, 0x20, 0x6d, 0x61, 0x73, 0x6b, 0x29
        /*0020*/ 	.byte	0x20, 0x3d, 0x3d, 0x20, 0x30, 0x00
	.type		$str$24,@object
	.size		$str$24,(__unnamed_6 - $str$24)
$str$24:
        /*0026*/ 	.byte	0x2f, 0x74, 0x6d, 0x70, 0x2f, 0x6f, 0x73, 0x73, 0x5f, 0x6b, 0x65, 0x72, 0x6e, 0x65, 0x6c, 0x73
        /*0036*/ 	.byte	0x5f, 0x73, 0x72, 0x63, 0x2f, 0x66, 0x6c, 0x61, 0x73, 0x68, 0x5f, 0x61, 0x74, 0x74, 0x65, 0x6e
        /*0046*/ 	.byte	0x74, 0x69, 0x6f, 0x6e, 0x2f, 0x63, 0x73, 0x72, 0x63, 0x2f, 0x63, 0x75, 0x74, 0x6c, 0x61, 0x73
        /*0056*/ 	.byte	0x73, 0x2f, 0x69, 0x6e, 0x63, 0x6c, 0x75, 0x64, 0x65, 0x2f, 0x63, 0x75, 0x74, 0x65, 0x2f, 0x70
        /*0066*/ 	.byte	0x6f, 0x69, 0x6e, 0x74, 0x65, 0x72, 0x5f, 0x66, 0x6c, 0x61, 0x67, 0x67, 0x65, 0x64, 0x2e, 0x68
        /*0076*/ 	.byte	0x70, 0x70, 0x00
	.type		__unnamed_6,@object
	.size		__unnamed_6,(__unnamed_5 - __unnamed_6)
__unnamed_6:
        /* <DEDUP_REMOVED lines=24> */
        /*01f9*/ 	.byte	0x26, 0x5d, 0x00
	.type		__unnamed_5,@object
	.size		__unnamed_5,(__unnamed_4 - __unnamed_5)
__unnamed_5:
        /* <DEDUP_REMOVED lines=24> */
        /*037c*/ 	.byte	0x3e, 0x3e, 0x20, 0x26, 0x5d, 0x00
	.type		__unnamed_4,@object
	.size		__unnamed_4,(__unnamed_2 - __unnamed_4)
__unnamed_4:
        /* <DEDUP_REMOVED lines=28> */
        /*0542*/ 	.byte	0x3a, 0x43, 0x3c, 0x31, 0x30, 0x32, 0x34, 0x30, 0x3e, 0x3e, 0x3e, 0x3e, 0x3e, 0x5d, 0x00
	.type		__unnamed_2,@object
	.size		__unnamed_2,(__unnamed_1 - __unnamed_2)
__unnamed_2:
        /* <DEDUP_REMOVED lines=29> */
	.type		__unnamed_1,@object
	.size		__unnamed_1,(__unnamed_3 - __unnamed_1)
__unnamed_1:
        /* <DEDUP_REMOVED lines=29> */
        /*08f0*/ 	.byte	0x00
	.type		__unnamed_3,@object
	.size		__unnamed_3,(.L_2 - __unnamed_3)
__unnamed_3:
        /* <DEDUP_REMOVED lines=30> */
.L_2:


//--------------------- .nv.shared._ZN7cutlass13device_kernelIN5flash11enable_sm90INS1_16FlashAttnFwdSm90INS1_25CollectiveMainloopFwdSm90ILi2EN4cute5tupleIJNS5_1CILi1EEES8_S8_EEENS6_IJNS7_ILi192EEENS7_ILi160EEENS7_ILi64EEEEEELi64ENS_12float_e4m3_tEfNS_4arch4Sm90ELb0ELb0ELb1ELb0ELb0ELb0ELb0ELb1ELb1ELb0ELb0ELb0EEENS1_21CollectiveEpilogueFwdINS6_IJSA_SC_SB_EEES9_NS_10bfloat16_tESG_Li384ELb0ELb0ELb0ELb1EEENS1_29StaticPersistentTileSchedulerILb0EEEEEEEEEvNT_6ParamsE --------------------------
	.section	.nv.shared._ZN7cutlass13device_kernelIN5flash11enable_sm90INS1_16FlashAttnFwdSm90INS1_25CollectiveMainloopFwdSm90ILi2EN4cute5tupleIJNS5_1CILi1EEES8_S8_EEENS6_IJNS7_ILi192EEENS7_ILi160EEENS7_ILi64EEEEEELi64ENS_12float_e4m3_tEfNS_4arch4Sm90ELb0ELb0ELb1ELb0ELb0ELb0ELb0ELb1ELb1ELb0ELb0ELb0EEENS1_21CollectiveEpilogueFwdINS6_IJSA_SC_SB_EEES9_NS_10bfloat16_tESG_Li384ELb0ELb0ELb0ELb1EEENS1_29StaticPersistentTileSchedulerILb0EEEEEEEEEvNT_6ParamsE,"aw",@nobits
	.sectionflags	@""
	.align	16
	.zero		1024


//--------------------- .nv.shared.reserved.0     --------------------------
	.section	.nv.shared.reserved.0,"aw",@nobits
	.weak		__nv_reservedSMEM_offset_0_alias
	.size		__nv_reservedSMEM_offset_0_alias, 0, 0
	.other		__nv_reservedSMEM_offset_0_alias,@"STO_CUDA_RESERVED_SHARED STV_DEFAULT"
__nv_reservedSMEM_offset_0_alias:
	.zero		0


//--------------------- .nv.global                --------------------------
	.section	.nv.global,"aw",@nobits
.nv.global:
	.type		_ZN73_INTERNAL_95c1d04c_37_flash_fwd_hdim64_e4m3_softcap_sm90_cu_3fbc093a_33014cute1_E,@object
	.size		_ZN73_INTERNAL_95c1d04c_37_flash_fwd_hdim64_e4m3_softcap_sm90_cu_3fbc093a_33014cute1_E,(_ZN73_INTERNAL_95c1d04c_37_flash_fwd_hdim64_e4m3_softcap_sm90_cu_3fbc093a_33014cuda3std3__45__cpo6cbeginE - _ZN73_INTERNAL_95c1d04c_37_flash_fwd_hdim64_e4m3_softcap_sm90_cu_3fbc093a_33014cute1_E)
_ZN73_INTERNAL_95c1d04c_37_flash_fwd_hdim64_e4m3_softcap_sm90_cu_3fbc093a_33014cute1_E:
	.zero		1
	.type		_ZN73_INTERNAL_95c1d04c_37_flash_fwd_hdim64_e4m3_softcap_sm90_cu_3fbc093a_33014cuda3std3__45__cpo6cbeginE,@object
	.size		_ZN73_INTERNAL_95c1d04c_37_flash_fwd_hdim64_e4m3_softcap_sm90_cu_3fbc093a_33014cuda3std3__45__cpo6cbeginE,(_ZN73_INTERNAL_95c1d04c_37_flash_fwd_hdim64_e4m3_softcap_sm90_cu_3fbc093a_33014cuda3std3__48in_placeE - _ZN73_INTERNAL_95c1d04c_37_flash_fwd_hdim64_e4m3_softcap_sm90_cu_3fbc093a_33014cuda3std3__45__cpo6cbeginE)
_ZN73_INTERNAL_95c1d04c_37_flash_fwd_hdim64_e4m3_softcap_sm90_cu_3fbc093a_33014cuda3std3__45__cpo6cbeginE:
	.zero		1
	.type		_ZN73_INTERNAL_95c1d04c_37_flash_fwd_hdim64_e4m3_softcap_sm90_cu_3fbc093a_33014cuda3std3__48in_placeE,@object
	.size		_ZN73_INTERNAL_95c1d04c_37_flash_fwd_hdim64_e4m3_softcap_sm90_cu_3fbc093a_33014cuda3std3__48in_placeE,(_ZN73_INTERNAL_95c1d04c_37_flash_fwd_hdim64_e4m3_softcap_sm90_cu_3fbc093a_33014cuda3std6ranges3__45__cpo9iter_moveE - _ZN73_INTERNAL_95c1d04c_37_flash_fwd_hdim64_e4m3_softcap_sm90_cu_3fbc093a_33014cuda3std3__48in_placeE)
_ZN73_INTERNAL_95c1d04c_37_flash_fwd_hdim64_e4m3_softcap_sm90_cu_3fbc093a_33014cuda3std3__48in_placeE:
	.zero		1
	.type		_ZN73_INTERNAL_95c1d04c_37_flash_fwd_hdim64_e4m3_softcap_sm90_cu_3fbc093a_33014cuda3std6ranges3__45__cpo9iter_moveE,@object
	.size		_ZN73_INTERNAL_95c1d04c_37_flash_fwd_hdim64_e4m3_softcap_sm90_cu_3fbc093a_33014cuda3std6ranges3__45__cpo9iter_moveE,(_ZN73_INTERNAL_95c1d04c_37_flash_fwd_hdim64_e4m3_softcap_sm90_cu_3fbc093a_33014cuda3std3__45__cpo5beginE - _ZN73_INTERNAL_95c1d04c_37_flash_fwd_hdim64_e4m3_softcap_sm90_cu_3fbc093a_33014cuda3std6ranges3__45__cpo9iter_moveE)
_ZN73_INTERNAL_95c1d04c_37_flash_fwd_hdim64_e4m3_softcap_sm90_cu_3fbc093a_33014cuda3std6ranges3__45__cpo9iter_moveE:
	.zero		1
	.type		_ZN73_INTERNAL_95c1d04c_37_flash_fwd_hdim64_e4m3_softcap_sm90_cu_3fbc093a_33014cuda3std3__45__cpo5beginE,@object
	.size		_ZN73_INTERNAL_95c1d04c_37_flash_fwd_hdim64_e4m3_softcap_sm90_cu_3fbc093a_33014cuda3std3__45__cpo5beginE,(_ZN73_INTERNAL_95c1d04c_37_flash_fwd_hdim64_e4m3_softcap_sm90_cu_3fbc093a_33014cuda3std3__475_GLOBAL__N__95c1d04c_37_flash_fwd_hdim64_e4m3_softcap_sm90_cu_3fbc093a_33016ignoreE - _ZN73_INTERNAL_95c1d04c_37_flash_fwd_hdim64_e4m3_softcap_sm90_cu_3fbc093a_33014cuda3std3__45__cpo5beginE)
_ZN73_INTERNAL_95c1d04c_37_flash_fwd_hdim64_e4m3_softcap_sm90_cu_3fbc093a_33014cuda3std3__45__cpo5beginE:
	.zero		1
	.type		_ZN73_INTERNAL_95c1d04c_37_flash_fwd_hdim64_e4m3_softcap_sm90_cu_3fbc093a_33014cuda3std3__475_GLOBAL__N__95c1d04c_37_flash_fwd_hdim64_e4m3_softcap_sm90_cu_3fbc093a_33016ignoreE,@object
	.size		_ZN73_INTERNAL_95c1d04c_37_flash_fwd_hdim64_e4m3_softcap_sm90_cu_3fbc093a_33014cuda3std3__475_GLOBAL__N__95c1d04c_37_flash_fwd_hdim64_e4m3_softcap_sm90_cu_3fbc093a_33016ignoreE,(_ZN73_INTERNAL_95c1d04c_37_flash_fwd_hdim64_e4m3_softcap_sm90_cu_3fbc093a_33014cute7productE - _ZN73_INTERNAL_95c1d04c_37_flash_fwd_hdim64_e4m3_softcap_sm90_cu_3fbc093a_33014cuda3std3__475_GLOBAL__N__95c1d04c_37_flash_fwd_hdim64_e4m3_softcap_sm90_cu_3fbc093a_33016ignoreE)
_ZN73_INTERNAL_95c1d04c_37_flash_fwd_hdim64_e4m3_softcap_sm90_cu_3fbc093a_33014cuda3std3__475_GLOBAL__N__95c1d04c_37_flash_fwd_hdim64_e4m3_softcap_sm90_cu_3fbc093a_33016ignoreE:
	.zero		1
	.type		_ZN73_INTERNAL_95c1d04c_37_flash_fwd_hdim64_e4m3_softcap_sm90_cu_3fbc093a_33014cute7productE,@object
	.size		_ZN73_INTERNAL_95c1d04c_37_flash_fwd_hdim64_e4m3_softcap_sm90_cu_3fbc093a_33014cute7productE,(_ZN73_INTERNAL_95c1d04c_37_flash_fwd_hdim64_e4m3_softcap_sm90_cu_3fbc093a_33014cuda3std3__45__cpo3endE - _ZN73_INTERNAL_95c1d04c_37_flash_fwd_hdim64_e4m3_softcap_sm90_cu_3fbc093a_33014cute7productE)
_ZN73_INTERNAL_95c1d04c_37_flash_fwd_hdim64_e4m3_softcap_sm90_cu_3fbc093a_33014cute7productE:
	.zero		1
	.type		_ZN73_INTERNAL_95c1d04c_37_flash_fwd_hdim64_e4m3_softcap_sm90_cu_3fbc093a_33014cuda3std3__45__cpo3endE,@object
	.size		_ZN73_INTERNAL_95c1d04c_37_flash_fwd_hdim64_e4m3_softcap_sm90_cu_3fbc093a_33014cuda3std3__45__cpo3endE,(_ZN73_INTERNAL_95c1d04c_37_flash_fwd_hdim64_e4m3_softcap_sm90_cu_3fbc093a_33014cuda3std3__419piecewise_constructE - _ZN73_INTERNAL_95c1d04c_37_flash_fwd_hdim64_e4m3_softcap_sm90_cu_3fbc093a_33014cuda3std3__45__cpo3endE)
_ZN73_INTERNAL_95c1d04c_37_flash_fwd_hdim64_e4m3_softcap_sm90_cu_3fbc093a_33014cuda3std3__45__cpo3endE:
	.zero		1
	.type		_ZN73_INTERNAL_95c1d04c_37_flash_fwd_hdim64_e4m3_softcap_sm90_cu_3fbc093a_33014cuda3std3__419piecewise_constructE,@object
	.size		_ZN73_INTERNAL_95c1d04c_37_flash_fwd_hdim64_e4m3_softcap_sm90_cu_3fbc093a_33014cuda3std3__419piecewise_constructE,(_ZN73_INTERNAL_95c1d04c_37_flash_fwd_hdim64_e4m3_softcap_sm90_cu_3fbc093a_33014cuda3std3__45__cpo4cendE - _ZN73_INTERNAL_95c1d04c_37_flash_fwd_hdim64_e4m3_softcap_sm90_cu_3fbc093a_33014cuda3std3__419piecewise_constructE)
_ZN73_INTERNAL_95c1d04c_37_flash_fwd_hdim64_e4m3_softcap_sm90_cu_3fbc093a_33014cuda3std3__419piecewise_constructE:
	.zero		1
	.type		_ZN73_INTERNAL_95c1d04c_37_flash_fwd_hdim64_e4m3_softcap_sm90_cu_3fbc093a_33014cuda3std3__45__cpo4cendE,@object
	.size		_ZN73_INTERNAL_95c1d04c_37_flash_fwd_hdim64_e4m3_softcap_sm90_cu_3fbc093a_33014cuda3std3__45__cpo4cendE,(_ZN73_INTERNAL_95c1d04c_37_flash_fwd_hdim64_e4m3_softcap_sm90_cu_3fbc093a_33014cuda3std6ranges3__45__cpo4swapE - _ZN73_INTERNAL_95c1d04c_37_flash_fwd_hdim64_e4m3_softcap_sm90_cu_3fbc093a_33014cuda3std3__45__cpo4cendE)
_ZN73_INTERNAL_95c1d04c_37_flash_fwd_hdim64_e4m3_softcap_sm90_cu_3fbc093a_33014cuda3std3__45__cpo4cendE:
	.zero		1
	.type		_ZN73_INTERNAL_95c1d04c_37_flash_fwd_hdim64_e4m3_softcap_sm90_cu_3fbc093a_33014cuda3std6ranges3__45__cpo4swapE,@object
	.size		_ZN73_INTERNAL_95c1d04c_37_flash_fwd_hdim64_e4m3_softcap_sm90_cu_3fbc093a_33014cuda3std6ranges3__45__cpo4swapE,(.L_14 - _ZN73_INTERNAL_95c1d04c_37_flash_fwd_hdim64_e4m3_softcap_sm90_cu_3fbc093a_33014cuda3std6ranges3__45__cpo4swapE)
_ZN73_INTERNAL_95c1d04c_37_flash_fwd_hdim64_e4m3_softcap_sm90_cu_3fbc093a_33014cuda3std6ranges3__45__cpo4swapE:
	.zero		1
.L_14:


//--------------------- .nv.shared._ZN7cutlass13device_kernelIN5flash11enable_sm90INS1_16FlashAttnFwdSm90INS1_25CollectiveMainloopFwdSm90ILi2EN4cute5tupleIJNS5_1CILi1EEES8_S8_EEENS6_IJNS7_ILi192EEENS7_ILi160EEENS7_ILi64EEEEEELi64ENS_12float_e4m3_tEfNS_4arch4Sm90ELb0ELb0ELb1ELb1ELb0ELb0ELb0ELb1ELb1ELb0ELb0ELb0EEENS1_21CollectiveEpilogueFwdINS6_IJSA_SC_SB_EEES9_NS_10bfloat16_tESG_Li384ELb1ELb0ELb0ELb1EEENS1_36VarlenDynamicPersistentTileSchedulerILi192ELi160ELi384ELi128ELb0ELb0ELb1ELb0ELb1ELb1EEEEEEEEEvNT_6ParamsE --------------------------
	.section	.nv.shared._ZN7cutlass13device_kernelIN5flash11enable_sm90INS1_16FlashAttnFwdSm90INS1_25CollectiveMainloopFwdSm90ILi2EN4cute5tupleIJNS5_1CILi1EEES8_S8_EEENS6_IJNS7_ILi192EEENS7_ILi160EEENS7_ILi64EEEEEELi64ENS_12float_e4m3_tEfNS_4arch4Sm90ELb0ELb0ELb1ELb1ELb0ELb0ELb0ELb1ELb1ELb0ELb0ELb0EEENS1_21CollectiveEpilogueFwdINS6_IJSA_SC_SB_EEES9_NS_10bfloat16_tESG_Li384ELb1ELb0ELb0ELb1EEENS1_36VarlenDynamicPersistentTileSchedulerILi192ELi160ELi384ELi128ELb0ELb0ELb1ELb0ELb1ELb1EEEEEEEEEvNT_6ParamsE,"aw",@nobits
	.sectionflags	@""
	.align	16
	.zero		1024


//--------------------- .nv.shared._ZN7cutlass13device_kernelIN5flash11enable_sm90INS1_16FlashAttnFwdSm90INS1_25CollectiveMainloopFwdSm90ILi2EN4cute5tupleIJNS5_1CILi1EEES8_S8_EEENS6_IJNS7_ILi192EEENS7_ILi160EEENS7_ILi64EEEEEELi64ENS_12float_e4m3_tEfNS_4arch4Sm90ELb0ELb0ELb1ELb1ELb0ELb1ELb0ELb1ELb1ELb0ELb0ELb0EEENS1_21CollectiveEpilogueFwdINS6_IJSA_SC_SB_EEES9_NS_10bfloat16_tESG_Li384ELb1ELb0ELb0ELb1EEENS1_36VarlenDynamicPersistentTileSchedulerILi192ELi160ELi384ELi128ELb0ELb0ELb1ELb0ELb1ELb1EEEEEEEEEvNT_6ParamsE --------------------------
	.section	.nv.shared._ZN7cutlass13device_kernelIN5flash11enable_sm90INS1_16FlashAttnFwdSm90INS1_25CollectiveMainloopFwdSm90ILi2EN4cute5tupleIJNS5_1CILi1EEES8_S8_EEENS6_IJNS7_ILi192EEENS7_ILi160EEENS7_ILi64EEEEEELi64ENS_12float_e4m3_tEfNS_4arch4Sm90ELb0ELb0ELb1ELb1ELb0ELb1ELb0ELb1ELb1ELb0ELb0ELb0EEENS1_21CollectiveEpilogueFwdINS6_IJSA_SC_SB_EEES9_NS_10bfloat16_tESG_Li384ELb1ELb0ELb0ELb1EEENS1_36VarlenDynamicPersistentTileSchedulerILi192ELi160ELi384ELi128ELb0ELb0ELb1ELb0ELb1ELb1EEEEEEEEEvNT_6ParamsE,"aw",@nobits
	.sectionflags	@""
	.align	16
	.zero		1024


//--------------------- .nv.shared._ZN7cutlass13device_kernelIN5flash11enable_sm90INS1_16FlashAttnFwdSm90INS1_25CollectiveMainloopFwdSm90ILi2EN4cute5tupleIJNS5_1CILi1EEES8_S8_EEENS6_IJNS7_ILi192EEENS7_ILi160EEENS7_ILi64EEEEEELi64ENS_12float_e4m3_tEfNS_4arch4Sm90ELb0ELb1ELb1ELb0ELb0ELb0ELb0ELb1ELb1ELb0ELb0ELb0EEENS1_21CollectiveEpilogueFwdINS6_IJSA_SC_SB_EEES9_NS_10bfloat16_tESG_Li384ELb0ELb0ELb0ELb1EEENS1_30DynamicPersistentTileSchedulerILi384ELi128ELb0ELb0ELb1EEEEEEEEEvNT_6ParamsE --------------------------
	.section	.nv.shared._ZN7cutlass13device_kernelIN5flash11enable_sm90INS1_16FlashAttnFwdSm90INS1_25CollectiveMainloopFwdSm90ILi2EN4cute5tupleIJNS5_1CILi1EEES8_S8_EEENS6_IJNS7_ILi192EEENS7_ILi160EEENS7_ILi64EEEEEELi64ENS_12float_e4m3_tEfNS_4arch4Sm90ELb0ELb1ELb1ELb0ELb0ELb0ELb0ELb1ELb1ELb0ELb0ELb0EEENS1_21CollectiveEpilogueFwdINS6_IJSA_SC_SB_EEES9_NS_10bfloat16_tESG_Li384ELb0ELb0ELb0ELb1EEENS1_30DynamicPersistentTileSchedulerILi384ELi128ELb0ELb0ELb1EEEEEEEEEvNT_6ParamsE,"aw",@nobits
	.sectionflags	@""
	.align	16
	.zero		1024


//--------------------- .nv.shared._ZN7cutlass13device_kernelIN5flash11enable_sm90INS1_16FlashAttnFwdSm90INS1_25CollectiveMainloopFwdSm90ILi2EN4cute5tupleIJNS5_1CILi1EEES8_S8_EEENS6_IJNS7_ILi192EEENS7_ILi160EEENS7_ILi64EEEEEELi64ENS_12float_e4m3_tEfNS_4arch4Sm90ELb0ELb1ELb1ELb1ELb0ELb0ELb0ELb1ELb1ELb0ELb0ELb0EEENS1_21CollectiveEpilogueFwdINS6_IJSA_SC_SB_EEES9_NS_10bfloat16_tESG_Li384ELb1ELb0ELb0ELb1EEENS1_36VarlenDynamicPersistentTileSchedulerILi192ELi160ELi384ELi128ELb0ELb0ELb1ELb1ELb0ELb1EEEEEEEEEvNT_6ParamsE --------------------------
	.section	.nv.shared._ZN7cutlass13device_kernelIN5flash11enable_sm90INS1_16FlashAttnFwdSm90INS1_25CollectiveMainloopFwdSm90ILi2EN4cute5tupleIJNS5_1CILi1EEES8_S8_EEENS6_IJNS7_ILi192EEENS7_ILi160EEENS7_ILi64EEEEEELi64ENS_12float_e4m3_tEfNS_4arch4Sm90ELb0ELb1ELb1ELb1ELb0ELb0ELb0ELb1ELb1ELb0ELb0ELb0EEENS1_21CollectiveEpilogueFwdINS6_IJSA_SC_SB_EEES9_NS_10bfloat16_tESG_Li384ELb1ELb0ELb0ELb1EEENS1_36VarlenDynamicPersistentTileSchedulerILi192ELi160ELi384ELi128ELb0ELb0ELb1ELb1ELb0ELb1EEEEEEEEEvNT_6ParamsE,"aw",@nobits
	.sectionflags	@""
	.align	16
	.zero		1024


//--------------------- .nv.shared._ZN7cutlass13device_kernelIN5flash11enable_sm90INS1_16FlashAttnFwdSm90INS1_25CollectiveMainloopFwdSm90ILi2EN4cute5tupleIJNS5_1CILi1EEES8_S8_EEENS6_IJNS7_ILi192EEENS7_ILi160EEENS7_ILi64EEEEEELi64ENS_12float_e4m3_tEfNS_4arch4Sm90ELb0ELb1ELb1ELb1ELb0ELb1ELb0ELb1ELb1ELb0ELb0ELb0EEENS1_21CollectiveEpilogueFwdINS6_IJSA_SC_SB_EEES9_NS_10bfloat16_tESG_Li384ELb1ELb0ELb0ELb1EEENS1_36VarlenDynamicPersistentTileSchedulerILi192ELi160ELi384ELi128ELb0ELb0ELb1ELb1ELb0ELb1EEEEEEEEEvNT_6ParamsE --------------------------
	.section	.nv.shared._ZN7cutlass13device_kernelIN5flash11enable_sm90INS1_16FlashAttnFwdSm90INS1_25CollectiveMainloopFwdSm90ILi2EN4cute5tupleIJNS5_1CILi1EEES8_S8_EEENS6_IJNS7_ILi192EEENS7_ILi160EEENS7_ILi64EEEEEELi64ENS_12float_e4m3_tEfNS_4arch4Sm90ELb0ELb1ELb1ELb1ELb0ELb1ELb0ELb1ELb1ELb0ELb0ELb0EEENS1_21CollectiveEpilogueFwdINS6_IJSA_SC_SB_EEES9_NS_10bfloat16_tESG_Li384ELb1ELb0ELb0ELb1EEENS1_36VarlenDynamicPersistentTileSchedulerILi192ELi160ELi384ELi128ELb0ELb0ELb1ELb1ELb0ELb1EEEEEEEEEvNT_6ParamsE,"aw",@nobits
	.sectionflags	@""
	.align	16
	.zero		1024


//--------------------- .nv.shared._ZN7cutlass13device_kernelIN5flash11enable_sm90INS1_16FlashAttnFwdSm90INS1_25CollectiveMainloopFwdSm90ILi2EN4cute5tupleIJNS5_1CILi1EEES8_S8_EEENS6_IJNS7_ILi192EEENS7_ILi160EEENS7_ILi64EEEEEELi64ENS_12float_e4m3_tEfNS_4arch4Sm90ELb1ELb0ELb1ELb0ELb0ELb0ELb0ELb1ELb1ELb0ELb0ELb0EEENS1_21CollectiveEpilogueFwdINS6_IJSA_SC_SB_EEES9_NS_10bfloat16_tESG_Li384ELb0ELb0ELb0ELb1EEENS1_30DynamicPersistentTileSchedulerILi384ELi128ELb0ELb0ELb1EEEEEEEEEvNT_6ParamsE --------------------------
	.section	.nv.shared._ZN7cutlass13device_kernelIN5flash11enable_sm90INS1_16FlashAttnFwdSm90INS1_25CollectiveMainloopFwdSm90ILi2EN4cute5tupleIJNS5_1CILi1EEES8_S8_EEENS6_IJNS7_ILi192EEENS7_ILi160EEENS7_ILi64EEEEEELi64ENS_12float_e4m3_tEfNS_4arch4Sm90ELb1ELb0ELb1ELb0ELb0ELb0ELb0ELb1ELb1ELb0ELb0ELb0EEENS1_21CollectiveEpilogueFwdINS6_IJSA_SC_SB_EEES9_NS_10bfloat16_tESG_Li384ELb0ELb0ELb0ELb1EEENS1_30DynamicPersistentTileSchedulerILi384ELi128ELb0ELb0ELb1EEEEEEEEEvNT_6ParamsE,"aw",@nobits
	.sectionflags	@""
	.align	16
	.zero		1024


//--------------------- .nv.shared._ZN7cutlass13device_kernelIN5flash11enable_sm90INS1_16FlashAttnFwdSm90INS1_25CollectiveMainloopFwdSm90ILi2EN4cute5tupleIJNS5_1CILi1EEES8_S8_EEENS6_IJNS7_ILi192EEENS7_ILi160EEENS7_ILi64EEEEEELi64ENS_12float_e4m3_tEfNS_4arch4Sm90ELb1ELb0ELb1ELb1ELb0ELb0ELb0ELb1ELb1ELb0ELb0ELb0EEENS1_21CollectiveEpilogueFwdINS6_IJSA_SC_SB_EEES9_NS_10bfloat16_tESG_Li384ELb1ELb0ELb0ELb1EEENS1_36VarlenDynamicPersistentTileSchedulerILi192ELi160ELi384ELi128ELb0ELb0ELb1ELb1ELb1ELb1EEEEEEEEEvNT_6ParamsE --------------------------
	.section	.nv.shared._ZN7cutlass13device_kernelIN5flash11enable_sm90INS1_16FlashAttnFwdSm90INS1_25CollectiveMainloopFwdSm90ILi2EN4cute5tupleIJNS5_1CILi1EEES8_S8_EEENS6_IJNS7_ILi192EEENS7_ILi160EEENS7_ILi64EEEEEELi64ENS_12float_e4m3_tEfNS_4arch4Sm90ELb1ELb0ELb1ELb1ELb0ELb0ELb0ELb1ELb1ELb0ELb0ELb0EEENS1_21CollectiveEpilogueFwdINS6_IJSA_SC_SB_EEES9_NS_10bfloat16_tESG_Li384ELb1ELb0ELb0ELb1EEENS1_36VarlenDynamicPersistentTileSchedulerILi192ELi160ELi384ELi128ELb0ELb0ELb1ELb1ELb1ELb1EEEEEEEEEvNT_6ParamsE,"aw",@nobits
	.sectionflags	@""
	.align	16
	.zero		1024


//--------------------- .nv.shared._ZN7cutlass13device_kernelIN5flash11enable_sm90INS1_16FlashAttnFwdSm90INS1_25CollectiveMainloopFwdSm90ILi2EN4cute5tupleIJNS5_1CILi1EEES8_S8_EEENS6_IJNS7_ILi192EEENS7_ILi160EEENS7_ILi64EEEEEELi64ENS_12float_e4m3_tEfNS_4arch4Sm90ELb1ELb0ELb1ELb1ELb0ELb1ELb0ELb1ELb1ELb0ELb0ELb0EEENS1_21CollectiveEpilogueFwdINS6_IJSA_SC_SB_EEES9_NS_10bfloat16_tESG_Li384ELb1ELb0ELb0ELb1EEENS1_36VarlenDynamicPersistentTileSchedulerILi192ELi160ELi384ELi128ELb0ELb0ELb1ELb1ELb1ELb1EEEEEEEEEvNT_6ParamsE --------------------------
	.section	.nv.shared._ZN7cutlass13device_kernelIN5flash11enable_sm90INS1_16FlashAttnFwdSm90INS1_25CollectiveMainloopFwdSm90ILi2EN4cute5tupleIJNS5_1CILi1EEES8_S8_EEENS6_IJNS7_ILi192EEENS7_ILi160EEENS7_ILi64EEEEEELi64ENS_12float_e4m3_tEfNS_4arch4Sm90ELb1ELb0ELb1ELb1ELb0ELb1ELb0ELb1ELb1ELb0ELb0ELb0EEENS1_21CollectiveEpilogueFwdINS6_IJSA_SC_SB_EEES9_NS_10bfloat16_tESG_Li384ELb1ELb0ELb0ELb1EEENS1_36VarlenDynamicPersistentTileSchedulerILi192ELi160ELi384ELi128ELb0ELb0ELb1ELb1ELb1ELb1EEEEEEEEEvNT_6ParamsE,"aw",@nobits
	.sectionflags	@""
	.align	16
	.zero		1024


//--------------------- .nv.constant0._ZN7cutlass13device_kernelIN5flash11enable_sm90INS1_16FlashAttnFwdSm90INS1_25CollectiveMainloopFwdSm90ILi2EN4cute5tupleIJNS5_1CILi1EEES8_S8_EEENS6_IJNS7_ILi192EEENS7_ILi160EEENS7_ILi64EEEEEELi64ENS_12float_e4m3_tEfNS_4arch4Sm90ELb0ELb0ELb1ELb0ELb0ELb0ELb0ELb1ELb1ELb0ELb0ELb0EEENS1_21CollectiveEpilogueFwdINS6_IJSA_SC_SB_EEES9_NS_10bfloat16_tESG_Li384ELb0ELb0ELb0ELb1EEENS1_29StaticPersistentTileSchedulerILb0EEEEEEEEEvNT_6ParamsE --------------------------
	.section	.nv.constant0._ZN7cutlass13device_kernelIN5flash11enable_sm90INS1_16FlashAttnFwdSm90INS1_25CollectiveMainloopFwdSm90ILi2EN4cute5tupleIJNS5_1CILi1EEES8_S8_EEENS6_IJNS7_ILi192EEENS7_ILi160EEENS7_ILi64EEEEEELi64ENS_12float_e4m3_tEfNS_4arch4Sm90ELb0ELb0ELb1ELb0ELb0ELb0ELb0ELb1ELb1ELb0ELb0ELb0EEENS1_21CollectiveEpilogueFwdINS6_IJSA_SC_SB_EEES9_NS_10bfloat16_tESG_Li384ELb0ELb0ELb0ELb1EEENS1_29StaticPersistentTileSchedulerILb0EEEEEEEEEvNT_6ParamsE,"a",@progbits
	.sectionflags	@""
	.align	4
.nv.constant0._ZN7cutlass13device_kernelIN5flash11enable_sm90INS1_16FlashAttnFwdSm90INS1_25CollectiveMainloopFwdSm90ILi2EN4cute5tupleIJNS5_1CILi1EEES8_S8_EEENS6_IJNS7_ILi192EEENS7_ILi160EEENS7_ILi64EEEEEELi64ENS_12float_e4m3_tEfNS_4arch4Sm90ELb0ELb0ELb1ELb0ELb0ELb0ELb0ELb1ELb1ELb0ELb0ELb0EEENS1_21CollectiveEpilogueFwdINS6_IJSA_SC_SB_EEES9_NS_10bfloat16_tESG_Li384ELb0ELb0ELb0ELb1EEENS1_29StaticPersistentTileSchedulerILb0EEEEEEEEEvNT_6ParamsE:
	.zero		3584


//--------------------- .nv.constant0._ZN7cutlass13device_kernelIN5flash11enable_sm90INS1_16FlashAttnFwdSm90INS1_25CollectiveMainloopFwdSm90ILi2EN4cute5tupleIJNS5_1CILi1EEES8_S8_EEENS6_IJNS7_ILi192EEENS7_ILi160EEENS7_ILi64EEEEEELi64ENS_12float_e4m3_tEfNS_4arch4Sm90ELb0ELb0ELb1ELb1ELb0ELb0ELb0ELb1ELb1ELb0ELb0ELb0EEENS1_21CollectiveEpilogueFwdINS6_IJSA_SC_SB_EEES9_NS_10bfloat16_tESG_Li384ELb1ELb0ELb0ELb1EEENS1_36VarlenDynamicPersistentTileSchedulerILi192ELi160ELi384ELi128ELb0ELb0ELb1ELb0ELb1ELb1EEEEEEEEEvNT_6ParamsE --------------------------
	.section	.nv.constant0._ZN7cutlass13device_kernelIN5flash11enable_sm90INS1_16FlashAttnFwdSm90INS1_25CollectiveMainloopFwdSm90ILi2EN4cute5tupleIJNS5_1CILi1EEES8_S8_EEENS6_IJNS7_ILi192EEENS7_ILi160EEENS7_ILi64EEEEEELi64ENS_12float_e4m3_tEfNS_4arch4Sm90ELb0ELb0ELb1ELb1ELb0ELb0ELb0ELb1ELb1ELb0ELb0ELb0EEENS1_21CollectiveEpilogueFwdINS6_IJSA_SC_SB_EEES9_NS_10bfloat16_tESG_Li384ELb1ELb0ELb0ELb1EEENS1_36VarlenDynamicPersistentTileSchedulerILi192ELi160ELi384ELi128ELb0ELb0ELb1ELb0ELb1ELb1EEEEEEEEEvNT_6ParamsE,"a",@progbits
	.sectionflags	@""
	.align	4
.nv.constant0._ZN7cutlass13device_kernelIN5flash11enable_sm90INS1_16FlashAttnFwdSm90INS1_25CollectiveMainloopFwdSm90ILi2EN4cute5tupleIJNS5_1CILi1EEES8_S8_EEENS6_IJNS7_ILi192EEENS7_ILi160EEENS7_ILi64EEEEEELi64ENS_12float_e4m3_tEfNS_4arch4Sm90ELb0ELb0ELb1ELb1ELb0ELb0ELb0ELb1ELb1ELb0ELb0ELb0EEENS1_21CollectiveEpilogueFwdINS6_IJSA_SC_SB_EEES9_NS_10bfloat16_tESG_Li384ELb1ELb0ELb0ELb1EEENS1_36VarlenDynamicPersistentTileSchedulerILi192ELi160ELi384ELi128ELb0ELb0ELb1ELb0ELb1ELb1EEEEEEEEEvNT_6ParamsE:
	.zero		3200


//--------------------- .nv.constant0._ZN7cutlass13device_kernelIN5flash11enable_sm90INS1_16FlashAttnFwdSm90INS1_25CollectiveMainloopFwdSm90ILi2EN4cute5tupleIJNS5_1CILi1EEES8_S8_EEENS6_IJNS7_ILi192EEENS7_ILi160EEENS7_ILi64EEEEEELi64ENS_12float_e4m3_tEfNS_4arch4Sm90ELb0ELb0ELb1ELb1ELb0ELb1ELb0ELb1ELb1ELb0ELb0ELb0EEENS1_21CollectiveEpilogueFwdINS6_IJSA_SC_SB_EEES9_NS_10bfloat16_tESG_Li384ELb1ELb0ELb0ELb1EEENS1_36VarlenDynamicPersistentTileSchedulerILi192ELi160ELi384ELi128ELb0ELb0ELb1ELb0ELb1ELb1EEEEEEEEEvNT_6ParamsE --------------------------
	.section	.nv.constant0._ZN7cutlass13device_kernelIN5flash11enable_sm90INS1_16FlashAttnFwdSm90INS1_25CollectiveMainloopFwdSm90ILi2EN4cute5tupleIJNS5_1CILi1EEES8_S8_EEENS6_IJNS7_ILi192EEENS7_ILi160EEENS7_ILi64EEEEEELi64ENS_12float_e4m3_tEfNS_4arch4Sm90ELb0ELb0ELb1ELb1ELb0ELb1ELb0ELb1ELb1ELb0ELb0ELb0EEENS1_21CollectiveEpilogueFwdINS6_IJSA_SC_SB_EEES9_NS_10bfloat16_tESG_Li384ELb1ELb0ELb0ELb1EEENS1_36VarlenDynamicPersistentTileSchedulerILi192ELi160ELi384ELi128ELb0ELb0ELb1ELb0ELb1ELb1EEEEEEEEEvNT_6ParamsE,"a",@progbits
	.sectionflags	@""
	.align	4
.nv.constant0._ZN7cutlass13device_kernelIN5flash11enable_sm90INS1_16FlashAttnFwdSm90INS1_25CollectiveMainloopFwdSm90ILi2EN4cute5tupleIJNS5_1CILi1EEES8_S8_EEENS6_IJNS7_ILi192EEENS7_ILi160EEENS7_ILi64EEEEEELi64ENS_12float_e4m3_tEfNS_4arch4Sm90ELb0ELb0ELb1ELb1ELb0ELb1ELb0ELb1ELb1ELb0ELb0ELb0EEENS1_21CollectiveEpilogueFwdINS6_IJSA_SC_SB_EEES9_NS_10bfloat16_tESG_Li384ELb1ELb0ELb0ELb1EEENS1_36VarlenDynamicPersistentTileSchedulerILi192ELi160ELi384ELi128ELb0ELb0ELb1ELb0ELb1ELb1EEEEEEEEEvNT_6ParamsE:
	.zero		3200


//--------------------- .nv.constant0._ZN7cutlass13device_kernelIN5flash11enable_sm90INS1_16FlashAttnFwdSm90INS1_25CollectiveMainloopFwdSm90ILi2EN4cute5tupleIJNS5_1CILi1EEES8_S8_EEENS6_IJNS7_ILi192EEENS7_ILi160EEENS7_ILi64EEEEEELi64ENS_12float_e4m3_tEfNS_4arch4Sm90ELb0ELb1ELb1ELb0ELb0ELb0ELb0ELb1ELb1ELb0ELb0ELb0EEENS1_21CollectiveEpilogueFwdINS6_IJSA_SC_SB_EEES9_NS_10bfloat16_tESG_Li384ELb0ELb0ELb0ELb1EEENS1_30DynamicPersistentTileSchedulerILi384ELi128ELb0ELb0ELb1EEEEEEEEEvNT_6ParamsE --------------------------
	.section	.nv.constant0._ZN7cutlass13device_kernelIN5flash11enable_sm90INS1_16FlashAttnFwdSm90INS1_25CollectiveMainloopFwdSm90ILi2EN4cute5tupleIJNS5_1CILi1EEES8_S8_EEENS6_IJNS7_ILi192EEENS7_ILi160EEENS7_ILi64EEEEEELi64ENS_12float_e4m3_tEfNS_4arch4Sm90ELb0ELb1ELb1ELb0ELb0ELb0ELb0ELb1ELb1ELb0ELb0ELb0EEENS1_21CollectiveEpilogueFwdINS6_IJSA_SC_SB_EEES9_NS_10bfloat16_tESG_Li384ELb0ELb0ELb0ELb1EEENS1_30DynamicPersistentTileSchedulerILi384ELi128ELb0ELb0ELb1EEEEEEEEEvNT_6ParamsE,"a",@progbits
	.sectionflags	@""
	.align	4
.nv.constant0._ZN7cutlass13device_kernelIN5flash11enable_sm90INS1_16FlashAttnFwdSm90INS1_25CollectiveMainloopFwdSm90ILi2EN4cute5tupleIJNS5_1CILi1EEES8_S8_EEENS6_IJNS7_ILi192EEENS7_ILi160EEENS7_ILi64EEEEEELi64ENS_12float_e4m3_tEfNS_4arch4Sm90ELb0ELb1ELb1ELb0ELb0ELb0ELb0ELb1ELb1ELb0ELb0ELb0EEENS1_21CollectiveEpilogueFwdINS6_IJSA_SC_SB_EEES9_NS_10bfloat16_tESG_Li384ELb0ELb0ELb0ELb1EEENS1_30DynamicPersistentTileSchedulerILi384ELi128ELb0ELb0ELb1EEEEEEEEEvNT_6ParamsE:
	.zero		3584


//--------------------- .nv.constant0._ZN7cutlass13device_kernelIN5flash11enable_sm90INS1_16FlashAttnFwdSm90INS1_25CollectiveMainloopFwdSm90ILi2EN4cute5tupleIJNS5_1CILi1EEES8_S8_EEENS6_IJNS7_ILi192EEENS7_ILi160EEENS7_ILi64EEEEEELi64ENS_12float_e4m3_tEfNS_4arch4Sm90ELb0ELb1ELb1ELb1ELb0ELb0ELb0ELb1ELb1ELb0ELb0ELb0EEENS1_21CollectiveEpilogueFwdINS6_IJSA_SC_SB_EEES9_NS_10bfloat16_tESG_Li384ELb1ELb0ELb0ELb1EEENS1_36VarlenDynamicPersistentTileSchedulerILi192ELi160ELi384ELi128ELb0ELb0ELb1ELb1ELb0ELb1EEEEEEEEEvNT_6ParamsE --------------------------
	.section	.nv.constant0._ZN7cutlass13device_kernelIN5flash11enable_sm90INS1_16FlashAttnFwdSm90INS1_25CollectiveMainloopFwdSm90ILi2EN4cute5tupleIJNS5_1CILi1EEES8_S8_EEENS6_IJNS7_ILi192EEENS7_ILi160EEENS7_ILi64EEEEEELi64ENS_12float_e4m3_tEfNS_4arch4Sm90ELb0ELb1ELb1ELb1ELb0ELb0ELb0ELb1ELb1ELb0ELb0ELb0EEENS1_21CollectiveEpilogueFwdINS6_IJSA_SC_SB_EEES9_NS_10bfloat16_tESG_Li384ELb1ELb0ELb0ELb1EEENS1_36VarlenDynamicPersistentTileSchedulerILi192ELi160ELi384ELi128ELb0ELb0ELb1ELb1ELb0ELb1EEEEEEEEEvNT_6ParamsE,"a",@progbits
	.sectionflags	@""
	.align	4
.nv.constant0._ZN7cutlass13device_kernelIN5flash11enable_sm90INS1_16FlashAttnFwdSm90INS1_25CollectiveMainloopFwdSm90ILi2EN4cute5tupleIJNS5_1CILi1EEES8_S8_EEENS6_IJNS7_ILi192EEENS7_ILi160EEENS7_ILi64EEEEEELi64ENS_12float_e4m3_tEfNS_4arch4Sm90ELb0ELb1ELb1ELb1ELb0ELb0ELb0ELb1ELb1ELb0ELb0ELb0EEENS1_21CollectiveEpilogueFwdINS6_IJSA_SC_SB_EEES9_NS_10bfloat16_tESG_Li384ELb1ELb0ELb0ELb1EEENS1_36VarlenDynamicPersistentTileSchedulerILi192ELi160ELi384ELi128ELb0ELb0ELb1ELb1ELb0ELb1EEEEEEEEEvNT_6ParamsE:
	.zero		3200


//--------------------- .nv.constant0._ZN7cutlass13device_kernelIN5flash11enable_sm90INS1_16FlashAttnFwdSm90INS1_25CollectiveMainloopFwdSm90ILi2EN4cute5tupleIJNS5_1CILi1EEES8_S8_EEENS6_IJNS7_ILi192EEENS7_ILi160EEENS7_ILi64EEEEEELi64ENS_12float_e4m3_tEfNS_4arch4Sm90ELb0ELb1ELb1ELb1ELb0ELb1ELb0ELb1ELb1ELb0ELb0ELb0EEENS1_21CollectiveEpilogueFwdINS6_IJSA_SC_SB_EEES9_NS_10bfloat16_tESG_Li384ELb1ELb0ELb0ELb1EEENS1_36VarlenDynamicPersistentTileSchedulerILi192ELi160ELi384ELi128ELb0ELb0ELb1ELb1ELb0ELb1EEEEEEEEEvNT_6ParamsE --------------------------
	.section	.nv.constant0._ZN7cutlass13device_kernelIN5flash11enable_sm90INS1_16FlashAttnFwdSm90INS1_25CollectiveMainloopFwdSm90ILi2EN4cute5tupleIJNS5_1CILi1EEES8_S8_EEENS6_IJNS7_ILi192EEENS7_ILi160EEENS7_ILi64EEEEEELi64ENS_12float_e4m3_tEfNS_4arch4Sm90ELb0ELb1ELb1ELb1ELb0ELb1ELb0ELb1ELb1ELb0ELb0ELb0EEENS1_21CollectiveEpilogueFwdINS6_IJSA_SC_SB_EEES9_NS_10bfloat16_tESG_Li384ELb1ELb0ELb0ELb1EEENS1_36VarlenDynamicPersistentTileSchedulerILi192ELi160ELi384ELi128ELb0ELb0ELb1ELb1ELb0ELb1EEEEEEEEEvNT_6ParamsE,"a",@progbits
	.sectionflags	@""
	.align	4
.nv.constant0._ZN7cutlass13device_kernelIN5flash11enable_sm90INS1_16FlashAttnFwdSm90INS1_25CollectiveMainloopFwdSm90ILi2EN4cute5tupleIJNS5_1CILi1EEES8_S8_EEENS6_IJNS7_ILi192EEENS7_ILi160EEENS7_ILi64EEEEEELi64ENS_12float_e4m3_tEfNS_4arch4Sm90ELb0ELb1ELb1ELb1ELb0ELb1ELb0ELb1ELb1ELb0ELb0ELb0EEENS1_21CollectiveEpilogueFwdINS6_IJSA_SC_SB_EEES9_NS_10bfloat16_tESG_Li384ELb1ELb0ELb0ELb1EEENS1_36VarlenDynamicPersistentTileSchedulerILi192ELi160ELi384ELi128ELb0ELb0ELb1ELb1ELb0ELb1EEEEEEEEEvNT_6ParamsE:
	.zero		3200


//--------------------- .nv.constant0._ZN7cutlass13device_kernelIN5flash11enable_sm90INS1_16FlashAttnFwdSm90INS1_25CollectiveMainloopFwdSm90ILi2EN4cute5tupleIJNS5_1CILi1EEES8_S8_EEENS6_IJNS7_ILi192EEENS7_ILi160EEENS7_ILi64EEEEEELi64ENS_12float_e4m3_tEfNS_4arch4Sm90ELb1ELb0ELb1ELb0ELb0ELb0ELb0ELb1ELb1ELb0ELb0ELb0EEENS1_21CollectiveEpilogueFwdINS6_IJSA_SC_SB_EEES9_NS_10bfloat16_tESG_Li384ELb0ELb0ELb0ELb1EEENS1_30DynamicPersistentTileSchedulerILi384ELi128ELb0ELb0ELb1EEEEEEEEEvNT_6ParamsE --------------------------
	.section	.nv.constant0._ZN7cutlass13device_kernelIN5flash11enable_sm90INS1_16FlashAttnFwdSm90INS1_25CollectiveMainloopFwdSm90ILi2EN4cute5tupleIJNS5_1CILi1EEES8_S8_EEENS6_IJNS7_ILi192EEENS7_ILi160EEENS7_ILi64EEEEEELi64ENS_12float_e4m3_tEfNS_4arch4Sm90ELb1ELb0ELb1ELb0ELb0ELb0ELb0ELb1ELb1ELb0ELb0ELb0EEENS1_21CollectiveEpilogueFwdINS6_IJSA_SC_SB_EEES9_NS_10bfloat16_tESG_Li384ELb0ELb0ELb0ELb1EEENS1_30DynamicPersistentTileSchedulerILi384ELi128ELb0ELb0ELb1EEEEEEEEEvNT_6ParamsE,"a",@progbits
	.sectionflags	@""
	.align	4
.nv.constant0._ZN7cutlass13device_kernelIN5flash11enable_sm90INS1_16FlashAttnFwdSm90INS1_25CollectiveMainloopFwdSm90ILi2EN4cute5tupleIJNS5_1CILi1EEES8_S8_EEENS6_IJNS7_ILi192EEENS7_ILi160EEENS7_ILi64EEEEEELi64ENS_12float_e4m3_tEfNS_4arch4Sm90ELb1ELb0ELb1ELb0ELb0ELb0ELb0ELb1ELb1ELb0ELb0ELb0EEENS1_21CollectiveEpilogueFwdINS6_IJSA_SC_SB_EEES9_NS_10bfloat16_tESG_Li384ELb0ELb0ELb0ELb1EEENS1_30DynamicPersistentTileSchedulerILi384ELi128ELb0ELb0ELb1EEEEEEEEEvNT_6ParamsE:
	.zero		3584


//--------------------- .nv.constant0._ZN7cutlass13device_kernelIN5flash11enable_sm90INS1_16FlashAttnFwdSm90INS1_25CollectiveMainloopFwdSm90ILi2EN4cute5tupleIJNS5_1CILi1EEES8_S8_EEENS6_IJNS7_ILi192EEENS7_ILi160EEENS7_ILi64EEEEEELi64ENS_12float_e4m3_tEfNS_4arch4Sm90ELb1ELb0ELb1ELb1ELb0ELb0ELb0ELb1ELb1ELb0ELb0ELb0EEENS1_21CollectiveEpilogueFwdINS6_IJSA_SC_SB_EEES9_NS_10bfloat16_tESG_Li384ELb1ELb0ELb0ELb1EEENS1_36VarlenDynamicPersistentTileSchedulerILi192ELi160ELi384ELi128ELb0ELb0ELb1ELb1ELb1ELb1EEEEEEEEEvNT_6ParamsE --------------------------
	.section	.nv.constant0._ZN7cutlass13device_kernelIN5flash11enable_sm90INS1_16FlashAttnFwdSm90INS1_25CollectiveMainloopFwdSm90ILi2EN4cute5tupleIJNS5_1CILi1EEES8_S8_EEENS6_IJNS7_ILi192EEENS7_ILi160EEENS7_ILi64EEEEEELi64ENS_12float_e4m3_tEfNS_4arch4Sm90ELb1ELb0ELb1ELb1ELb0ELb0ELb0ELb1ELb1ELb0ELb0ELb0EEENS1_21CollectiveEpilogueFwdINS6_IJSA_SC_SB_EEES9_NS_10bfloat16_tESG_Li384ELb1ELb0ELb0ELb1EEENS1_36VarlenDynamicPersistentTileSchedulerILi192ELi160ELi384ELi128ELb0ELb0ELb1ELb1ELb1ELb1EEEEEEEEEvNT_6ParamsE,"a",@progbits
	.sectionflags	@""
	.align	4
.nv.constant0._ZN7cutlass13device_kernelIN5flash11enable_sm90INS1_16FlashAttnFwdSm90INS1_25CollectiveMainloopFwdSm90ILi2EN4cute5tupleIJNS5_1CILi1EEES8_S8_EEENS6_IJNS7_ILi192EEENS7_ILi160EEENS7_ILi64EEEEEELi64ENS_12float_e4m3_tEfNS_4arch4Sm90ELb1ELb0ELb1ELb1ELb0ELb0ELb0ELb1ELb1ELb0ELb0ELb0EEENS1_21CollectiveEpilogueFwdINS6_IJSA_SC_SB_EEES9_NS_10bfloat16_tESG_Li384ELb1ELb0ELb0ELb1EEENS1_36VarlenDynamicPersistentTileSchedulerILi192ELi160ELi384ELi128ELb0ELb0ELb1ELb1ELb1ELb1EEEEEEEEEvNT_6ParamsE:
	.zero		3200


//--------------------- .nv.constant0._ZN7cutlass13device_kernelIN5flash11enable_sm90INS1_16FlashAttnFwdSm90INS1_25CollectiveMainloopFwdSm90ILi2EN4cute5tupleIJNS5_1CILi1EEES8_S8_EEENS6_IJNS7_ILi192EEENS7_ILi160EEENS7_ILi64EEEEEELi64ENS_12float_e4m3_tEfNS_4arch4Sm90ELb1ELb0ELb1ELb1ELb0ELb1ELb0ELb1ELb1ELb0ELb0ELb0EEENS1_21CollectiveEpilogueFwdINS6_IJSA_SC_SB_EEES9_NS_10bfloat16_tESG_Li384ELb1ELb0ELb0ELb1EEENS1_36VarlenDynamicPersistentTileSchedulerILi192ELi160ELi384ELi128ELb0ELb0ELb1ELb1ELb1ELb1EEEEEEEEEvNT_6ParamsE --------------------------
	.section	.nv.constant0._ZN7cutlass13device_kernelIN5flash11enable_sm90INS1_16FlashAttnFwdSm90INS1_25CollectiveMainloopFwdSm90ILi2EN4cute5tupleIJNS5_1CILi1EEES8_S8_EEENS6_IJNS7_ILi192EEENS7_ILi160EEENS7_ILi64EEEEEELi64ENS_12float_e4m3_tEfNS_4arch4Sm90ELb1ELb0ELb1ELb1ELb0ELb1ELb0ELb1ELb1ELb0ELb0ELb0EEENS1_21CollectiveEpilogueFwdINS6_IJSA_SC_SB_EEES9_NS_10bfloat16_tESG_Li384ELb1ELb0ELb0ELb1EEENS1_36VarlenDynamicPersistentTileSchedulerILi192ELi160ELi384ELi128ELb0ELb0ELb1ELb1ELb1ELb1EEEEEEEEEvNT_6ParamsE,"a",@progbits
	.sectionflags	@""
	.align	4
.nv.constant0._ZN7cutlass13device_kernelIN5flash11enable_sm90INS1_16FlashAttnFwdSm90INS1_25CollectiveMainloopFwdSm90ILi2EN4cute5tupleIJNS5_1CILi1EEES8_S8_EEENS6_IJNS7_ILi192EEENS7_ILi160EEENS7_ILi64EEEEEELi64ENS_12float_e4m3_tEfNS_4arch4Sm90ELb1ELb0ELb1ELb1ELb0ELb1ELb0ELb1ELb1ELb0ELb0ELb0EEENS1_21CollectiveEpilogueFwdINS6_IJSA_SC_SB_EEES9_NS_10bfloat16_tESG_Li384ELb1ELb0ELb0ELb1EEENS1_36VarlenDynamicPersistentTileSchedulerILi192ELi160ELi384ELi128ELb0ELb0ELb1ELb1ELb1ELb1EEEEEEEEEvNT_6ParamsE:
	.zero		3200


//--------------------- SYMBOLS --------------------------

	.type		.nv.reservedSmem.offset0,@object
	.size		.nv.reservedSmem.offset0,0x4
	.type		__assertfail,@function
